def matmul_kernel(
    a_ptr,
    b_ptr,
    c_ptr,
    M,
    N,
    K,
    stride_am,
    stride_ak,
    stride_bk,
    stride_bn,
    stride_cm,
    stride_cn,
    BLOCK_M: tl.constexpr,
    BLOCK_N: tl.constexpr,
    BLOCK_K: tl.constexpr,
    GROUP_M: tl.constexpr,
):
    pid = tl.program_id(axis=0)
    num_pid_m = tl.cdiv(M, BLOCK_M)
    num_pid_n = tl.cdiv(N, BLOCK_N)
    num_pid_in_group = GROUP_M * num_pid_n
    group_id = pid // num_pid_in_group
    first_pid_m = group_id * GROUP_M
    group_size_m = min(num_pid_m - first_pid_m, GROUP_M)
    pid_m = first_pid_m + ((pid % num_pid_in_group) % group_size_m)
    pid_n = (pid % num_pid_in_group) // group_size_m

    offs_am = (pid_m * BLOCK_M + tl.arange(0, BLOCK_M)) % M
    offs_bn = (pid_n * BLOCK_N + tl.arange(0, BLOCK_N)) % N
    offs_k = tl.arange(0, BLOCK_K)
    a_ptrs = a_ptr + offs_am[:, None] * stride_am + offs_k[None, :] * stride_ak
    b_ptrs = b_ptr + offs_k[:, None] * stride_bk + offs_bn[None, :] * stride_bn

    acc = tl.zeros((BLOCK_M, BLOCK_N), dtype=tl.float32)
    for kk in range(0, tl.cdiv(K, BLOCK_K)):
        a = tl.load(a_ptrs, mask=offs_k[None, :] < K - kk * BLOCK_K, other=0.0)
        b = tl.load(b_ptrs, mask=offs_k[:, None] < K - kk * BLOCK_K, other=0.0)
        acc = tl.dot(a, b, acc)
        a_ptrs += BLOCK_K * stride_ak
        b_ptrs += BLOCK_K * stride_bk

    c = acc.to(c_ptr.dtype.element_ty)
    offs_cm = pid_m * BLOCK_M + tl.arange(0, BLOCK_M)
    offs_cn = pid_n * BLOCK_N + tl.arange(0, BLOCK_N)
    c_ptrs = c_ptr + offs_cm[:, None] * stride_cm + offs_cn[None, :] * stride_cn
    mask = (offs_cm[:, None] < M) & (offs_cn[None, :] < N)
    tl.store(c_ptrs, c, mask=mask)

# config = {"BLOCK_K": 64, "BLOCK_M": 64, "BLOCK_N": 256, "GROUP_M": 8, "arch": "sm_100", "dtype": "fp8e5m2", "num_ctas": 1, "num_stages": 3, "num_warps": 2}
# arch = sm_100


// ===== COMPILED SASS (sm_100a) =====

	.target	sm_100a

	.elftype	@"ET_EXEC"


//--------------------- .note.nv.tkinfo           --------------------------
	.section	.note.nv.tkinfo,"",@"SHT_NOTE"
	.sectionflags	@"SHF_NOTE_NV_TKINFO"
	.tkinfo
        /*0018*/ 	.word	0x00000081
        /*0030*/ 	.string	""
        /*0030*/ 	.string	"ptxas-blackwell"
        /*0030*/ 	.string	"Cuda compilation tools, release 12.9, V12.9.86"
        /*0030*/ 	.string	"Build cuda_12.9.r12.9/compiler.36037853_0"
        /*0030*/ 	.string	"-v  -suppress-debug-info  -lineinfo  -arch sm_100a "



//--------------------- .note.nv.cuver            --------------------------
	.section	.note.nv.cuver,"",@"SHT_NOTE"
	.sectionflags	@"SHF_NOTE_NV_CUVER"
        /*0018*/ 	.short	0x0001
        /*001a*/ 	.short	0x0064
        /*001c*/ 	.short	0x0001
        /*001e*/ 	.short	0x0000
        /*0020*/ 	.short	0x0001
        /*0022*/ 	.short	0x0000


//--------------------- .nv.info                  --------------------------
	.section	.nv.info,"",@"SHT_CUDA_INFO"
	.align	4


	//----- nvinfo : EIATTR_REGCOUNT
	.align		4
        /*0000*/ 	.byte	0x04, 0x2f
        /*0002*/ 	.short	(.L_1 - .L_0)
	.align		4
.L_0:
        /*0004*/ 	.word	index@(matmul_kernel)
        /*0008*/ 	.word	0x00000020


	//----- nvinfo : EIATTR_FRAME_SIZE
	.align		4
.L_1:
        /*000c*/ 	.byte	0x04, 0x11
        /*000e*/ 	.short	(.L_3 - .L_2)
	.align		4
.L_2:
        /*0010*/ 	.word	index@(matmul_kernel)
        /*0014*/ 	.word	0x000027a8


	//----- nvinfo : EIATTR_MIN_STACK_SIZE
	.align		4
.L_3:
        /*0018*/ 	.byte	0x04, 0x12
        /*001a*/ 	.short	(.L_5 - .L_4)
	.align		4
.L_4:
        /*001c*/ 	.word	index@(matmul_kernel)
        /*0020*/ 	.word	0x000027a8
.L_5:


//--------------------- .nv.info.matmul_kernel    --------------------------
	.section	.nv.info.matmul_kernel,"",@"SHT_CUDA_INFO"
	.sectionflags	@""
	.align	4


	//----- nvinfo : EIATTR_CUDA_API_VERSION
	.align		4
        /*0000*/ 	.byte	0x04, 0x37
        /*0002*/ 	.short	(.L_7 - .L_6)
.L_6:
        /*0004*/ 	.word	0x00000081


	//----- nvinfo : EIATTR_KPARAM_INFO
	.align		4
.L_7:
        /*0008*/ 	.byte	0x04, 0x17
        /*000a*/ 	.short	(.L_9 - .L_8)
.L_8:
        /*000c*/ 	.word	0x00000000
        /*0010*/ 	.short	0x000d
        /*0012*/ 	.short	0x0048
        /*0014*/ 	.byte	0x00, 0xf4, 0x21, 0x00


	//----- nvinfo : EIATTR_KPARAM_INFO
	.align		4
.L_9:
        /*0018*/ 	.byte	0x04, 0x17
        /*001a*/ 	.short	(.L_11 - .L_10)
.L_10:
        /*001c*/ 	.word	0x00000000
        /*0020*/ 	.short	0x000c
        /*0022*/ 	.short	0x0040
        /*0024*/ 	.byte	0x00, 0xf4, 0x21, 0x00


	//----- nvinfo : EIATTR_KPARAM_INFO
	.align		4
.L_11:
        /*0028*/ 	.byte	0x04, 0x17
        /*002a*/ 	.short	(.L_13 - .L_12)
.L_12:
        /*002c*/ 	.word	0x00000000
        /*0030*/ 	.short	0x000b
        /*0032*/ 	.short	0x0038
        /*0034*/ 	.byte	0x00, 0xf0, 0x11, 0x00


	//----- nvinfo : EIATTR_KPARAM_INFO
	.align		4
.L_13:
        /*0038*/ 	.byte	0x04, 0x17
        /*003a*/ 	.short	(.L_15 - .L_14)
.L_14:
        /*003c*/ 	.word	0x00000000
        /*0040*/ 	.short	0x000a
        /*0042*/ 	.short	0x0034
        /*0044*/ 	.byte	0x00, 0xf0, 0x11, 0x00


	//----- nvinfo : EIATTR_KPARAM_INFO
	.align		4
.L_15:
        /*0048*/ 	.byte	0x04, 0x17
        /*004a*/ 	.short	(.L_17 - .L_16)
.L_16:
        /*004c*/ 	.word	0x00000000
        /*0050*/ 	.short	0x0009
        /*0052*/ 	.short	0x0030
        /*0054*/ 	.byte	0x00, 0xf0, 0x11, 0x00


	//----- nvinfo : EIATTR_KPARAM_INFO
	.align		4
.L_17:
        /*0058*/ 	.byte	0x04, 0x17
        /*005a*/ 	.short	(.L_19 - .L_18)
.L_18:
        /*005c*/ 	.word	0x00000000
        /*0060*/ 	.short	0x0008
        /*0062*/ 	.short	0x002c
        /*0064*/ 	.byte	0x00, 0xf0, 0x11, 0x00


	//----- nvinfo : EIATTR_KPARAM_INFO
	.align		4
.L_19:
        /*0068*/ 	.byte	0x04, 0x17
        /*006a*/ 	.short	(.L_21 - .L_20)
.L_20:
        /*006c*/ 	.word	0x00000000
        /*0070*/ 	.short	0x0007
        /*0072*/ 	.short	0x0028
        /*0074*/ 	.byte	0x00, 0xf0, 0x11, 0x00


	//----- nvinfo : EIATTR_KPARAM_INFO
	.align		4
.L_21:
        /*0078*/ 	.byte	0x04, 0x17
        /*007a*/ 	.short	(.L_23 - .L_22)
.L_22:
        /*007c*/ 	.word	0x00000000
        /*0080*/ 	.short	0x0006
        /*0082*/ 	.short	0x0024
        /*0084*/ 	.byte	0x00, 0xf0, 0x11, 0x00


	//----- nvinfo : EIATTR_KPARAM_INFO
	.align		4
.L_23:
        /*0088*/ 	.byte	0x04, 0x17
        /*008a*/ 	.short	(.L_25 - .L_24)
.L_24:
        /*008c*/ 	.word	0x00000000
        /*0090*/ 	.short	0x0005
        /*0092*/ 	.short	0x0020
        /*0094*/ 	.byte	0x00, 0xf0, 0x11, 0x00


	//----- nvinfo : EIATTR_KPARAM_INFO
	.align		4
.L_25:
        /*0098*/ 	.byte	0x04, 0x17
        /*009a*/ 	.short	(.L_27 - .L_26)
.L_26:
        /*009c*/ 	.word	0x00000000
        /*00a0*/ 	.short	0x0004
        /*00a2*/ 	.short	0x001c
        /*00a4*/ 	.byte	0x00, 0xf0, 0x11, 0x00


	//----- nvinfo : EIATTR_KPARAM_INFO
	.align		4
.L_27:
        /*00a8*/ 	.byte	0x04, 0x17
        /*00aa*/ 	.short	(.L_29 - .L_28)
.L_28:
        /*00ac*/ 	.word	0x00000000
        /*00b0*/ 	.short	0x0003
        /*00b2*/ 	.short	0x0018
        /*00b4*/ 	.byte	0x00, 0xf0, 0x11, 0x00


	//----- nvinfo : EIATTR_KPARAM_INFO
	.align		4
.L_29:
        /*00b8*/ 	.byte	0x04, 0x17
        /*00ba*/ 	.short	(.L_31 - .L_30)
.L_30:
        /*00bc*/ 	.word	0x00000000
        /*00c0*/ 	.short	0x0002
        /*00c2*/ 	.short	0x0010
        /*00c4*/ 	.byte	0x00, 0xf4, 0x21, 0x00


	//----- nvinfo : EIATTR_KPARAM_INFO
	.align		4
.L_31:
        /*00c8*/ 	.byte	0x04, 0x17
        /*00ca*/ 	.short	(.L_33 - .L_32)
.L_32:
        /*00cc*/ 	.word	0x00000000
        /*00d0*/ 	.short	0x0001
        /*00d2*/ 	.short	0x0008
        /*00d4*/ 	.byte	0x00, 0xf4, 0x21, 0x00


	//----- nvinfo : EIATTR_KPARAM_INFO
	.align		4
.L_33:
        /*00d8*/ 	.byte	0x04, 0x17
        /*00da*/ 	.short	(.L_35 - .L_34)
.L_34:
        /*00dc*/ 	.word	0x00000000
        /*00e0*/ 	.short	0x0000
        /*00e2*/ 	.short	0x0000
        /*00e4*/ 	.byte	0x00, 0xf4, 0x21, 0x00


	//----- nvinfo : EIATTR_SPARSE_MMA_MASK
	.align		4
.L_35:
        /*00e8*/ 	.byte	0x03, 0x50
        /*00ea*/ 	.short	0x0000


	//----- nvinfo : EIATTR_MAXREG_COUNT
	.align		4
        /*00ec*/ 	.byte	0x03, 0x1b
        /*00ee*/ 	.short	0x00ff


	//----- nvinfo : EIATTR_NUM_BARRIERS
	.align		4
        /*00f0*/ 	.byte	0x02, 0x4c
        /*00f2*/ 	.byte	0x01
	.zero		1


	//----- nvinfo : EIATTR_ANNOTATIONS
	.align		4
        /*00f4*/ 	.byte	0x04, 0x55
        /*00f6*/ 	.short	(.L_37 - .L_36)


	//   ....[0]....
.L_36:
        /*00f8*/ 	.word	0x00000001
        /*00fc*/ 	.byte	0x20, 0x05, 0x00, 0x00, 0x01, 0x00, 0x00, 0x00, 0x50, 0x05, 0x00, 0x00, 0x01, 0x00, 0x00, 0x00
        /* <DEDUP_REMOVED lines=976> */
        /*3e0c*/ 	.byte	0xd0, 0x55, 0x01, 0x00, 0x01, 0x00, 0x00, 0x00, 0xe0, 0x55, 0x01, 0x00


	//----- nvinfo : EIATTR_VRC_CTA_INIT_COUNT
	.align		4
.L_37:
        /*3e18*/ 	.byte	0x02, 0x4a
	.zero		1
	.zero		1


	//----- nvinfo : EIATTR_EXIT_INSTR_OFFSETS
	.align		4
        /*3e1c*/ 	.byte	0x04, 0x1c
        /*3e1e*/ 	.short	(.L_39 - .L_38)


	//   ....[0]....
.L_38:
        /*3e20*/ 	.word	0x0004ff00


	//   ....[1]....
        /*3e24*/ 	.word	0x0004ff20


	//----- nvinfo : EIATTR_REQNTID
	.align		4
.L_39:
        /*3e28*/ 	.byte	0x04, 0x10
        /*3e2a*/ 	.short	(.L_41 - .L_40)
.L_40:
        /*3e2c*/ 	.word	0x00000040
        /*3e30*/ 	.word	0x00000001
        /*3e34*/ 	.word	0x00000001


	//----- nvinfo : EIATTR_CBANK_PARAM_SIZE
	.align		4
.L_41:
        /*3e38*/ 	.byte	0x03, 0x19
        /*3e3a*/ 	.short	0x0050


	//----- nvinfo : EIATTR_PARAM_CBANK
	.align		4
        /*3e3c*/ 	.byte	0x04, 0x0a
        /*3e3e*/ 	.short	(.L_43 - .L_42)
	.align		4
.L_42:
        /*3e40*/ 	.word	index@(.nv.constant0.matmul_kernel)
        /*3e44*/ 	.short	0x0380
        /*3e46*/ 	.short	0x0050


	//----- nvinfo : EIATTR_SW_WAR
	.align		4
.L_43:
        /*3e48*/ 	.byte	0x04, 0x36
        /*3e4a*/ 	.short	(.L_45 - .L_44)
.L_44:
        /*3e4c*/ 	.word	0x00000008
.L_45:


//--------------------- .nv.compat                --------------------------
	.section	.nv.compat,"",@"SHT_CUDA_COMPAT_INFO"
	.align	4
        /*0000*/ 	.byte	0x02, 0x02, 0x02, 0x00, 0x02, 0x05, 0x05, 0x00, 0x02, 0x03, 0x00, 0x00, 0x02, 0x06, 0x01, 0x00


//--------------------- .nv.callgraph             --------------------------
	.section	.nv.callgraph,"",@"SHT_CUDA_CALLGRAPH"
	.align	4
	.sectionentsize	8
	.align		4
        /*0000*/ 	.word	0x00000000
	.align		4
        /*0004*/ 	.word	0xffffffff
	.align		4
        /*0008*/ 	.word	0x00000000
	.align		4
        /*000c*/ 	.word	0xfffffffe
	.align		4
        /*0010*/ 	.word	0x00000000
	.align		4
        /*0014*/ 	.word	0xfffffffd
	.align		4
        /*0018*/ 	.word	0x00000000
	.align		4
        /*001c*/ 	.word	0xfffffffc


//--------------------- .text.matmul_kernel       --------------------------
	.section	.text.matmul_kernel,"ax",@progbits
	.align	128
        .global         matmul_kernel
        .type           matmul_kernel,@function
        .size           matmul_kernel,(.L_x_4 - matmul_kernel)
        .other          matmul_kernel,@"STO_CUDA_ENTRY STV_DEFAULT"
matmul_kernel:
.text.matmul_kernel:
[----:B------:R-:W0:Y:S08]  /*0000*/  LDC R1, c[0x0][0x37c] ;  /* 0x0000df00ff017b82 */ /* 0x000e300000000800 */
[----:B------:R-:W1:Y:S01]  /*0010*/  LDC.64 R2, c[0x0][0x398] ;  /* 0x0000e600ff027b82 */ /* 0x000e620000000a00 */
[----:B0-----:R-:W-:Y:S01]  /*0020*/  VIADD R1, R1, 0xffffd858 ;  /* 0xffffd85801017836 */ /* 0x001fe20000000000 */
[----:B------:R-:W0:Y:S01]  /*0030*/  S2R R14, SR_TID.X ;  /* 0x00000000000e7919 */ /* 0x000e220000002100 */
[----:B------:R-:W2:Y:S01]  /*0040*/  LDCU UR4, c[0x0][0x3a0] ;  /* 0x00007400ff0477ac */ /* 0x000ea20008000800 */
[----:B------:R-:W-:-:S04]  /*0050*/  UMOV UR5, 0x400 ;  /* 0x0000040000057882 */ /* 0x000fc80000000000 */
[----:B------:R-:W3:Y:S01]  /*0060*/  S2UR UR6, SR_CgaCtaId ;  /* 0x00000000000679c3 */ /* 0x000ee20000008800 */
[----:B------:R-:W4:Y:S01]  /*0070*/  LDCU.64 UR8, c[0x0][0x358] ;  /* 0x00006b00ff0877ac */ /* 0x000f220008000a00 */
[----:B--2---:R-:W-:Y:S01]  /*0080*/  UIADD3 UR4, UPT, UPT, UR4, 0x3f, URZ ;  /* 0x0000003f04047890 */ /* 0x004fe2000fffe0ff */
[----:B-1----:R-:W-:-:S03]  /*0090*/  VIADD R0, R3, 0xff ;  /* 0x000000ff03007836 */ /* 0x002fc60000000000 */
[----:B------:R-:W-:Y:S02]  /*00a0*/  UISETP.GT.AND UP0, UPT, UR4, 0x3f, UPT ;  /* 0x0000003f0400788c */ /* 0x000fe4000bf04270 */
[----:B------:R-:W-:Y:S01]  /*00b0*/  SHF.R.S32.HI R5, RZ, 0x1f, R0 ;  /* 0x0000001fff057819 */ /* 0x000fe20000011400 */
[----:B---3--:R-:W-:-:S03]  /*00c0*/  ULEA UR5, UR6, UR5, 0x18 ;  /* 0x0000000506057291 */ /* 0x008fc6000f8ec0ff */
[----:B------:R-:W-:Y:S02]  /*00d0*/  LEA.HI R5, R5, R0, RZ, 0x8 ;  /* 0x0000000005057211 */ /* 0x000fe400078f40ff */
[----:B0-----:R-:W-:Y:S02]  /*00e0*/  LOP3.LUT R18, R14, 0x3f, RZ, 0xc0, !PT ;  /* 0x0000003f0e127812 */ /* 0x001fe400078ec0ff */
[----:B------:R-:W-:Y:S02]  /*00f0*/  SHF.R.S32.HI R0, RZ, 0x8, R5 ;  /* 0x00000008ff007819 */ /* 0x000fe40000011405 */
[----:B------:R-:W0:Y:S03]  /*0100*/  S2R R5, SR_CTAID.X ;  /* 0x0000000000057919 */ /* 0x000e260000002500 */
[----:B------:R-:W-:-:S05]  /*0110*/  IMAD.SHL.U32 R0, R0, 0x8, RZ ;  /* 0x0000000800007824 */ /* 0x000fca00078e00ff */
[-C--:B------:R-:W-:Y:S02]  /*0120*/  IABS R9, R0.reuse ;  /* 0x0000000000097213 */ /* 0x080fe40000000000 */
[----:B------:R-:W-:Y:S02]  /*0130*/  IABS R12, R0 ;  /* 0x00000000000c7213 */ /* 0x000fe40000000000 */
[----:B------:R-:W1:Y:S08]  /*0140*/  I2F.RP R4, R9 ;  /* 0x0000000900047306 */ /* 0x000e700000209400 */
[----:B-1----:R-:W1:Y:S01]  /*0150*/  MUFU.RCP R4, R4 ;  /* 0x0000000400047308 */ /* 0x002e620000001000 */
[----:B0-----:R-:W-:Y:S01]  /*0160*/  IABS R10, R5 ;  /* 0x00000005000a7213 */ /* 0x001fe20000000000 */
[----:B-1----:R-:W-:-:S02]  /*0170*/  VIADD R6, R4, 0xffffffe ;  /* 0x0ffffffe04067836 */ /* 0x002fc40000000000 */
[----:B------:R-:W-:-:S04]  /*0180*/  IMAD.MOV R4, RZ, RZ, -R12 ;  /* 0x000000ffff047224 */ /* 0x000fc800078e0a0c */
[----:B------:R0:W1:Y:S02]  /*0190*/  F2I.FTZ.U32.TRUNC.NTZ R7, R6 ;  /* 0x0000000600077305 */ /* 0x000064000021f000 */
[----:B0-----:R-:W-:Y:S02]  /*01a0*/  IMAD.MOV.U32 R6, RZ, RZ, RZ ;  /* 0x000000ffff067224 */ /* 0x001fe400078e00ff */
[----:B-1----:R-:W-:-:S04]  /*01b0*/  IMAD.MOV R8, RZ, RZ, -R7 ;  /* 0x000000ffff087224 */ /* 0x002fc800078e0a07 */
[----:B------:R-:W-:Y:S02]  /*01c0*/  IMAD R11, R8, R9, RZ ;  /* 0x00000009080b7224 */ /* 0x000fe400078e02ff */
[----:B------:R-:W-:Y:S02]  /*01d0*/  IMAD.MOV.U32 R8, RZ, RZ, R10 ;  /* 0x000000ffff087224 */ /* 0x000fe400078e000a */
[----:B------:R-:W-:-:S06]  /*01e0*/  IMAD.HI.U32 R7, R7, R11, R6 ;  /* 0x0000000b07077227 */ /* 0x000fcc00078e0006 */
[----:B------:R-:W-:-:S04]  /*01f0*/  IMAD.HI.U32 R7, R7, R8, RZ ;  /* 0x0000000807077227 */ /* 0x000fc800078e00ff */
[----:B------:R-:W-:-:S05]  /*0200*/  IMAD R4, R7, R4, R8 ;  /* 0x0000000407047224 */ /* 0x000fca00078e0208 */
[----:B------:R-:W-:-:S13]  /*0210*/  ISETP.GT.U32.AND P1, PT, R9, R4, PT ;  /* 0x000000040900720c */ /* 0x000fda0003f24070 */
[----:B------:R-:W-:Y:S02]  /*0220*/  @!P1 IMAD.IADD R4, R4, 0x1, -R9 ;  /* 0x0000000104049824 */ /* 0x000fe400078e0a09 */
[----:B------:R-:W-:Y:S01]  /*0230*/  @!P1 VIADD R7, R7, 0x1 ;  /* 0x0000000107079836 */ /* 0x000fe20000000000 */
[----:B------:R-:W-:Y:S02]  /*0240*/  ISETP.NE.AND P1, PT, R0, RZ, PT ;  /* 0x000000ff0000720c */ /* 0x000fe40003f25270 */
[----:B------:R-:W-:Y:S02]  /*0250*/  ISETP.GE.U32.AND P0, PT, R4, R9, PT ;  /* 0x000000090400720c */ /* 0x000fe40003f06070 */
[----:B------:R-:W-:-:S04]  /*0260*/  LOP3.LUT R4, R5, R0, RZ, 0x3c, !PT ;  /* 0x0000000005047212 */ /* 0x000fc800078e3cff */
[----:B------:R-:W-:Y:S01]  /*0270*/  ISETP.GE.AND P2, PT, R4, RZ, PT ;  /* 0x000000ff0400720c */ /* 0x000fe20003f46270 */
[----:B------:R-:W-:-:S06]  /*0280*/  VIADD R4, R2, 0x3f ;  /* 0x0000003f02047836 */ /* 0x000fcc0000000000 */
[----:B------:R-:W-:-:S04]  /*0290*/  @P0 VIADD R7, R7, 0x1 ;  /* 0x0000000107070836 */ /* 0x000fc80000000000 */
[----:B------:R-:W-:Y:S01]  /*02a0*/  IMAD.MOV.U32 R6, RZ, RZ, R7 ;  /* 0x000000ffff067224 */ /* 0x000fe200078e0007 */
[----:B------:R-:W-:-:S03]  /*02b0*/  SHF.R.S32.HI R7, RZ, 0x1f, R4 ;  /* 0x0000001fff077819 */ /* 0x000fc60000011404 */
[----:B------:R-:W-:Y:S01]  /*02c0*/  @!P2 IMAD.MOV R6, RZ, RZ, -R6 ;  /* 0x000000ffff06a224 */ /* 0x000fe200078e0a06 */
[----:B------:R-:W-:Y:S02]  /*02d0*/  @!P1 LOP3.LUT R6, RZ, R0, RZ, 0x33, !PT ;  /* 0x00000000ff069212 */ /* 0x000fe400078e33ff */
[----:B------:R-:W-:-:S03]  /*02e0*/  LEA.HI R7, R7, R4, RZ, 0x6 ;  /* 0x0000000407077211 */ /* 0x000fc600078f30ff */
[----:B------:R-:W-:Y:S02]  /*02f0*/  IMAD.SHL.U32 R4, R6, 0x8, RZ ;  /* 0x0000000806047824 */ /* 0x000fe400078e00ff */
[----:B------:R-:W-:-:S03]  /*0300*/  IMAD.MOV R6, RZ, RZ, -R6 ;  /* 0x000000ffff067224 */ /* 0x000fc600078e0a06 */
[----:B------:R-:W-:Y:S01]  /*0310*/  LEA.HI.SX32 R7, R7, -R4, 0x1a ;  /* 0x8000000407077211 */ /* 0x000fe200078fd2ff */
[----:B------:R-:W-:Y:S02]  /*0320*/  IMAD R15, R0, R6, R5 ;  /* 0x00000006000f7224 */ /* 0x000fe400078e0205 */
[----:B------:R-:W-:Y:S01]  /*0330*/  IMAD.MOV.U32 R6, RZ, RZ, RZ ;  /* 0x000000ffff067224 */ /* 0x000fe200078e00ff */
[----:B------:R-:W-:Y:S02]  /*0340*/  VIMNMX R8, PT, PT, R7, 0x8, PT ;  /* 0x0000000807087848 */ /* 0x000fe40003fe0100 */
[----:B------:R-:W-:Y:S02]  /*0350*/  IABS R13, R15 ;  /* 0x0000000f000d7213 */ /* 0x000fe40000000000 */
[----:B------:R-:W-:-:S04]  /*0360*/  IABS R11, R8 ;  /* 0x00000008000b7213 */ /* 0x000fc80000000000 */
[----:B------:R-:W0:Y:S08]  /*0370*/  I2F.RP R9, R11 ;  /* 0x0000000b00097306 */ /* 0x000e300000209400 */
[----:B0-----:R-:W0:Y:S02]  /*0380*/  MUFU.RCP R9, R9 ;  /* 0x0000000900097308 */ /* 0x001e240000001000 */
[----:B0-----:R-:W-:-:S06]  /*0390*/  VIADD R7, R9, 0xffffffe ;  /* 0x0ffffffe09077836 */ /* 0x001fcc0000000000 */
[----:B------:R-:W0:Y:S02]  /*03a0*/  F2I.FTZ.U32.TRUNC.NTZ R7, R7 ;  /* 0x0000000700077305 */ /* 0x000e24000021f000 */
[----:B0-----:R-:W-:-:S04]  /*03b0*/  IMAD.MOV R10, RZ, RZ, -R7 ;  /* 0x000000ffff0a7224 */ /* 0x001fc800078e0a07 */
[----:B------:R-:W-:-:S04]  /*03c0*/  IMAD.MOV.U32 R0, RZ, RZ, R10 ;  /* 0x000000ffff007224 */ /* 0x000fc800078e000a */
[----:B------:R-:W-:Y:S01]  /*03d0*/  IMAD R5, R0, R11, RZ ;  /* 0x0000000b00057224 */ /* 0x000fe200078e02ff */
[----:B------:R-:W-:-:S03]  /*03e0*/  IABS R0, R8 ;  /* 0x0000000800007213 */ /* 0x000fc60000000000 */
[----:B------:R-:W-:-:S04]  /*03f0*/  IMAD.HI.U32 R6, R7, R5, R6 ;  /* 0x0000000507067227 */ /* 0x000fc800078e0006 */
[----:B------:R-:W-:Y:S02]  /*0400*/  IMAD.MOV R0, RZ, RZ, -R0 ;  /* 0x000000ffff007224 */ /* 0x000fe400078e0a00 */
        /* <DEDUP_REMOVED lines=8> */
[----:B------:R-:W-:-:S07]  /*0490*/  ISETP.GE.AND P2, PT, R0, RZ, PT ;  /* 0x000000ff0000720c */ /* 0x000fce0003f46270 */
[----:B------:R-:W-:-:S06]  /*04a0*/  @P0 VIADD R6, R6, 0x1 ;  /* 0x0000000106060836 */ /* 0x000fcc0000000000 */
[----:B------:R-:W-:Y:S01]  /*04b0*/  @!P2 IMAD.MOV R6, RZ, RZ, -R6 ;  /* 0x000000ffff06a224 */ /* 0x000fe200078e0a06 */
[----:B------:R-:W-:-:S05]  /*04c0*/  @!P1 LOP3.LUT R6, RZ, R8, RZ, 0x33, !PT ;  /* 0x00000008ff069212 */ /* 0x000fca00078e33ff */
[----:B------:R-:W-:-:S04]  /*04d0*/  IMAD.MOV R5, RZ, RZ, -R6 ;  /* 0x000000ffff057224 */ /* 0x000fc800078e0a06 */
[----:B------:R-:W-:-:S04]  /*04e0*/  IMAD R5, R8, R5, R15 ;  /* 0x0000000508057224 */ /* 0x000fc800078e020f */
[----:B------:R-:W-:Y:S02]  /*04f0*/  IMAD.IADD R0, R4, 0x1, R5 ;  /* 0x0000000104007824 */ /* 0x000fe400078e0205 */
[----:B------:R-:W-:-:S04]  /*0500*/  IMAD.SHL.U32 R4, R6, 0x100, RZ ;  /* 0x0000010006047824 */ /* 0x000fc800078e00ff */
[C---:B------:R-:W-:Y:S01]  /*0510*/  VIADD R6, R4.reuse, 0x1 ;  /* 0x0000000104067836 */ /* 0x040fe20000000000 */
[----:B------:R-:W-:Y:S01]  /*0520*/  STL [R1+0x420], R4 ;  /* 0x0004200401007387 */ /* 0x000fe20000100800 */
[C---:B------:R-:W-:Y:S02]  /*0530*/  VIADD R5, R4.reuse, 0x2 ;  /* 0x0000000204057836 */ /* 0x040fe40000000000 */
[C---:B------:R-:W-:Y:S01]  /*0540*/  VIADD R7, R4.reuse, 0x3 ;  /* 0x0000000304077836 */ /* 0x040fe20000000000 */
[----:B------:R0:W-:Y:S01]  /*0550*/  STL [R1+0x600], R6 ;  /* 0x0006000601007387 */ /* 0x0001e20000100800 */
[C---:B------:R-:W-:Y:S02]  /*0560*/  VIADD R16, R4.reuse, 0x9 ;  /* 0x0000000904107836 */ /* 0x040fe40000000000 */
[C---:B------:R-:W-:Y:S01]  /*0570*/  VIADD R29, R4.reuse, 0x11 ;  /* 0x00000011041d7836 */ /* 0x040fe20000000000 */
[----:B------:R1:W-:Y:S01]  /*0580*/  STL [R1+0x5fc], R5 ;  /* 0x0005fc0501007387 */ /* 0x0003e20000100800 */
[----:B------:R-:W-:-:S02]  /*0590*/  VIADD R28, R4, 0x14 ;  /* 0x00000014041c7836 */ /* 0x000fc40000000000 */
[C---:B------:R-:W-:Y:S01]  /*05a0*/  VIADD R17, R4.reuse, 0x17 ;  /* 0x0000001704117836 */ /* 0x040fe20000000000 */
[----:B------:R2:W-:Y:S01]  /*05b0*/  STL [R1+0x5f8], R7 ;  /* 0x0005f80701007387 */ /* 0x0005e20000100800 */
[C---:B------:R-:W-:Y:S02]  /*05c0*/  VIADD R15, R4.reuse, 0x19 ;  /* 0x00000019040f7836 */ /* 0x040fe40000000000 */
[C---:B0-----:R-:W-:Y:S02]  /*05d0*/  VIADD R6, R4.reuse, 0x4 ;  /* 0x0000000404067836 */ /* 0x041fe40000000000 */
[C---:B------:R-:W-:Y:S02]  /*05e0*/  VIADD R21, R4.reuse, 0x1b ;  /* 0x0000001b04157836 */ /* 0x040fe40000000000 */
[C---:B-1----:R-:W-:Y:S01]  /*05f0*/  VIADD R5, R4.reuse, 0x5 ;  /* 0x0000000504057836 */ /* 0x042fe20000000000 */
[----:B------:R0:W-:Y:S01]  /*0600*/  STL [R1+0x5f4], R6 ;  /* 0x0005f40601007387 */ /* 0x0001e20000100800 */
[----:B------:R-:W-:-:S02]  /*0610*/  VIADD R27, R4, 0xe9 ;  /* 0x000000e9041b7836 */ /* 0x000fc40000000000 */
[C---:B--2---:R-:W-:Y:S01]  /*0620*/  VIADD R7, R4.reuse, 0x6 ;  /* 0x0000000604077836 */ /* 0x044fe20000000000 */
[----:B------:R1:W-:Y:S01]  /*0630*/  STL [R1+0x5f0], R5 ;  /* 0x0005f00501007387 */ /* 0x0003e20000100800 */
[C---:B------:R-:W-:Y:S02]  /*0640*/  VIADD R26, R4.reuse, 0xea ;  /* 0x000000ea041a7836 */ /* 0x040fe40000000000 */
[C---:B------:R-:W-:Y:S01]  /*0650*/  VIADD R25, R4.reuse, 0xed ;  /* 0x000000ed04197836 */ /* 0x040fe20000000000 */
[----:B------:R2:W-:Y:S01]  /*0660*/  STL [R1+0x5ec], R7 ;  /* 0x0005ec0701007387 */ /* 0x0005e20000100800 */
[C---:B------:R-:W-:Y:S02]  /*0670*/  VIADD R24, R4.reuse, 0xee ;  /* 0x000000ee04187836 */ /* 0x040fe40000000000 */
[C---:B0-----:R-:W-:Y:S02]  /*0680*/  VIADD R6, R4.reuse, 0x7 ;  /* 0x0000000704067836 */ /* 0x041fe40000000000 */
[----:B------:R-:W-:-:S02]  /*0690*/  VIADD R23, R4, 0xef ;  /* 0x000000ef04177836 */ /* 0x000fc40000000000 */
[C---:B-1----:R-:W-:Y:S01]  /*06a0*/  VIADD R5, R4.reuse, 0x8 ;  /* 0x0000000804057836 */ /* 0x042fe20000000000 */
[----:B------:R0:W-:Y:S01]  /*06b0*/  STL [R1+0x5e8], R6 ;  /* 0x0005e80601007387 */ /* 0x0001e20000100800 */
[C---:B------:R-:W-:Y:S02]  /*06c0*/  VIADD R22, R4.reuse, 0xf0 ;  /* 0x000000f004167836 */ /* 0x040fe40000000000 */
[C---:B--2---:R-:W-:Y:S01]  /*06d0*/  VIADD R7, R4.reuse, 0xa ;  /* 0x0000000a04077836 */ /* 0x044fe20000000000 */
[----:B------:R1:W-:Y:S01]  /*06e0*/  STL [R1+0x5e4], R5 ;  /* 0x0005e40501007387 */ /* 0x0003e20000100800 */
[C---:B------:R-:W-:Y:S02]  /*06f0*/  VIADD R20, R4.reuse, 0xf1 ;  /* 0x000000f104147836 */ /* 0x040fe40000000000 */
[C---:B------:R-:W-:Y:S01]  /*0700*/  VIADD R19, R4.reuse, 0xf2 ;  /* 0x000000f204137836 */ /* 0x040fe20000000000 */
[----:B------:R2:W-:Y:S01]  /*0710*/  STL [R1+0x5dc], R7 ;  /* 0x0005dc0701007387 */ /* 0x0005e20000100800 */
[----:B------:R-:W-:-:S02]  /*0720*/  VIADD R13, R4, 0xf4 ;  /* 0x000000f4040d7836 */ /* 0x000fc40000000000 */
[C---:B0-----:R-:W-:Y:S01]  /*0730*/  VIADD R6, R4.reuse, 0xc ;  /* 0x0000000c04067836 */ /* 0x041fe20000000000 */
[----:B------:R-:W-:Y:S01]  /*0740*/  STL [R1+0x5e0], R16 ;  /* 0x0005e01001007387 */ /* 0x000fe20000100800 */
[C---:B------:R-:W-:Y:S02]  /*0750*/  VIADD R12, R4.reuse, 0xf5 ;  /* 0x000000f5040c7836 */ /* 0x040fe40000000000 */
[C---:B-1----:R-:W-:Y:S02]  /*0760*/  VIADD R5, R4.reuse, 0xb ;  /* 0x0000000b04057836 */ /* 0x042fe40000000000 */
[C---:B------:R-:W-:Y:S02]  /*0770*/  VIADD R11, R4.reuse, 0xf6 ;  /* 0x000000f6040b7836 */ /* 0x040fe40000000000 */
[C---:B--2---:R-:W-:Y:S01]  /*0780*/  VIADD R7, R4.reuse, 0xe ;  /* 0x0000000e04077836 */ /* 0x044fe20000000000 */
[----:B------:R0:W-:Y:S01]  /*0790*/  STL [R1+0x5d8], R5 ;  /* 0x0005d80501007387 */ /* 0x0001e20000100800 */
[----:B------:R-:W-:-:S02]  /*07a0*/  VIADD R10, R4, 0xf7 ;  /* 0x000000f7040a7836 */ /* 0x000fc40000000000 */
[C---:B------:R-:W-:Y:S01]  /*07b0*/  VIADD R9, R4.reuse, 0xfa ;  /* 0x000000fa04097836 */ /* 0x040fe20000000000 */
[----:B------:R1:W-:Y:S01]  /*07c0*/  STL [R1+0x5d4], R6 ;  /* 0x0005d40601007387 */ /* 0x0003e20000100800 */
[C---:B------:R-:W-:Y:S02]  /*07d0*/  VIADD R8, R4.reuse, 0xfb ;  /* 0x000000fb04087836 */ /* 0x040fe40000000000 */
[C---:B0-----:R-:W-:Y:S02]  /*07e0*/  VIADD R5, R4.reuse, 0xd ;  /* 0x0000000d04057836 */ /* 0x041fe40000000000 */
[----:B-1----:R-:W-:-:S03]  /*07f0*/  VIADD R6, R4, 0xf ;  /* 0x0000000f04067836 */ /* 0x002fc60000000000 */
[----:B------:R0:W-:Y:S04]  /*0800*/  STL [R1+0x5d0], R5 ;  /* 0x0005d00501007387 */ /* 0x0001e80000100800 */
[----:B------:R1:W-:Y:S04]  /*0810*/  STL [R1+0x5cc], R7 ;  /* 0x0005cc0701007387 */ /* 0x0003e80000100800 */
[----:B------:R2:W-:Y:S01]  /*0820*/  STL [R1+0x5c8], R6 ;  /* 0x0005c80601007387 */ /* 0x0005e20000100800 */
[C---:B0-----:R-:W-:Y:S02]  /*0830*/  VIADD R5, R4.reuse, 0x10 ;  /* 0x0000001004057836 */ /* 0x041fe40000000000 */
[----:B-1----:R-:W-:-:S03]  /*0840*/  VIADD R7, R4, 0x20 ;  /* 0x0000002004077836 */ /* 0x002fc60000000000 */
[----:B------:R0:W-:Y:S01]  /*0850*/  STL [R1+0x5c4], R5 ;  /* 0x0005c40501007387 */ /* 0x0001e20000100800 */
[----:B--2---:R-:W-:-:S05]  /*0860*/  VIADD R6, R4, 0x12 ;  /* 0x0000001204067836 */ /* 0x004fca0000000000 */
[----:B------:R1:W-:Y:S01]  /*0870*/  STL [R1+0x5bc], R6 ;  /* 0x0005bc0601007387 */ /* 0x0003e20000100800 */
[----:B0-----:R-:W-:-:S05]  /*0880*/  VIADD R5, R4, 0x13 ;  /* 0x0000001304057836 */ /* 0x001fca0000000000 */
[----:B------:R0:W-:Y:S01]  /*0890*/  STL [R1+0x5b8], R5 ;  /* 0x0005b80501007387 */ /* 0x0001e20000100800 */
[----:B-1----:R-:W-:-:S05]  /*08a0*/  VIADD R6, R4, 0x15 ;  /* 0x0000001504067836 */ /* 0x002fca0000000000 */
        /* <DEDUP_REMOVED lines=15> */
[----:B-1----:R-:W-:-:S03]  /*09a0*/  VIADD R6, R4, 0x21 ;  /* 0x0000002104067836 */ /* 0x002fc60000000000 */
[----:B------:R1:W-:Y:S04]  /*09b0*/  STL [R1+0x584], R7 ;  /* 0x0005840701007387 */ /* 0x0003e80000100800 */
[----:B------:R2:W-:Y:S01]  /*09c0*/  STL [R1+0x580], R6 ;  /* 0x0005800601007387 */ /* 0x0005e20000100800 */
[C---:B0-----:R-:W-:Y:S02]  /*09d0*/  VIADD R5, R4.reuse, 0x22 ;  /* 0x0000002204057836 */ /* 0x041fe40000000000 */
[----:B-1----:R-:W-:-:S03]  /*09e0*/  VIADD R7, R4, 0x23 ;  /* 0x0000002304077836 */ /* 0x002fc60000000000 */
[----:B------:R0:W-:Y:S01]  /*09f0*/  STL [R1+0x57c], R5 ;  /* 0x00057c0501007387 */ /* 0x0001e20000100800 */
[----:B--2---:R-:W-:-:S03]  /*0a00*/  VIADD R6, R4, 0x24 ;  /* 0x0000002404067836 */ /* 0x004fc60000000000 */
        /* <DEDUP_REMOVED lines=395> */
[----:B--2---:R-:W-:-:S05]  /*22c0*/  VIADD R6, R4, 0xeb ;  /* 0x000000eb04067836 */ /* 0x004fca0000000000 */
[----:B------:R1:W-:Y:S01]  /*22d0*/  STL [R1+0x3c], R6 ;  /* 0x00003c0601007387 */ /* 0x0003e20000100800 */
[----:B0-----:R-:W-:Y:S02]  /*22e0*/  IMAD R5, R0, 0x40, R18 ;  /* 0x0000004000057824 */ /* 0x001fe400078e0212 */
[C---:B------:R-:W-:Y:S02]  /*22f0*/  VIADD R0, R4.reuse, 0xec ;  /* 0x000000ec04007836 */ /* 0x040fe40000000000 */
[C---:B------:R-:W-:Y:S01]  /*2300*/  VIADD R18, R4.reuse, 0xf3 ;  /* 0x000000f304127836 */ /* 0x040fe20000000000 */
[----:B------:R0:W-:Y:S01]  /*2310*/  STL [R1+0x13d4], R5 ;  /* 0x0013d40501007387 */ /* 0x0001e20000100800 */
[----:B-1----:R-:W-:-:S03]  /*2320*/  VIADD R6, R4, 0xfd ;  /* 0x000000fd04067836 */ /* 0x002fc60000000000 */
[----:B------:R1:W-:Y:S01]  /*2330*/  STL [R1+0x38], R0 ;  /* 0x0000380001007387 */ /* 0x0003e20000100800 */
[C---:B0-----:R-:W-:Y:S02]  /*2340*/  VIADD R5, R4.reuse, 0xf8 ;  /* 0x000000f804057836 */ /* 0x041fe40000000000 */
[----:B-1----:R-:W-:-:S03]  /*2350*/  VIADD R0, R4, 0xf9 ;  /* 0x000000f904007836 */ /* 0x002fc60000000000 */
[----:B------:R0:W-:Y:S04]  /*2360*/  STL [R1+0xc], R5 ;  /* 0x00000c0501007387 */ /* 0x0001e80000100800 */
[----:B------:R1:W-:Y:S01]  /*2370*/  STL [R1+0x8], R0 ;  /* 0x0000080001007387 */ /* 0x0003e20000100800 */
[C---:B0-----:R-:W-:Y:S02]  /*2380*/  VIADD R5, R4.reuse, 0xfe ;  /* 0x000000fe04057836 */ /* 0x041fe40000000000 */
[----:B------:R-:W-:Y:S01]  /*2390*/  VIADD R4, R4, 0xff ;  /* 0x000000ff04047836 */ /* 0x000fe20000000000 */
[----:B----4-:R-:W-:Y:S06]  /*23a0*/  BRA.U UP0, `(.L_x_0) ;  /* 0x00000011000c7547 */ /* 0x010fec000b800000 */
[----:B-1----:R-:W-:Y:S01]  /*23b0*/  IMAD.SHL.U32 R0, R14, 0x10, RZ ;  /* 0x000000100e007824 */ /* 0x002fe200078e00ff */
[----:B------:R1:W-:Y:S04]  /*23c0*/  STL [R1+0x560], RZ ;  /* 0x000560ff01007387 */ /* 0x0003e80000100800 */
[----:B------:R1:W-:Y:S04]  /*23d0*/  STL [R1+0x13d0], R0 ;  /* 0x0013d00001007387 */ /* 0x0003e80000100800 */
[----:B------:R1:W-:Y:S04]  /*23e0*/  STL [R1+0x564], RZ ;  /* 0x000564ff01007387 */ /* 0x0003e80000100800 */
        /* <DEDUP_REMOVED lines=253> */
[----:B------:R1:W-:Y:S01]  /*33c0*/  STL [R1+0x53c], RZ ;  /* 0x00053cff01007387 */ /* 0x0003e20000100800 */
[----:B------:R-:W-:Y:S05]  /*33d0*/  BRA `(.L_x_1) ;  /* 0x0000040400787947 */ /* 0x000fea0003800000 */
.L_x_0:
[----:B-1----:R-:W2:Y:S01]  /*33e0*/  LDL.LU R0, [R1+0x5ac] ;  /* 0x0005ac0001007983 */ /* 0x002ea20000300800 */
[----:B------:R-:W-:Y:S01]  /*33f0*/  IMAD.MOV.U32 R14, RZ, RZ, RZ ;  /* 0x000000ffff0e7224 */ /* 0x000fe200078e00ff */
[----:B------:R-:W-:Y:S01]  /*3400*/  ISETP.GE.AND P3, PT, R4, RZ, PT ;  /* 0x000000ff0400720c */ /* 0x000fe20003f66270 */
[----:B------:R-:W0:Y:S01]  /*3410*/  LDCU UR6, c[0x0][0x3ac] ;  /* 0x00007580ff0677ac */ /* 0x000e220008000800 */
[----:B------:R1:W-:Y:S01]  /*3420*/  STL [R1+0x163c], R20 ;  /* 0x00163c1401007387 */ /* 0x0003e20000100800 */
[----:B------:R-:W3:Y:S01]  /*3430*/  LDCU.128 UR12, c[0x0][0x380] ;  /* 0x00007000ff0c77ac */ /* 0x000ee20008000c00 */
[----:B------:R-:W4:Y:S02]  /*3440*/  LDCU UR7, c[0x0][0x3a4] ;  /* 0x00007480ff0777ac */ /* 0x000f240008000800 */
[----:B-1----:R-:W5:Y:S01]  /*3450*/  LDL R20, [R1+0x13d4] ;  /* 0x0013d40001147983 */ /* 0x002f620000100800 */
[----:B------:R-:W1:Y:S03]  /*3460*/  LDCU UR10, c[0x0][0x3b0] ;  /* 0x00007600ff0a77ac */ /* 0x000e660008000800 */
[----:B------:R0:W-:Y:S04]  /*3470*/  STL [R1+0x1638], R22 ;  /* 0x0016381601007387 */ /* 0x0001e80000100800 */
[----:B------:R3:W-:Y:S04]  /*3480*/  STL [R1+0x1634], R23 ;  /* 0x0016341701007387 */ /* 0x0007e80000100800 */
[----:B------:R1:W-:Y:S01]  /*3490*/  STL [R1+0x1630], R24 ;  /* 0x0016301801007387 */ /* 0x0003e20000100800 */
[----:B0-----:R-:W-:-:S03]  /*34a0*/  IMAD.MOV.U32 R22, RZ, RZ, R17 ;  /* 0x000000ffff167224 */ /* 0x001fc600078e0011 */
[----:B------:R-:W-:Y:S01]  /*34b0*/  STL [R1+0x162c], R25 ;  /* 0x00162c1901007387 */ /* 0x000fe20000100800 */
[----:B---3--:R-:W-:-:S03]  /*34c0*/  IMAD.MOV.U32 R23, RZ, RZ, R16 ;  /* 0x000000ffff177224 */ /* 0x008fc600078e0010 */
[----:B------:R0:W-:Y:S01]  /*34d0*/  STL [R1+0x1628], R26 ;  /* 0x0016281a01007387 */ /* 0x0001e20000100800 */
[----:B-1----:R-:W-:-:S03]  /*34e0*/  IMAD.MOV.U32 R24, RZ, RZ, R15 ;  /* 0x000000ffff187224 */ /* 0x002fc600078e000f */
[----:B------:R1:W-:Y:S04]  /*34f0*/  STL [R1+0x1624], R27 ;  /* 0x0016241b01007387 */ /* 0x0003e80000100800 */
[----:B------:R3:W-:Y:S01]  /*3500*/  STL [R1+0x1538], R3 ;  /* 0x0015380301007387 */ /* 0x0007e20000100800 */
[----:B0-----:R-:W-:Y:S01]  /*3510*/  IMAD.MOV.U32 R26, RZ, RZ, R28 ;  /* 0x000000ffff1a7224 */ /* 0x001fe200078e001c */
[----:B------:R-:W-:Y:S01]  /*3520*/  IABS R28, R2 ;  /* 0x00000002001c7213 */ /* 0x000fe20000000000 */
[----:B-1----:R-:W-:Y:S01]  /*3530*/  IMAD.MOV.U32 R27, RZ, RZ, R21 ;  /* 0x000000ffff1b7224 */ /* 0x002fe200078e0015 */
[----:B------:R-:W-:Y:S01]  /*3540*/  IABS R21, R3 ;  /* 0x0000000300157213 */ /* 0x000fe20000000000 */
[----:B---3--:R-:W-:-:S03]  /*3550*/  IMAD.MOV.U32 R3, RZ, RZ, R29 ;  /* 0x000000ffff037224 */ /* 0x008fc600078e001d */
[----:B------:R-:W0:Y:S08]  /*3560*/  I2F.RP R16, R21 ;  /* 0x0000001500107306 */ /* 0x000e300000209400 */
[----:B0-----:R-:W0:Y:S02]  /*3570*/  MUFU.RCP R16, R16 ;  /* 0x0000001000107308 */ /* 0x001e240000001000 */
[----:B0-----:R-:W-:-:S06]  /*3580*/  VIADD R16, R16, 0xffffffe ;  /* 0x0ffffffe10107836 */ /* 0x001fcc0000000000 */
[----:B------:R-:W-:Y:S01]  /*3590*/  F2I.FTZ.U32.TRUNC.NTZ R17, R16 ;  /* 0x0000001000117305 */ /* 0x000fe2000021f000 */
[----:B--2---:R-:W-:-:S07]  /*35a0*/  IMAD.MOV.U32 R25, RZ, RZ, R0 ;  /* 0x000000ffff197224 */ /* 0x004fce00078e0000 */
[----:B------:R-:W0:Y:S01]  /*35b0*/  I2F.RP R0, R28 ;  /* 0x0000001c00007306 */ /* 0x000e220000209400 */
[----:B-----5:R-:W-:-:S07]  /*35c0*/  ISETP.GE.AND P6, PT, R20, RZ, PT ;  /* 0x000000ff1400720c */ /* 0x020fce0003fc6270 */
[----:B0-----:R-:W0:Y:S02]  /*35d0*/  MUFU.RCP R0, R0 ;  /* 0x0000000000007308 */ /* 0x001e240000001000 */
[----:B0-----:R-:W-:-:S06]  /*35e0*/  VIADD R0, R0, 0xffffffe ;  /* 0x0ffffffe00007836 */ /* 0x001fcc0000000000 */
[----:B------:R-:W0:Y:S02]  /*35f0*/  F2I.FTZ.U32.TRUNC.NTZ R15, R0 ;  /* 0x00000000000f7305 */ /* 0x000e24000021f000 */
[----:B0-----:R-:W-:-:S04]  /*3600*/  IMAD.MOV R0, RZ, RZ, -R15 ;  /* 0x000000ffff007224 */ /* 0x001fc800078e0a0f */
[----:B------:R-:W-:Y:S01]  /*3610*/  IMAD R16, R0, R28, RZ ;  /* 0x0000001c00107224 */ /* 0x000fe200078e02ff */
[----:B------:R-:W-:Y:S02]  /*3620*/  IABS R0, R20 ;  /* 0x0000001400007213 */ /* 0x000fe40000000000 */
[----:B------:R-:W2:Y:S01]  /*3630*/  LDL.LU R20, [R1+0x163c] ;  /* 0x00163c0001147983 */ /* 0x000ea20000300800 */
[----:B------:R-:W-:Y:S01]  /*3640*/  IMAD.HI.U32 R16, R15, R16, R14 ;  /* 0x000000100f107227 */ /* 0x000fe200078e000e */
[----:B------:R-:W-:-:S03]  /*3650*/  IABS R15, R4 ;  /* 0x00000004000f7213 */ /* 0x000fc60000000000 */
[----:B------:R-:W-:Y:S02]  /*3660*/  IMAD.MOV.U32 R14, RZ, RZ, R0 ;  /* 0x000000ffff0e7224 */ /* 0x000fe400078e0000 */
[----:B------:R-:W-:Y:S02]  /*3670*/  IMAD.MOV R0, RZ, RZ, -R17 ;  /* 0x000000ffff007224 */ /* 0x000fe400078e0a11 */
[----:B------:R-:W-:-:S04]  /*3680*/  IMAD.HI.U32 R16, R16, R14, RZ ;  /* 0x0000000e10107227 */ /* 0x000fc800078e00ff */
[----:B------:R-:W-:Y:S02]  /*3690*/  IMAD.MOV R16, RZ, RZ, -R16 ;  /* 0x000000ffff107224 */ /* 0x000fe400078e0a10 */
[----:B------:R-:W-:Y:S02]  /*36a0*/  IMAD R0, R0, R21, RZ ;  /* 0x0000001500007224 */ /* 0x000fe400078e02ff */
[----:B------:R-:W-:Y:S02]  /*36b0*/  IMAD R14, R28, R16, R14 ;  /* 0x000000101c0e7224 */ /* 0x000fe400078e020e */
[----:B------:R-:W-:-:S03]  /*36c0*/  IMAD.MOV.U32 R16, RZ, RZ, RZ ;  /* 0x000000ffff107224 */ /* 0x000fc600078e00ff */
[----:B------:R-:W-:Y:S01]  /*36d0*/  ISETP.GT.U32.AND P0, PT, R28, R14, PT ;  /* 0x0000000e1c00720c */ /* 0x000fe20003f04070 */
[----:B------:R-:W-:Y:S01]  /*36e0*/  IMAD.HI.U32 R0, R17, R0, R16 ;  /* 0x0000000011007227 */ /* 0x000fe200078e0010 */
[----:B------:R-:W-:Y:S02]  /*36f0*/  IABS R17, R5 ;  /* 0x0000000500117213 */ /* 0x000fe40000000000 */
[----:B------:R-:W-:-:S03]  /*3700*/  IABS R16, R6 ;  /* 0x0000000600107213 */ /* 0x000fc60000000000 */
[----:B------:R-:W-:-:S04]  /*3710*/  IMAD.HI.U32 R4, R0, R17, RZ ;  /* 0x0000001100047227 */ /* 0x000fc800078e00ff */
[----:B------:R-:W-:-:S04]  /*3720*/  IMAD.HI.U32 R29, R0, R15, RZ ;  /* 0x0000000f001d7227 */ /* 0x000fc800078e00ff */
[----:B------:R-:W-:Y:S02]  /*3730*/  IMAD.MOV R4, RZ, RZ, -R4 ;  /* 0x000000ffff047224 */ /* 0x000fe400078e0a04 */
[----:B------:R-:W-:Y:S02]  /*3740*/  @!P0 IMAD.IADD R14, R14, 0x1, -R28 ;  /* 0x000000010e0e8824 */ /* 0x000fe400078e0a1c */
[----:B------:R-:W-:Y:S02]  /*3750*/  IMAD.MOV R29, RZ, RZ, -R29 ;  /* 0x000000ffff1d7224 */ /* 0x000fe400078e0a1d */
[----:B------:R-:W-:Y:S01]  /*3760*/  IMAD R17, R21, R4, R17 ;  /* 0x0000000415117224 */ /* 0x000fe200078e0211 */
[----:B------:R-:W-:Y:S01]  /*3770*/  ISETP.GT.U32.AND P1, PT, R28, R14, PT ;  /* 0x0000000e1c00720c */ /* 0x000fe20003f24070 */
[----:B------:R-:W-:-:S04]  /*3780*/  IMAD.HI.U32 R4, R0, R16, RZ ;  /* 0x0000001000047227 */ /* 0x000fc800078e00ff */
[----:B------:R-:W-:Y:S01]  /*3790*/  IMAD R15, R21, R29, R15 ;  /* 0x0000001d150f7224 */ /* 0x000fe200078e020f */
[----:B------:R-:W-:Y:S01]  /*37a0*/  IABS R29, R7 ;  /* 0x00000007001d7213 */ /* 0x000fe20000000000 */
[----:B------:R-:W-:-:S03]  /*37b0*/  IMAD.MOV R4, RZ, RZ, -R4 ;  /* 0x000000ffff047224 */ /* 0x000fc600078e0a04 */
[C---:B------:R-:W-:Y:S01]  /*37c0*/  ISETP.GT.U32.AND P2, PT, R21.reuse, R15, PT ;  /* 0x0000000f1500720c */ /* 0x040fe20003f44070 */
[----:B------:R-:W-:Y:S02]  /*37d0*/  IMAD R16, R21, R4, R16 ;  /* 0x0000000415107224 */ /* 0x000fe400078e0210 */
[----:B------:R-:W-:-:S04]  /*37e0*/  IMAD.HI.U32 R4, R0, R29, RZ ;  /* 0x0000001d00047227 */ /* 0x000fc800078e00ff */
[----:B------:R-:W-:Y:S02]  /*37f0*/  IMAD.MOV R4, RZ, RZ, -R4 ;  /* 0x000000ffff047224 */ /* 0x000fe400078e0a04 */
[----:B------:R-:W-:Y:S02]  /*3800*/  @!P1 IMAD.IADD R14, R14, 0x1, -R28 ;  /* 0x000000010e0e9824 */ /* 0x000fe400078e0a1c */
[----:B------:R-:W3:Y:S01]  /*3810*/  LDL.LU R28, [R1+0xc] ;  /* 0x00000c00011c7983 */ /* 0x000ee20000300800 */
[----:B------:R-:W-:-:S03]  /*3820*/  IMAD R4, R21, R4, R29 ;  /* 0x0000000415047224 */ /* 0x000fc600078e021d */
[----:B------:R-:W5:Y:S01]  /*3830*/  LDL.LU R29, [R1+0x8] ;  /* 0x00000800011d7983 */ /* 0x000f620000300800 */
[----:B------:R-:W-:Y:S01]  /*3840*/  ISETP.GT.U32.AND P4, PT, R21, R17, PT ;  /* 0x000000111500720c */ /* 0x000fe20003f84070 */
[----:B------:R-:W-:Y:S01]  /*3850*/  @!P2 IMAD.IADD R15, R15, 0x1, -R21 ;  /* 0x000000010f0fa824 */ /* 0x000fe200078e0a15 */
[----:B------:R-:W-:-:S04]  /*3860*/  ISETP.GT.U32.AND P5, PT, R21, R16, PT ;  /* 0x000000101500720c */ /* 0x000fc80003fa4070 */
[----:B------:R-:W-:Y:S02]  /*3870*/  ISETP.GT.U32.AND P2, PT, R21, R15, PT ;  /* 0x0000000f1500720c */ /* 0x000fe40003f44070 */
[----:B------:R-:W-:-:S05]  /*3880*/  ISETP.NE.AND P1, PT, R2, RZ, PT ;  /* 0x000000ff0200720c */ /* 0x000fca0003f25270 */
[--C-:B------:R-:W-:Y:S02]  /*3890*/  @!P4 IMAD.IADD R17, R17, 0x1, -R21.reuse ;  /* 0x000000011111c824 */ /* 0x100fe400078e0a15 */
[----:B------:R-:W-:-:S03]  /*38a0*/  @!P5 IMAD.IADD R16, R16, 0x1, -R21 ;  /* 0x000000011010d824 */ /* 0x000fc600078e0a15 */
[----:B------:R-:W-:Y:S01]  /*38b0*/  ISETP.GT.U32.AND P5, PT, R21, R17, PT ;  /* 0x000000111500720c */ /* 0x000fe20003fa4070 */
[----:B------:R-:W-:Y:S01]  /*38c0*/  @!P2 IMAD.IADD R15, R15, 0x1, -R21 ;  /* 0x000000010f0fa824 */ /* 0x000fe200078e0a15 */
[----:B------:R-:W-:Y:S01]  /*38d0*/  ISETP.GT.U32.AND P2, PT, R21, R4, PT ;  /* 0x000000041500720c */ /* 0x000fe20003f44070 */
[----:B------:R-:W-:Y:S01]  /*38e0*/  @!P6 IMAD.MOV R14, RZ, RZ, -R14 ;  /* 0x000000ffff0ee224 */ /* 0x000fe200078e0a0e */
[----:B------:R-:W-:Y:S02]  /*38f0*/  ISETP.GE.AND P0, PT, R5, RZ, PT ;  /* 0x000000ff0500720c */ /* 0x000fe40003f06270 */
[----:B------:R-:W-:Y:S02]  /*3900*/  @!P1 LOP3.LUT R14, RZ, R2, RZ, 0x33, !PT ;  /* 0x00000002ff0e9212 */ /* 0x000fe400078e33ff */
[----:B------:R-:W-:Y:S02]  /*3910*/  ISETP.GT.U32.AND P1, PT, R21, R16, PT ;  /* 0x000000101500720c */ /* 0x000fe40003f24070 */
[----:B------:R-:W-:-:S03]  /*3920*/  IABS R5, R8 ;  /* 0x0000000800057213 */ /* 0x000fc60000000000 */
[--C-:B------:R-:W-:Y:S01]  /*3930*/  @!P5 IMAD.IADD R17, R17, 0x1, -R21.reuse ;  /* 0x000000011111d824 */ /* 0x100fe200078e0a15 */
[----:B------:R-:W-:Y:S01]  /*3940*/  ISETP.GE.AND P4, PT, R7, RZ, PT ;  /* 0x000000ff0700720c */ /* 0x000fe20003f86270 */
[----:B------:R-:W-:Y:S01]  /*3950*/  @!P2 IMAD.IADD R4, R4, 0x1, -R21 ;  /* 0x000000010404a824 */ /* 0x000fe200078e0a15 */
[----:B------:R-:W-:Y:S01]  /*3960*/  ISETP.GE.AND P6, PT, R6, RZ, PT ;  /* 0x000000ff0600720c */ /* 0x000fe20003fc6270 */
[----:B------:R-:W-:Y:S01]  /*3970*/  IMAD.MOV.U32 R7, RZ, RZ, R17 ;  /* 0x000000ffff077224 */ /* 0x000fe200078e0011 */
[----:B------:R-:W-:Y:S01]  /*3980*/  IABS R6, R9 ;  /* 0x0000000900067213 */ /* 0x000fe20000000000 */
[----:B------:R-:W-:Y:S01]  /*3990*/  IMAD.HI.U32 R2, R0, R5, RZ ;  /* 0x0000000500027227 */ /* 0x000fe200078e00ff */
[----:B------:R0:W-:Y:S03]  /*39a0*/  STL [R1+0x438], R14 ;  /* 0x0004380e01007387 */ /* 0x0001e60000100800 */
[----:B------:R-:W-:Y:S01]  /*39b0*/  @!P0 IMAD.MOV R7, RZ, RZ, -R7 ;  /* 0x000000ffff078224 */ /* 0x000fe200078e0a07 */
[----:B------:R-:W-:Y:S01]  /*39c0*/  ISETP.GT.U32.AND P0, PT, R21, R4, PT ;  /* 0x000000041500720c */ /* 0x000fe20003f04070 */
[----:B------:R-:W-:-:S02]  /*39d0*/  IMAD.MOV R2, RZ, RZ, -R2 ;  /* 0x000000ffff027224 */ /* 0x000fc400078e0a02 */
[----:B------:R-:W-:Y:S02]  /*39e0*/  @!P1 IMAD.IADD R16, R16, 0x1, -R21 ;  /* 0x0000000110109824 */ /* 0x000fe400078e0a15 */
[----:B0-----:R-:W-:-:S04]  /*39f0*/  IMAD.HI.U32 R14, R0, R6, RZ ;  /* 0x00000006000e7227 */ /* 0x001fc800078e00ff */
[----:B------:R-:W-:Y:S02]  /*3a00*/  IMAD.MOV R14, RZ, RZ, -R14 ;  /* 0x000000ffff0e7224 */ /* 0x000fe400078e0a0e */
[C---:B------:R-:W-:Y:S02]  /*3a10*/  IMAD R5, R21.reuse, R2, R5 ;  /* 0x0000000215057224 */ /* 0x040fe400078e0205 */
[----:B------:R-:W-:Y:S02]  /*3a20*/  IMAD.MOV.U32 R17, RZ, RZ, R16 ;  /* 0x000000ffff117224 */ /* 0x000fe400078e0010 */
[C---:B------:R-:W-:Y:S02]  /*3a30*/  IMAD R6, R21.reuse, R14, R6 ;  /* 0x0000000e15067224 */ /* 0x040fe400078e0206 */
[----:B------:R-:W-:Y:S01]  /*3a40*/  @!P6 IMAD.MOV R17, RZ, RZ, -R17 ;  /* 0x000000ffff11e224 */ /* 0x000fe200078e0a11 */
[C---:B------:R-:W-:Y:S01]  /*3a50*/  ISETP.GT.U32.AND P6, PT, R21.reuse, R5, PT ;  /* 0x000000051500720c */ /* 0x040fe20003fc4070 */
[----:B------:R-:W-:Y:S01]  /*3a60*/  @!P0 IMAD.IADD R4, R4, 0x1, -R21 ;  /* 0x0000000104048824 */ /* 0x000fe200078e0a15 */
[----:B------:R-:W-:Y:S01]  /*3a70*/  ISETP.GT.U32.AND P0, PT, R21, R6, PT ;  /* 0x000000061500720c */ /* 0x000fe20003f04070 */
[----:B------:R-:W-:Y:S01]  /*3a80*/  @!P3 IMAD.MOV R15, RZ, RZ, -R15 ;  /* 0x000000ffff0fb224 */ /* 0x000fe200078e0a0f */
[----:B------:R-:W-:-:S09]  /*3a90*/  ISETP.GE.AND P5, PT, R9, RZ, PT ;  /* 0x000000ff0900720c */ /* 0x000fd20003fa6270 */
[--C-:B------:R-:W-:Y:S02]  /*3aa0*/  @!P6 IMAD.IADD R5, R5, 0x1, -R21.reuse ;  /* 0x000000010505e824 */ /* 0x100fe400078e0a15 */
[----:B------:R-:W-:-:S03]  /*3ab0*/  @!P0 IMAD.IADD R6, R6, 0x1, -R21 ;  /* 0x0000000106068824 */ /* 0x000fc600078e0a15 */
[----:B------:R-:W-:Y:S01]  /*3ac0*/  ISETP.GT.U32.AND P0, PT, R21, R5, PT ;  /* 0x000000051500720c */ /* 0x000fe20003f04070 */
[----:B------:R-:W-:Y:S01]  /*3ad0*/  STL [R1+0x4d0], R15 ;  /* 0x0004d00f01007387 */ /* 0x000fe20000100800 */
[----:B------:R-:W-:Y:S02]  /*3ae0*/  ISETP.GE.AND P3, PT, R8, RZ, PT ;  /* 0x000000ff0800720c */ /* 0x000fe40003f66270 */
[----:B------:R-:W-:Y:S01]  /*3af0*/  IABS R8, R10 ;  /* 0x0000000a00087213 */ /* 0x000fe20000000000 */
[----:B------:R-:W-:Y:S04]  /*3b00*/  STL [R1+0x4c8], R7 ;  /* 0x0004c80701007387 */ /* 0x000fe80000100800 */
[----:B------:R0:W-:Y:S01]  /*3b10*/  STL [R1+0x4c4], R17 ;  /* 0x0004c41101007387 */ /* 0x0001e20000100800 */
[----:B------:R-:W-:-:S03]  /*3b20*/  IABS R14, R12 ;  /* 0x0000000c000e7213 */ /* 0x000fc60000000000 */
[----:B------:R-:W-:Y:S02]  /*3b30*/  @!P0 IMAD.IADD R5, R5, 0x1, -R21 ;  /* 0x0000000105058824 */ /* 0x000fe400078e0a15 */
[----:B0-----:R-:W-:-:S04]  /*3b40*/  IMAD.HI.U32 R17, R0, R8, RZ ;  /* 0x0000000800117227 */ /* 0x001fc800078e00ff */
[----:B------:R-:W-:-:S04]  /*3b50*/  IMAD.MOV R17, RZ, RZ, -R17 ;  /* 0x000000ffff117224 */ /* 0x000fc800078e0a11 */
[----:B------:R-:W-:Y:S01]  /*3b60*/  IMAD R8, R21, R17, R8 ;  /* 0x0000001115087224 */ /* 0x000fe200078e0208 */
[----:B------:R-:W-:Y:S02]  /*3b70*/  IABS R7, R11 ;  /* 0x0000000b00077213 */ /* 0x000fe40000000000 */
[----:B-----5:R-:W-:-:S05]  /*3b80*/  IABS R2, R29 ;  /* 0x0000001d00027213 */ /* 0x020fca0000000000 */
[----:B------:R-:W-:-:S04]  /*3b90*/  IMAD.HI.U32 R16, R0, R2, RZ ;  /* 0x0000000200107227 */ /* 0x000fc800078e00ff */
[----:B------:R-:W-:-:S04]  /*3ba0*/  IMAD.MOV R16, RZ, RZ, -R16 ;  /* 0x000000ffff107224 */ /* 0x000fc800078e0a10 */
[----:B------:R-:W-:Y:S01]  /*3bb0*/  IMAD R2, R21, R16, R2 ;  /* 0x0000001015027224 */ /* 0x000fe200078e0202 */
[----:B---3--:R-:W-:-:S04]  /*3bc0*/  IABS R9, R28 ;  /* 0x0000001c00097213 */ /* 0x008fc80000000000 */
[----:B------:R-:W-:Y:S01]  /*3bd0*/  ISETP.GT.U32.AND P6, PT, R21, R2, PT ;  /* 0x000000021500720c */ /* 0x000fe20003fc4070 */
[----:B------:R-:W-:Y:S01]  /*3be0*/  IMAD.HI.U32 R15, R0, R9, RZ ;  /* 0x00000009000f7227 */ /* 0x000fe200078e00ff */
[----:B------:R-:W-:-:S03]  /*3bf0*/  ISETP.GE.AND P1, PT, R29, RZ, PT ;  /* 0x000000ff1d00720c */ /* 0x000fc60003f26270 */
[----:B------:R-:W-:Y:S02]  /*3c00*/  IMAD.MOV.U32 R29, RZ, RZ, R3 ;  /* 0x000000ffff1d7224 */ /* 0x000fe400078e0003 */
[----:B------:R-:W-:Y:S02]  /*3c10*/  IMAD.MOV.U32 R3, RZ, RZ, R4 ;  /* 0x000000ffff037224 */ /* 0x000fe400078e0004 */
[----:B------:R-:W-:Y:S02]  /*3c20*/  IMAD.MOV R15, RZ, RZ, -R15 ;  /* 0x000000ffff0f7224 */ /* 0x000fe400078e0a0f */
[----:B------:R-:W-:Y:S02]  /*3c30*/  @!P4 IMAD.MOV R3, RZ, RZ, -R3 ;  /* 0x000000ffff03c224 */ /* 0x000fe400078e0a03 */
[----:B------:R-:W-:Y:S02]  /*3c40*/  @!P6 IMAD.IADD R2, R2, 0x1, -R21 ;  /* 0x000000010202e824 */ /* 0x000fe400078e0a15 */
[C---:B------:R-:W-:Y:S01]  /*3c50*/  IMAD R9, R21.reuse, R15, R9 ;  /* 0x0000000f15097224 */ /* 0x040fe200078e0209 */
[----:B------:R0:W-:Y:S01]  /*3c60*/  STL [R1+0x4b4], R3 ;  /* 0x0004b40301007387 */ /* 0x0001e20000100800 */
[----:B------:R-:W-:Y:S01]  /*3c70*/  IMAD.HI.U32 R15, R0, R14, RZ ;  /* 0x0000000e000f7227 */ /* 0x000fe200078e00ff */
[----:B------:R-:W-:-:S02]  /*3c80*/  ISETP.GT.U32.AND P6, PT, R21, R2, PT ;  /* 0x000000021500720c */ /* 0x000fc40003fc4070 */
[C---:B------:R-:W-:Y:S01]  /*3c90*/  ISETP.GT.U32.AND P0, PT, R21.reuse, R9, PT ;  /* 0x000000091500720c */ /* 0x040fe20003f04070 */
[----:B0-----:R-:W-:Y:S02]  /*3ca0*/  IMAD.MOV.U32 R3, RZ, RZ, R22 ;  /* 0x000000ffff037224 */ /* 0x001fe400078e0016 */
[----:B------:R-:W-:Y:S02]  /*3cb0*/  IMAD.MOV.U32 R22, RZ, RZ, R5 ;  /* 0x000000ffff167224 */ /* 0x000fe400078e0005 */
[----:B------:R-:W-:Y:S02]  /*3cc0*/  IMAD.MOV R15, RZ, RZ, -R15 ;  /* 0x000000ffff0f7224 */ /* 0x000fe400078e0a0f */
[----:B------:R-:W-:Y:S01]  /*3cd0*/  @!P3 IMAD.MOV R22, RZ, RZ, -R22 ;  /* 0x000000ffff16b224 */ /* 0x000fe200078e0a16 */
[C---:B------:R-:W-:Y:S01]  /*3ce0*/  ISETP.GT.U32.AND P3, PT, R21.reuse, R8, PT ;  /* 0x000000081500720c */ /* 0x040fe20003f64070 */
[----:B------:R-:W-:Y:S01]  /*3cf0*/  IMAD.HI.U32 R16, R0, R7, RZ ;  /* 0x0000000700107227 */ /* 0x000fe200078e00ff */
[----:B------:R-:W-:-:S02]  /*3d00*/  ISETP.GT.U32.AND P4, PT, R21, R6, PT ;  /* 0x000000061500720c */ /* 0x000fc40003f84070 */
[----:B------:R-:W-:Y:S01]  /*3d10*/  IABS R4, R19 ;  /* 0x0000001300047213 */ /* 0x000fe20000000000 */
[C---:B------:R-:W-:Y:S02]  /*3d20*/  IMAD R14, R21.reuse, R15, R14 ;  /* 0x0000000f150e7224 */ /* 0x040fe400078e020e */
[----:B------:R-:W-:Y:S02]  /*3d30*/  IMAD.MOV R16, RZ, RZ, -R16 ;  /* 0x000000ffff107224 */ /* 0x000fe400078e0a10 */
[--C-:B------:R-:W-:Y:S01]  /*3d40*/  @!P6 IMAD.IADD R2, R2, 0x1, -R21.reuse ;  /* 0x000000010202e824 */ /* 0x100fe200078e0a15 */
[----:B------:R-:W-:Y:S01]  /*3d50*/  ISETP.GT.U32.AND P6, PT, R21, R14, PT ;  /* 0x0000000e1500720c */ /* 0x000fe20003fc4070 */
[----:B------:R-:W-:Y:S01]  /*3d60*/  @!P0 IMAD.IADD R9, R9, 0x1, -R21 ;  /* 0x0000000109098824 */ /* 0x000fe200078e0a15 */
[----:B------:R-:W-:Y:S01]  /*3d70*/  IABS R15, R18 ;  /* 0x00000012000f7213 */ /* 0x000fe20000000000 */
[----:B------:R-:W-:Y:S01]  /*3d80*/  IMAD.HI.U32 R17, R0, R4, RZ ;  /* 0x0000000400117227 */ /* 0x000fe200078e00ff */
[----:B------:R0:W-:Y:S01]  /*3d90*/  STL [R1+0x4b0], R22 ;  /* 0x0004b01601007387 */ /* 0x0001e20000100800 */
[----:B------:R-:W-:-:S02]  /*3da0*/  ISETP.GE.AND P2, PT, R28, RZ, PT ;  /* 0x000000ff1c00720c */ /* 0x000fc40003f46270 */
[C---:B------:R-:W-:Y:S01]  /*3db0*/  IMAD R7, R21.reuse, R16, R7 ;  /* 0x0000001015077224 */ /* 0x040fe200078e0207 */
[----:B------:R-:W-:Y:S01]  /*3dc0*/  IABS R16, R13 ;  /* 0x0000000d00107213 */ /* 0x000fe20000000000 */
[----:B------:R-:W-:Y:S01]  /*3dd0*/  @!P3 IMAD.IADD R8, R8, 0x1, -R21 ;  /* 0x000000010808b824 */ /* 0x000fe200078e0a15 */
[----:B------:R-:W-:Y:S01]  /*3de0*/  ISETP.GE.AND P0, PT, R10, RZ, PT ;  /* 0x000000ff0a00720c */ /* 0x000fe20003f06270 */
[----:B------:R-:W-:Y:S01]  /*3df0*/  IMAD.MOV R17, RZ, RZ, -R17 ;  /* 0x000000ffff117224 */ /* 0x000fe200078e0a11 */
[----:B------:R-:W-:Y:S01]  /*3e00*/  ISETP.GT.U32.AND P3, PT, R21, R9, PT ;  /* 0x000000091500720c */ /* 0x000fe20003f64070 */
[----:B------:R-:W-:Y:S01]  /*3e10*/  IMAD.HI.U32 R28, R0, R15, RZ ;  /* 0x0000000f001c7227 */ /* 0x000fe200078e00ff */
[----:B0-----:R-:W3:Y:S03]  /*3e20*/  LDL.LU R22, [R1+0x1638] ;  /* 0x0016380001167983 */ /* 0x001ee60000300800 */
[----:B------:R-:W-:Y:S01]  /*3e30*/  @!P4 IMAD.IADD R6, R6, 0x1, -R21 ;  /* 0x000000010606c824 */ /* 0x000fe200078e0a15 */
[----:B------:R-:W5:Y:S01]  /*3e40*/  LDL.LU R10, [R1+0x56c] ;  /* 0x00056c00010a7983 */ /* 0x000f620000300800 */
[----:B------:R-:W-:-:S04]  /*3e50*/  IMAD.HI.U32 R5, R0, R16, RZ ;  /* 0x0000001000057227 */ /* 0x000fc800078e00ff */
[----:B------:R-:W-:Y:S02]  /*3e60*/  IMAD R4, R21, R17, R4 ;  /* 0x0000001115047224 */ /* 0x000fe400078e0204 */
[----:B------:R-:W-:Y:S02]  /*3e70*/  IMAD.MOV R28, RZ, RZ, -R28 ;  /* 0x000000ffff1c7224 */ /* 0x000fe400078e0a1c */
[----:B------:R-:W-:Y:S02]  /*3e80*/  IMAD.MOV.U32 R17, RZ, RZ, R3 ;  /* 0x000000ffff117224 */ /* 0x000fe400078e0003 */
[----:B------:R-:W-:Y:S02]  /*3e90*/  IMAD.MOV.U32 R3, RZ, RZ, R6 ;  /* 0x000000ffff037224 */ /* 0x000fe400078e0006 */
[----:B------:R-:W-:Y:S02]  /*3ea0*/  IMAD.MOV R5, RZ, RZ, -R5 ;  /* 0x000000ffff057224 */ /* 0x000fe400078e0a05 */
[----:B------:R-:W-:-:S02]  /*3eb0*/  @!P6 IMAD.IADD R14, R14, 0x1, -R21 ;  /* 0x000000010e0ee824 */ /* 0x000fc400078e0a15 */
[C---:B------:R-:W-:Y:S02]  /*3ec0*/  IMAD R15, R21.reuse, R28, R15 ;  /* 0x0000001c150f7224 */ /* 0x040fe400078e020f */
[----:B------:R-:W-:Y:S01]  /*3ed0*/  @!P5 IMAD.MOV R3, RZ, RZ, -R3 ;  /* 0x000000ffff03d224 */ /* 0x000fe200078e0a03 */
[C---:B------:R-:W-:Y:S01]  /*3ee0*/  ISETP.GT.U32.AND P5, PT, R21.reuse, R14, PT ;  /* 0x0000000e1500720c */ /* 0x040fe20003fa4070 */
[----:B------:R-:W-:Y:S02]  /*3ef0*/  IMAD R5, R21, R5, R16 ;  /* 0x0000000515057224 */ /* 0x000fe400078e0210 */
[----:B------:R-:W3:Y:S01]  /*3f00*/  LDL R16, [R1+0x5dc] ;  /* 0x0005dc0001107983 */ /* 0x000ee20000100800 */
[----:B------:R-:W-:Y:S01]  /*3f10*/  @!P3 IMAD.IADD R9, R9, 0x1, -R21 ;  /* 0x000000010909b824 */ /* 0x000fe200078e0a15 */
[----:B------:R-:W-:Y:S02]  /*3f20*/  ISETP.GT.U32.AND P3, PT, R21, R15, PT ;  /* 0x0000000f1500720c */ /* 0x000fe40003f64070 */
[----:B------:R-:W3:Y:S04]  /*3f30*/  LDL.LU R28, [R1+0x5a4] ;  /* 0x0005a400011c7983 */ /* 0x000ee80000300800 */
[----:B------:R0:W-:Y:S02]  /*3f40*/  STL [R1+0x4ac], R3 ;  /* 0x0004ac0301007387 */ /* 0x0001e40000100800 */
[----:B0-----:R-:W-:-:S02]  /*3f50*/  IMAD.MOV.U32 R3, RZ, RZ, R23 ;  /* 0x000000ffff037224 */ /* 0x001fc400078e0017 */
[----:B------:R-:W-:-:S04]  /*3f60*/  IMAD.MOV.U32 R23, RZ, RZ, R2 ;  /* 0x000000ffff177224 */ /* 0x000fc800078e0002 */
[----:B------:R-:W-:Y:S02]  /*3f70*/  @!P1 IMAD.MOV R23, RZ, RZ, -R23 ;  /* 0x000000ffff179224 */ /* 0x000fe400078e0a17 */
[--C-:B------:R-:W-:Y:S01]  /*3f80*/  @!P5 IMAD.IADD R14, R14, 0x1, -R21.reuse ;  /* 0x000000010e0ed824 */ /* 0x100fe200078e0a15 */
[----:B------:R-:W-:Y:S01]  /*3f90*/  ISETP.GE.AND P5, PT, R12, RZ, PT ;  /* 0x000000ff0c00720c */ /* 0x000fe20003fa6270 */
[----:B------:R-:W-:Y:S01]  /*3fa0*/  @!P3 IMAD.IADD R15, R15, 0x1, -R21 ;  /* 0x000000010f0fb824 */ /* 0x000fe200078e0a15 */
[----:B------:R0:W-:Y:S01]  /*3fb0*/  STL [R1+0x4a8], R23 ;  /* 0x0004a81701007387 */ /* 0x0001e20000100800 */
[----:B------:R-:W-:-:S03]  /*3fc0*/  ISETP.GE.AND P3, PT, R18, RZ, PT ;  /* 0x000000ff1200720c */ /* 0x000fc60003f66270 */
[----:B0-----:R-:W3:Y:S04]  /*3fd0*/  LDL.LU R23, [R1+0x1634] ;  /* 0x0016340001177983 */ /* 0x001ee80000300800 */
[----:B------:R-:W3:Y:S04]  /*3fe0*/  LDL.LU R12, [R1+0x5a8] ;  /* 0x0005a800010c7983 */ /* 0x000ee80000300800 */
[----:B------:R-:W3:Y:S01]  /*3ff0*/  LDL.LU R18, [R1+0x59c] ;  /* 0x00059c0001127983 */ /* 0x000ee20000300800 */
[----:B------:R-:W-:-:S13]  /*4000*/  ISETP.GT.U32.AND P4, PT, R21, R7, PT ;  /* 0x000000071500720c */ /* 0x000fda0003f84070 */
[----:B------:R-:W-:Y:S01]  /*4010*/  @!P4 IMAD.IADD R7, R7, 0x1, -R21 ;  /* 0x000000010707c824 */ /* 0x000fe200078e0a15 */
[----:B------:R-:W-:Y:S02]  /*4020*/  ISETP.GT.U32.AND P4, PT, R21, R8, PT ;  /* 0x000000081500720c */ /* 0x000fe40003f84070 */
[----:B--2---:R-:W-:-:S11]  /*4030*/  IABS R6, R20 ;  /* 0x0000001400067213 */ /* 0x004fd60000000000 */
[----:B------:R-:W-:Y:S01]  /*4040*/  @!P4 IMAD.IADD R8, R8, 0x1, -R21 ;  /* 0x000000010808c824 */ /* 0x000fe200078e0a15 */
[----:B------:R-:W-:Y:S02]  /*4050*/  ISETP.GE.AND P4, PT, R11, RZ, PT ;  /* 0x000000ff0b00720c */ /* 0x000fe40003f86270 */
[----:B------:R-:W-:-:S13]  /*4060*/  ISETP.GT.U32.AND P6, PT, R21, R7, PT ;  /* 0x000000071500720c */ /* 0x000fda0003fc4070 */
[----:B------:R-:W-:Y:S02]  /*4070*/  @!P6 IMAD.IADD R7, R7, 0x1, -R21 ;  /* 0x000000010707e824 */ /* 0x000fe400078e0a15 */
[----:B-----5:R-:W-:Y:S02]  /*4080*/  IMAD.MOV.U32 R11, RZ, RZ, R10 ;  /* 0x000000ffff0b7224 */ /* 0x020fe400078e000a */
[----:B------:R-:W-:-:S04]  /*4090*/  IMAD.HI.U32 R10, R0, R6, RZ ;  /* 0x00000006000a7227 */ /* 0x000fc800078e00ff */
[----:B------:R-:W-:-:S04]  /*40a0*/  IMAD.MOV R10, RZ, RZ, -R10 ;  /* 0x000000ffff0a7224 */ /* 0x000fc800078e0a0a */
[----:B------:R-:W-:Y:S02]  /*40b0*/  IMAD R6, R21, R10, R6 ;  /* 0x0000000a15067224 */ /* 0x000fe400078e0206 */
[----:B------:R-:W-:Y:S02]  /*40c0*/  IMAD.MOV.U32 R10, RZ, RZ, R24 ;  /* 0x000000ffff0a7224 */ /* 0x000fe400078e0018 */
[----:B------:R-:W-:Y:S02]  /*40d0*/  IMAD.MOV.U32 R24, RZ, RZ, R9 ;  /* 0x000000ffff187224 */ /* 0x000fe400078e0009 */
[----:B------:R-:W-:Y:S02]  /*40e0*/  IMAD.MOV.U32 R9, RZ, RZ, R26 ;  /* 0x000000ffff097224 */ /* 0x000fe400078e001a */
[----:B------:R-:W-:Y:S02]  /*40f0*/  IMAD.MOV.U32 R26, RZ, RZ, R8 ;  /* 0x000000ffff1a7224 */ /* 0x000fe400078e0008 */
[----:B------:R-:W-:-:S02]  /*4100*/  @!P2 IMAD.MOV R24, RZ, RZ, -R24 ;  /* 0x000000ffff18a224 */ /* 0x000fc400078e0a18 */
[----:B------:R-:W-:-:S03]  /*4110*/  @!P0 IMAD.MOV R26, RZ, RZ, -R26 ;  /* 0x000000ffff1a8224 */ /* 0x000fc600078e0a1a */
[----:B------:R0:W-:Y:S01]  /*4120*/  STL [R1+0x4a4], R24 ;  /* 0x0004a41801007387 */ /* 0x0001e20000100800 */
[----:B------:R-:W-:-:S03]  /*4130*/  IMAD.MOV.U32 R8, RZ, RZ, R9 ;  /* 0x000000ffff087224 */ /* 0x000fc600078e0009 */
[----:B0-----:R-:W2:Y:S04]  /*4140*/  LDL.LU R24, [R1+0x1630] ;  /* 0x0016300001187983 */ /* 0x001ea80000300800 */
[----:B------:R0:W-:Y:S02]  /*4150*/  STL [R1+0x4a0], R26 ;  /* 0x0004a01a01007387 */ /* 0x0001e40000100800 */
[----:B0-----:R-:W-:Y:S02]  /*4160*/  IMAD.MOV.U32 R26, RZ, RZ, R14 ;  /* 0x000000ffff1a7224 */ /* 0x001fe400078e000e */
[----:B------:R-:W5:Y:S02]  /*4170*/  LDL.LU R14, [R1+0x594] ;  /* 0x00059400010e7983 */ /* 0x000f640000300800 */
[----:B------:R-:W-:-:S02]  /*4180*/  @!P5 IMAD.MOV R26, RZ, RZ, -R26 ;  /* 0x000000ffff1ad224 */ /* 0x000fc400078e0a1a */
[----:B---3--:R-:W-:Y:S02]  /*4190*/  IMAD.MOV.U32 R9, RZ, RZ, R18 ;  /* 0x000000ffff097224 */ /* 0x008fe400078e0012 */
[----:B------:R-:W-:Y:S02]  /*41a0*/  IMAD.MOV.U32 R18, RZ, RZ, R12 ;  /* 0x000000ffff127224 */ /* 0x000fe400078e000c */
[----:B------:R-:W-:Y:S02]  /*41b0*/  IMAD.MOV.U32 R12, RZ, RZ, R28 ;  /* 0x000000ffff0c7224 */ /* 0x000fe400078e001c */
[----:B------:R-:W-:Y:S02]  /*41c0*/  IMAD.MOV.U32 R28, RZ, RZ, R27 ;  /* 0x000000ffff1c7224 */ /* 0x000fe400078e001b */
[----:B------:R-:W-:Y:S02]  /*41d0*/  IMAD.MOV.U32 R27, RZ, RZ, R25 ;  /* 0x000000ffff1b7224 */ /* 0x000fe400078e0019 */
[----:B------:R-:W-:-:S04]  /*41e0*/  IMAD.MOV.U32 R25, RZ, RZ, R7 ;  /* 0x000000ffff197224 */ /* 0x000fc800078e0007 */
[----:B------:R-:W-:-:S05]  /*41f0*/  @!P4 IMAD.MOV R25, RZ, RZ, -R25 ;  /* 0x000000ffff19c224 */ /* 0x000fca00078e0a19 */
[----:B------:R0:W-:Y:S04]  /*4200*/  STL [R1+0x49c], R25 ;  /* 0x00049c1901007387 */ /* 0x0001e80000100800 */
[----:B0-----:R-:W3:Y:S04]  /*4210*/  LDL.LU R25, [R1+0x162c] ;  /* 0x00162c0001197983 */ /* 0x001ee80000300800 */
[----:B------:R0:W-:Y:S04]  /*4220*/  STL [R1+0x498], R26 ;  /* 0x0004981a01007387 */ /* 0x0001e80000100800 */
[----:B0-----:R-:W3:Y:S01]  /*4230*/  LDL.LU R26, [R1+0x1628] ;  /* 0x00162800011a7983 */ /* 0x001ee20000300800 */
[----:B------:R-:W-:-:S02]  /*4240*/  ISETP.GT.U32.AND P1, PT, R21, R5, PT ;  /* 0x000000051500720c */ /* 0x000fc40003f24070 */
[----:B------:R-:W-:Y:S02]  /*4250*/  IABS R2, R22 ;  /* 0x0000001600027213 */ /* 0x000fe40000000000 */
[----:B------:R-:W-:-:S09]  /*4260*/  ISETP.GT.U32.AND P6, PT, R21, R4, PT ;  /* 0x000000041500720c */ /* 0x000fd20003fc4070 */
[----:B------:R-:W-:Y:S01]  /*4270*/  @!P1 IMAD.IADD R5, R5, 0x1, -R21 ;  /* 0x0000000105059824 */ /* 0x000fe200078e0a15 */
[----:B------:R-:W-:Y:S01]  /*4280*/  ISETP.GE.AND P1, PT, R13, RZ, PT ;  /* 0x000000ff0d00720c */ /* 0x000fe20003f26270 */
[----:B------:R-:W-:Y:S02]  /*4290*/  IMAD.MOV.U32 R13, RZ, RZ, R11 ;  /* 0x000000ffff0d7224 */ /* 0x000fe400078e000b */
[----:B------:R-:W-:Y:S01]  /*42a0*/  IMAD.HI.U32 R11, R0, R2, RZ ;  /* 0x00000002000b7227 */ /* 0x000fe200078e00ff */
[----:B------:R-:W-:-:S03]  /*42b0*/  ISETP.GT.U32.AND P2, PT, R21, R5, PT ;  /* 0x000000051500720c */ /* 0x000fc60003f44070 */
[----:B------:R-:W-:Y:S01]  /*42c0*/  IMAD.MOV R11, RZ, RZ, -R11 ;  /* 0x000000ffff0b7224 */ /* 0x000fe200078e0a0b */
[----:B------:R-:W-:-:S03]  /*42d0*/  ISETP.GT.U32.AND P4, PT, R21, R6, PT ;  /* 0x000000061500720c */ /* 0x000fc60003f84070 */
[C---:B------:R-:W-:Y:S02]  /*42e0*/  IMAD R2, R21.reuse, R11, R2 ;  /* 0x0000000b15027224 */ /* 0x040fe400078e0202 */
[--C-:B------:R-:W-:Y:S01]  /*42f0*/  @!P6 IMAD.IADD R4, R4, 0x1, -R21.reuse ;  /* 0x000000010404e824 */ /* 0x100fe200078e0a15 */
[----:B------:R-:W-:Y:S01]  /*4300*/  ISETP.GT.U32.AND P0, PT, R21, R15, PT ;  /* 0x0000000f1500720c */ /* 0x000fe20003f04070 */
[----:B------:R-:W4:Y:S02]  /*4310*/  LDL.LU R11, [R1+0x38] ;  /* 0x00003800010b7983 */ /* 0x000f240000300800 */
[--C-:B------:R-:W-:Y:S01]  /*4320*/  @!P2 IMAD.IADD R5, R5, 0x1, -R21.reuse ;  /* 0x000000010505a824 */ /* 0x100fe200078e0a15 */
[C---:B------:R-:W-:Y:S02]  /*4330*/  ISETP.GT.U32.AND P2, PT, R21.reuse, R2, PT ;  /* 0x000000021500720c */ /* 0x040fe40003f44070 */
[----:B------:R-:W-:Y:S01]  /*4340*/  ISETP.GT.U32.AND P6, PT, R21, R4, PT ;  /* 0x000000041500720c */ /* 0x000fe20003fc4070 */
[----:B------:R-:W-:Y:S01]  /*4350*/  @!P4 IMAD.IADD R6, R6, 0x1, -R21 ;  /* 0x000000010606c824 */ /* 0x000fe200078e0a15 */
[----:B------:R-:W-:-:S09]  /*4360*/  ISETP.GE.AND P5, PT, R19, RZ, PT ;  /* 0x000000ff1300720c */ /* 0x000fd20003fa6270 */
[--C-:B------:R-:W-:Y:S01]  /*4370*/  @!P2 IMAD.IADD R2, R2, 0x1, -R21.reuse ;  /* 0x000000010202a824 */ /* 0x100fe200078e0a15 */
[----:B------:R-:W-:Y:S01]  /*4380*/  ISETP.GT.U32.AND P2, PT, R21, R6, PT ;  /* 0x000000061500720c */ /* 0x000fe20003f44070 */
[--C-:B------:R-:W-:Y:S01]  /*4390*/  @!P0 IMAD.IADD R15, R15, 0x1, -R21.reuse ;  /* 0x000000010f0f8824 */ /* 0x100fe200078e0a15 */
[----:B------:R-:W-:Y:S01]  /*43a0*/  IABS R7, R23 ;  /* 0x0000001700077213 */ /* 0x000fe20000000000 */
[----:B------:R-:W-:Y:S01]  /*43b0*/  @!P6 IMAD.IADD R4, R4, 0x1, -R21 ;  /* 0x000000010404e824 */ /* 0x000fe200078e0a15 */
[----:B------:R-:W-:Y:S01]  /*43c0*/  ISETP.GE.AND P4, PT, R23, RZ, PT ;  /* 0x000000ff1700720c */ /* 0x000fe20003f86270 */
[----:B------:R-:W-:Y:S01]  /*43d0*/  IMAD.MOV.U32 R23, RZ, RZ, R27 ;  /* 0x000000ffff177224 */ /* 0x000fe200078e001b */
[----:B------:R-:W-:Y:S01]  /*43e0*/  ISETP.GE.AND P0, PT, R20, RZ, PT ;  /* 0x000000ff1400720c */ /* 0x000fe20003f06270 */
[----:B------:R-:W-:Y:S01]  /*43f0*/  @!P1 IMAD.MOV R5, RZ, RZ, -R5 ;  /* 0x000000ffff059224 */ /* 0x000fe200078e0a05 */
[----:B------:R-:W-:Y:S01]  /*4400*/  ISETP.GT.U32.AND P1, PT, R21, R2, PT ;  /* 0x000000021500720c */ /* 0x000fe20003f24070 */
[----:B------:R-:W-:-:S02]  /*4410*/  IMAD.MOV.U32 R27, RZ, RZ, R15 ;  /* 0x000000ffff1b7224 */ /* 0x000fc400078e000f */
[----:B------:R-:W-:Y:S02]  /*4420*/  IMAD.MOV.U32 R15, RZ, RZ, R13 ;  /* 0x000000ffff0f7224 */ /* 0x000fe400078e000d */
[----:B------:R-:W-:Y:S01]  /*4430*/  IMAD.MOV.U32 R13, RZ, RZ, R4 ;  /* 0x000000ffff0d7224 */ /* 0x000fe200078e0004 */
[----:B------:R-:W-:Y:S01]  /*4440*/  ISETP.GE.AND P6, PT, R22, RZ, PT ;  /* 0x000000ff1600720c */ /* 0x000fe20003fc6270 */
[----:B------:R-:W-:Y:S02]  /*4450*/  @!P2 IMAD.IADD R6, R6, 0x1, -R21 ;  /* 0x000000010606a824 */ /* 0x000fe400078e0a15 */
[----:B------:R-:W-:Y:S02]  /*4460*/  @!P5 IMAD.MOV R13, RZ, RZ, -R13 ;  /* 0x000000ffff0dd224 */ /* 0x000fe400078e0a0d */
[----:B------:R-:W-:Y:S01]  /*4470*/  @!P3 IMAD.MOV R27, RZ, RZ, -R27 ;  /* 0x000000ffff1bb224 */ /* 0x000fe200078e0a1b */
[----:B------:R-:W-:Y:S01]  /*4480*/  STL [R1+0x494], R5 ;  /* 0x0004940501007387 */ /* 0x000fe20000100800 */
[----:B------:R-:W-:-:S03]  /*4490*/  @!P1 IMAD.IADD R2, R2, 0x1, -R21 ;  /* 0x0000000102029824 */ /* 0x000fc600078e0a15 */
[----:B------:R-:W4:Y:S04]  /*44a0*/  LDL.LU R4, [R1+0x3c] ;  /* 0x00003c0001047983 */ /* 0x000f280000300800 */
[----:B------:R0:W-:Y:S04]  /*44b0*/  STL [R1+0x490], R27 ;  /* 0x0004901b01007387 */ /* 0x0001e80000100800 */
[----:B0-----:R-:W4:Y:S04]  /*44c0*/  LDL.LU R27, [R1+0x1624] ;  /* 0x00162400011b7983 */ /* 0x001f280000300800 */
[----:B------:R0:W-:Y:S02]  /*44d0*/  STL [R1+0x48c], R13 ;  /* 0x00048c0d01007387 */ /* 0x0001e40000100800 */
[----:B0-----:R-:W-:-:S02]  /*44e0*/  IMAD.MOV.U32 R13, RZ, RZ, R12 ;  /* 0x000000ffff0d7224 */ /* 0x001fc400078e000c */
[----:B------:R-:W4:Y:S01]  /*44f0*/  LDL R12, [R1+0x10] ;  /* 0x00001000010c7983 */ /* 0x000f220000100800 */
[----:B------:R-:W-:Y:S01]  /*4500*/  IMAD.MOV.U32 R20, RZ, RZ, R10 ;  /* 0x000000ffff147224 */ /* 0x000fe200078e000a */
[----:B--2---:R-:W-:Y:S01]  /*4510*/  ISETP.GE.AND P5, PT, R24, RZ, PT ;  /* 0x000000ff1800720c */ /* 0x004fe20003fa6270 */
[----:B-----5:R-:W-:Y:S02]  /*4520*/  IMAD.MOV.U32 R22, RZ, RZ, R14 ;  /* 0x000000ffff167224 */ /* 0x020fe400078e000e */
[----:B------:R-:W-:Y:S01]  /*4530*/  IMAD.MOV.U32 R14, RZ, RZ, R9 ;  /* 0x000000ffff0e7224 */ /* 0x000fe200078e0009 */
[----:B------:R-:W-:Y:S01]  /*4540*/  IABS R9, R24 ;  /* 0x0000001800097213 */ /* 0x000fe20000000000 */
[----:B------:R-:W-:-:S04]  /*4550*/  IMAD.MOV.U32 R24, RZ, RZ, R6 ;  /* 0x000000ffff187224 */ /* 0x000fc800078e0006 */
[----:B------:R-:W-:-:S05]  /*4560*/  @!P0 IMAD.MOV R24, RZ, RZ, -R24 ;  /* 0x000000ffff188224 */ /* 0x000fca00078e0a18 */
[----:B------:R0:W-:Y:S02]  /*4570*/  STL [R1+0x488], R24 ;  /* 0x0004881801007387 */ /* 0x0001e40000100800 */
[----:B0-----:R-:W-:-:S04]  /*4580*/  IMAD.MOV.U32 R24, RZ, RZ, R2 ;  /* 0x000000ffff187224 */ /* 0x001fc800078e0002 */
[----:B------:R-:W-:Y:S01]  /*4590*/  @!P6 IMAD.MOV R24, RZ, RZ, -R24 ;  /* 0x000000ffff18e224 */ /* 0x000fe200078e0a18 */
[----:B---3--:R-:W-:Y:S01]  /*45a0*/  IABS R6, R26 ;  /* 0x0000001a00067213 */ /* 0x008fe20000000000 */
[----:B------:R0:W-:Y:S04]  /*45b0*/  STL [R1+0x1620], R26 ;  /* 0x0016201a01007387 */ /* 0x0001e80000100800 */
[----:B------:R1:W-:Y:S04]  /*45c0*/  STL [R1+0x47c], R24 ;  /* 0x00047c1801007387 */ /* 0x0003e80000100800 */
[----:B0-----:R-:W2:Y:S01]  /*45d0*/  LDL R26, [R1+0x18] ;  /* 0x00001800011a7983 */ /* 0x001ea20000100800 */
[----:B-1----:R-:W-:-:S02]  /*45e0*/  IMAD.MOV.U32 R24, RZ, RZ, R22 ;  /* 0x000000ffff187224 */ /* 0x002fc400078e0016 */
[----:B------:R-:W-:Y:S02]  /*45f0*/  IMAD.MOV.U32 R22, RZ, RZ, R20 ;  /* 0x000000ffff167224 */ /* 0x000fe400078e0014 */
[----:B------:R-:W-:Y:S02]  /*4600*/  IMAD.MOV.U32 R20, RZ, RZ, R13 ;  /* 0x000000ffff147224 */ /* 0x000fe400078e000d */
[----:B------:R-:W-:-:S04]  /*4610*/  IMAD.HI.U32 R13, R0, R6, RZ ;  /* 0x00000006000d7227 */ /* 0x000fc800078e00ff */
[----:B------:R-:W-:-:S04]  /*4620*/  IMAD.MOV R13, RZ, RZ, -R13 ;  /* 0x000000ffff0d7224 */ /* 0x000fc800078e0a0d */
[----:B------:R-:W-:Y:S02]  /*4630*/  IMAD R6, R21, R13, R6 ;  /* 0x0000000d15067224 */ /* 0x000fe400078e0206 */
[----:B------:R-:W3:Y:S01]  /*4640*/  LDL R13, [R1+0x14] ;  /* 0x00001400010d7983 */ /* 0x000ee20000100800 */
[----:B------:R-:W-:Y:S02]  /*4650*/  IMAD.MOV.U32 R19, RZ, RZ, R8 ;  /* 0x000000ffff137224 */ /* 0x000fe400078e0008 */
[----:B------:R-:W-:-:S04]  /*4660*/  IMAD.HI.U32 R8, R0, R7, RZ ;  /* 0x0000000700087227 */ /* 0x000fc800078e00ff */
[----:B------:R-:W-:-:S04]  /*4670*/  IMAD.MOV R8, RZ, RZ, -R8 ;  /* 0x000000ffff087224 */ /* 0x000fc800078e0a08 */
[----:B------:R-:W-:-:S05]  /*4680*/  IMAD R7, R21, R8, R7 ;  /* 0x0000000815077224 */ /* 0x000fca00078e0207 */
[----:B------:R-:W-:Y:S01]  /*4690*/  ISETP.GT.U32.AND P3, PT, R21, R7, PT ;  /* 0x000000071500720c */ /* 0x000fe20003f64070 */
[----:B------:R-:W-:Y:S01]  /*46a0*/  IMAD.HI.U32 R5, R0, R9, RZ ;  /* 0x0000000900057227 */ /* 0x000fe200078e00ff */
[----:B------:R-:W-:-:S03]  /*46b0*/  IABS R10, R25 ;  /* 0x00000019000a7213 */ /* 0x000fc60000000000 */
[----:B------:R-:W-:Y:S02]  /*46c0*/  IMAD.MOV R5, RZ, RZ, -R5 ;  /* 0x000000ffff057224 */ /* 0x000fe400078e0a05 */
[----:B------:R-:W-:-:S06]  /*46d0*/  IMAD.HI.U32 R8, R0, R10, RZ ;  /* 0x0000000a00087227 */ /* 0x000fcc00078e00ff */
[----:B------:R-:W-:-:S05]  /*46e0*/  @!P3 IMAD.IADD R7, R7, 0x1, -R21 ;  /* 0x000000010707b824 */ /* 0x000fca00078e0a15 */
[C---:B------:R-:W-:Y:S01]  /*46f0*/  ISETP.GT.U32.AND P0, PT, R21.reuse, R7, PT ;  /* 0x000000071500720c */ /* 0x040fe20003f04070 */
[----:B------:R-:W-:Y:S02]  /*4700*/  IMAD.MOV R8, RZ, RZ, -R8 ;  /* 0x000000ffff087224 */ /* 0x000fe400078e0a08 */
[C---:B------:R-:W-:Y:S02]  /*4710*/  IMAD R9, R21.reuse, R5, R9 ;  /* 0x0000000515097224 */ /* 0x040fe400078e0209 */
[----:B------:R-:W-:-:S03]  /*4720*/  IMAD R10, R21, R8, R10 ;  /* 0x00000008150a7224 */ /* 0x000fc600078e020a */
[----:B------:R-:W-:-:S05]  /*4730*/  ISETP.GT.U32.AND P6, PT, R21, R9, PT ;  /* 0x000000091500720c */ /* 0x000fca0003fc4070 */
[--C-:B------:R-:W-:Y:S01]  /*4740*/  @!P0 IMAD.IADD R7, R7, 0x1, -R21.reuse ;  /* 0x0000000107078824 */ /* 0x100fe200078e0a15 */
[----:B------:R-:W-:Y:S02]  /*4750*/  ISETP.GT.U32.AND P0, PT, R21, R10, PT ;  /* 0x0000000a1500720c */ /* 0x000fe40003f04070 */
[----:B----4-:R-:W-:Y:S02]  /*4760*/  ISETP.GE.AND P3, PT, R4, RZ, PT ;  /* 0x000000ff0400720c */ /* 0x010fe40003f66270 */
[----:B------:R-:W-:Y:S02]  /*4770*/  ISETP.GE.AND P1, PT, R11, RZ, PT ;  /* 0x000000ff0b00720c */ /* 0x000fe40003f26270 */
[----:B------:R-:W-:Y:S02]  /*4780*/  IABS R4, R4 ;  /* 0x0000000400047213 */ /* 0x000fe40000000000 */
[----:B------:R-:W-:Y:S01]  /*4790*/  IABS R11, R11 ;  /* 0x0000000b000b7213 */ /* 0x000fe20000000000 */
[----:B------:R-:W-:Y:S01]  /*47a0*/  @!P6 IMAD.IADD R9, R9, 0x1, -R21 ;  /* 0x000000010909e824 */ /* 0x000fe200078e0a15 */
[----:B------:R-:W-:-:S03]  /*47b0*/  IABS R5, R27 ;  /* 0x0000001b00057213 */ /* 0x000fc60000000000 */
[----:B------:R-:W-:-:S04]  /*47c0*/  IMAD.HI.U32 R2, R0, R11, RZ ;  /* 0x0000000b00027227 */ /* 0x000fc800078e00ff */
[----:B------:R-:W-:Y:S01]  /*47d0*/  @!P0 IMAD.IADD R10, R10, 0x1, -R21 ;  /* 0x000000010a0a8824 */ /* 0x000fe200078e0a15 */
[----:B------:R-:W-:Y:S02]  /*47e0*/  ISETP.GT.U32.AND P0, PT, R21, R9, PT ;  /* 0x000000091500720c */ /* 0x000fe40003f04070 */
[----:B------:R-:W-:Y:S01]  /*47f0*/  IABS R8, R12 ;  /* 0x0000000c00087213 */ /* 0x000fe20000000000 */
[----:B------:R-:W-:-:S04]  /*4800*/  IMAD.HI.U32 R12, R0, R4, RZ ;  /* 0x00000004000c7227 */ /* 0x000fc800078e00ff */
[----:B------:R-:W-:Y:S02]  /*4810*/  IMAD.MOV R12, RZ, RZ, -R12 ;  /* 0x000000ffff0c7224 */ /* 0x000fe400078e0a0c */
[----:B------:R-:W-:Y:S02]  /*4820*/  IMAD.MOV R2, RZ, RZ, -R2 ;  /* 0x000000ffff027224 */ /* 0x000fe400078e0a02 */
[C---:B------:R-:W-:Y:S02]  /*4830*/  IMAD R4, R21.reuse, R12, R4 ;  /* 0x0000000c15047224 */ /* 0x040fe400078e0204 */
[----:B------:R-:W-:Y:S02]  /*4840*/  IMAD R2, R21, R2, R11 ;  /* 0x0000000215027224 */ /* 0x000fe400078e020b */
[----:B------:R-:W-:-:S04]  /*4850*/  IMAD.HI.U32 R12, R0, R5, RZ ;  /* 0x00000005000c7227 */ /* 0x000fc800078e00ff */
[----:B------:R-:W-:Y:S01]  /*4860*/  IMAD.HI.U32 R11, R0, R8, RZ ;  /* 0x00000008000b7227 */ /* 0x000fe200078e00ff */
[----:B------:R-:W-:-:S03]  /*4870*/  ISETP.GE.AND P2, PT, R25, RZ, PT ;  /* 0x000000ff1900720c */ /* 0x000fc60003f46270 */
[----:B------:R-:W-:Y:S02]  /*4880*/  IMAD.MOV R12, RZ, RZ, -R12 ;  /* 0x000000ffff0c7224 */ /* 0x000fe400078e0a0c */
[----:B------:R-:W-:Y:S02]  /*4890*/  IMAD.MOV R11, RZ, RZ, -R11 ;  /* 0x000000ffff0b7224 */ /* 0x000fe400078e0a0b */
[----:B------:R-:W-:Y:S02]  /*48a0*/  IMAD.MOV.U32 R25, RZ, RZ, R15 ;  /* 0x000000ffff197224 */ /* 0x000fe400078e000f */
[----:B------:R-:W-:Y:S02]  /*48b0*/  IMAD.MOV.U32 R15, RZ, RZ, R14 ;  /* 0x000000ffff0f7224 */ /* 0x000fe400078e000e */
[----:B------:R-:W-:Y:S01]  /*48c0*/  @!P0 IMAD.IADD R9, R9, 0x1, -R21 ;  /* 0x0000000109098824 */ /* 0x000fe200078e0a15 */
[----:B------:R-:W4:Y:S01]  /*48d0*/  LDL R14, [R1+0x1c] ;  /* 0x00001c00010e7983 */ /* 0x000f220000100800 */
[----:B------:R-:W-:-:S02]  /*48e0*/  IMAD R5, R21, R12, R5 ;  /* 0x0000000c15057224 */ /* 0x000fc400078e0205 */
[----:B------:R-:W-:Y:S01]  /*48f0*/  IMAD R8, R21, R11, R8 ;  /* 0x0000000b15087224 */ /* 0x000fe200078e0208 */
[----:B--2---:R-:W-:Y:S01]  /*4900*/  IABS R11, R26 ;  /* 0x0000001a000b7213 */ /* 0x004fe20000000000 */
[----:B------:R-:W-:-:S04]  /*4910*/  IMAD.MOV.U32 R26, RZ, RZ, R9 ;  /* 0x000000ffff1a7224 */ /* 0x000fc800078e0009 */
[----:B------:R-:W-:Y:S01]  /*4920*/  @!P5 IMAD.MOV R26, RZ, RZ, -R26 ;  /* 0x000000ffff1ad224 */ /* 0x000fe200078e0a1a */
[----:B---3--:R-:W-:Y:S01]  /*4930*/  IABS R12, R13 ;  /* 0x0000000d000c7213 */ /* 0x008fe20000000000 */
[----:B------:R-:W-:-:S04]  /*4940*/  IMAD.MOV.U32 R13, RZ, RZ, R7 ;  /* 0x000000ffff0d7224 */ /* 0x000fc800078e0007 */
[----:B------:R-:W-:-:S05]  /*4950*/  @!P4 IMAD.MOV R13, RZ, RZ, -R13 ;  /* 0x000000ffff0dc224 */ /* 0x000fca00078e0a0d */
[----:B------:R-:W-:Y:S04]  /*4960*/  STL [R1+0x46c], R13 ;  /* 0x00046c0d01007387 */ /* 0x000fe80000100800 */
[----:B------:R0:W-:Y:S04]  /*4970*/  STL [R1+0x464], R26 ;  /* 0x0004641a01007387 */ /* 0x0001e80000100800 */
[----:B0-----:R-:W2:Y:S01]  /*4980*/  LDL.LU R26, [R1+0x1620] ;  /* 0x00162000011a7983 */ /* 0x001ea20000300800 */
[----:B------:R-:W-:-:S13]  /*4990*/  ISETP.GT.U32.AND P0, PT, R21, R4, PT ;  /* 0x000000041500720c */ /* 0x000fda0003f04070 */
[----:B------:R-:W-:Y:S01]  /*49a0*/  @!P0 IMAD.IADD R4, R4, 0x1, -R21 ;  /* 0x0000000104048824 */ /* 0x000fe200078e0a15 */
[----:B----4-:R-:W-:-:S05]  /*49b0*/  IABS R7, R14 ;  /* 0x0000000e00077213 */ /* 0x010fca0000000000 */
[----:B------:R-:W-:-:S04]  /*49c0*/  IMAD.HI.U32 R13, R0, R7, RZ ;  /* 0x00000007000d7227 */ /* 0x000fc800078e00ff */
[----:B------:R-:W-:-:S04]  /*49d0*/  IMAD.MOV R13, RZ, RZ, -R13 ;  /* 0x000000ffff0d7224 */ /* 0x000fc800078e0a0d */
[C---:B------:R-:W-:Y:S01]  /*49e0*/  IMAD R7, R21.reuse, R13, R7 ;  /* 0x0000000d15077224 */ /* 0x040fe200078e0207 */
[----:B--2---:R-:W-:Y:S02]  /*49f0*/  ISETP.GE.AND P0, PT, R26, RZ, PT ;  /* 0x000000ff1a00720c */ /* 0x004fe40003f06270 */
[----:B------:R-:W2:Y:S04]  /*4a00*/  LDL.LU R26, [R1+0x4cc] ;  /* 0x0004cc00011a7983 */ /* 0x000ea80000300800 */
[----:B------:R-:W3:Y:S01]  /*4a10*/  LDL R13, [R1+0x20] ;  /* 0x00002000010d7983 */ /* 0x000ee20000100800 */
[----:B------:R-:W-:Y:S01]  /*4a20*/  ISETP.GT.U32.AND P4, PT, R21, R10, PT ;  /* 0x0000000a1500720c */ /* 0x000fe20003f84070 */
[----:B------:R-:W-:-:S04]  /*4a30*/  IMAD.HI.U32 R14, R0, R11, RZ ;  /* 0x0000000b000e7227 */ /* 0x000fc800078e00ff */
[----:B------:R-:W-:-:S08]  /*4a40*/  IMAD.MOV R14, RZ, RZ, -R14 ;  /* 0x000000ffff0e7224 */ /* 0x000fd000078e0a0e */
[----:B------:R-:W-:-:S04]  /*4a50*/  @!P4 IMAD.IADD R10, R10, 0x1, -R21 ;  /* 0x000000010a0ac824 */ /* 0x000fc800078e0a15 */
[----:B------:R-:W-:Y:S02]  /*4a60*/  @!P2 IMAD.MOV R10, RZ, RZ, -R10 ;  /* 0x000000ffff0aa224 */ /* 0x000fe400078e0a0a */
[----:B------:R-:W-:Y:S02]  /*4a70*/  IMAD R11, R21, R14, R11 ;  /* 0x0000000e150b7224 */ /* 0x000fe400078e020b */
[----:B------:R-:W4:Y:S04]  /*4a80*/  LDL R14, [R1+0x24] ;  /* 0x00002400010e7983 */ /* 0x000f280000100800 */
[----:B------:R3:W-:Y:S02]  /*4a90*/  STL [R1+0x45c], R10 ;  /* 0x00045c0a01007387 */ /* 0x0007e40000100800 */
[----:B---3--:R-:W-:-:S02]  /*4aa0*/  IABS R10, R13 ;  /* 0x0000000d000a7213 */ /* 0x008fc40000000000 */
[----:B------:R-:W3:Y:S01]  /*4ab0*/  LDL.LU R13, [R1+0x14] ;  /* 0x00001400010d7983 */ /* 0x000ee20000300800 */
[----:B------:R-:W-:-:S13]  /*4ac0*/  ISETP.GT.U32.AND P6, PT, R21, R2, PT ;  /* 0x000000021500720c */ /* 0x000fda0003fc4070 */
[----:B------:R-:W-:-:S05]  /*4ad0*/  @!P6 IMAD.IADD R2, R2, 0x1, -R21 ;  /* 0x000000010202e824 */ /* 0x000fca00078e0a15 */
[C---:B------:R-:W-:Y:S02]  /*4ae0*/  ISETP.GT.U32.AND P6, PT, R21.reuse, R2, PT ;  /* 0x000000021500720c */ /* 0x040fe40003fc4070 */
[C---:B------:R-:W-:Y:S02]  /*4af0*/  ISETP.GT.U32.AND P5, PT, R21.reuse, R6, PT ;  /* 0x000000061500720c */ /* 0x040fe40003fa4070 */
[----:B------:R-:W-:-:S09]  /*4b00*/  ISETP.GT.U32.AND P4, PT, R21, R5, PT ;  /* 0x000000051500720c */ /* 0x000fd20003f84070 */
[----:B------:R-:W-:Y:S01]  /*4b10*/  @!P6 IMAD.IADD R2, R2, 0x1, -R21 ;  /* 0x000000010202e824 */ /* 0x000fe200078e0a15 */
[----:B---3--:R0:W-:Y:S04]  /*4b20*/  STL [R1+0x161c], R13 ;  /* 0x00161c0d01007387 */ /* 0x0081e80000100800 */
[----:B0-----:R-:W3:Y:S01]  /*4b30*/  LDL.LU R13, [R1+0x10] ;  /* 0x00001000010d7983 */ /* 0x001ee20000300800 */
[----:B------:R-:W-:Y:S01]  /*4b40*/  ISETP.GT.U32.AND P6, PT, R21, R8, PT ;  /* 0x000000081500720c */ /* 0x000fe20003fc4070 */
[----:B------:R-:W-:-:S04]  /*4b50*/  IMAD.HI.U32 R9, R0, R12, RZ ;  /* 0x0000000c00097227 */ /* 0x000fc800078e00ff */
[----:B------:R-:W-:Y:S02]  /*4b60*/  @!P5 IMAD.IADD R6, R6, 0x1, -R21 ;  /* 0x000000010606d824 */ /* 0x000fe400078e0a15 */
[----:B------:R-:W-:Y:S02]  /*4b70*/  IMAD.MOV R9, RZ, RZ, -R9 ;  /* 0x000000ffff097224 */ /* 0x000fe400078e0a09 */
[----:B------:R-:W-:-:S04]  /*4b80*/  @!P4 IMAD.IADD R5, R5, 0x1, -R21 ;  /* 0x000000010505c824 */ /* 0x000fc800078e0a15 */
[----:B------:R-:W-:Y:S01]  /*4b90*/  @!P6 IMAD.IADD R8, R8, 0x1, -R21 ;  /* 0x000000010808e824 */ /* 0x000fe200078e0a15 */
[C---:B------:R-:W-:Y:S01]  /*4ba0*/  ISETP.GT.U32.AND P4, PT, R21.reuse, R6, PT ;  /* 0x000000061500720c */ /* 0x040fe20003f84070 */
[----:B------:R-:W-:-:S03]  /*4bb0*/  IMAD R9, R21, R9, R12 ;  /* 0x0000000915097224 */ /* 0x000fc600078e020c */
[----:B------:R-:W-:Y:S01]  /*4bc0*/  ISETP.GT.U32.AND P2, PT, R21, R8, PT ;  /* 0x000000081500720c */ /* 0x000fe20003f44070 */
[----:B------:R-:W-:-:S04]  /*4bd0*/  IMAD.MOV.U32 R12, RZ, RZ, R2 ;  /* 0x000000ffff0c7224 */ /* 0x000fc800078e0002 */
[----:B------:R-:W-:Y:S01]  /*4be0*/  @!P1 IMAD.MOV R12, RZ, RZ, -R12 ;  /* 0x000000ffff0c9224 */ /* 0x000fe200078e0a0c */
[----:B----4-:R-:W-:-:S03]  /*4bf0*/  IABS R2, R14 ;  /* 0x0000000e00027213 */ /* 0x010fc60000000000 */
[--C-:B------:R-:W-:Y:S01]  /*4c00*/  @!P4 IMAD.IADD R6, R6, 0x1, -R21.reuse ;  /* 0x000000010606c824 */ /* 0x100fe200078e0a15 */
[----:B------:R0:W-:Y:S01]  /*4c10*/  STL [R1+0x458], R12 ;  /* 0x0004580c01007387 */ /* 0x0001e20000100800 */
[----:B------:R-:W-:Y:S02]  /*4c20*/  ISETP.GE.AND P4, PT, R27, RZ, PT ;  /* 0x000000ff1b00720c */ /* 0x000fe40003f86270 */
[----:B------:R-:W-:Y:S01]  /*4c30*/  @!P2 IMAD.IADD R8, R8, 0x1, -R21 ;  /* 0x000000010808a824 */ /* 0x000fe200078e0a15 */
[----:B------:R-:W4:Y:S04]  /*4c40*/  LDL.LU R14, [R1+0x18] ;  /* 0x00001800010e7983 */ /* 0x000f280000300800 */
[----:B------:R-:W5:Y:S01]  /*4c50*/  LDL.LU R27, [R1+0x28] ;  /* 0x00002800011b7983 */ /* 0x000f620000300800 */
[----:B---3--:R-:W-:-:S03]  /*4c60*/  ISETP.GE.AND P2, PT, R13, RZ, PT ;  /* 0x000000ff0d00720c */ /* 0x008fc60003f46270 */
[----:B------:R-:W3:Y:S01]  /*4c70*/  LDL.LU R13, [R1+0x161c] ;  /* 0x00161c00010d7983 */ /* 0x000ee20000300800 */
[C---:B------:R-:W-:Y:S02]  /*4c80*/  ISETP.GT.U32.AND P5, PT, R21.reuse, R4, PT ;  /* 0x000000041500720c */ /* 0x040fe40003fa4070 */
[C---:B------:R-:W-:Y:S02]  /*4c90*/  ISETP.GT.U32.AND P1, PT, R21.reuse, R9, PT ;  /* 0x000000091500720c */ /* 0x040fe40003f24070 */
[----:B------:R-:W-:Y:S01]  /*4ca0*/  ISETP.GT.U32.AND P6, PT, R21, R5, PT ;  /* 0x000000051500720c */ /* 0x000fe20003fc4070 */
[----:B0-----:R-:W-:-:S08]  /*4cb0*/  IMAD.HI.U32 R12, R0, R10, RZ ;  /* 0x0000000a000c7227 */ /* 0x001fd000078e00ff */
[--C-:B------:R-:W-:Y:S01]  /*4cc0*/  @!P5 IMAD.IADD R4, R4, 0x1, -R21.reuse ;  /* 0x000000010404d824 */ /* 0x100fe200078e0a15 */
[----:B------:R-:W-:Y:S01]  /*4cd0*/  ISETP.GT.U32.AND P5, PT, R21, R11, PT ;  /* 0x0000000b1500720c */ /* 0x000fe20003fa4070 */
[--C-:B------:R-:W-:Y:S01]  /*4ce0*/  @!P1 IMAD.IADD R9, R9, 0x1, -R21.reuse ;  /* 0x0000000109099824 */ /* 0x100fe200078e0a15 */
[----:B------:R0:W-:Y:S01]  /*4cf0*/  STL [R1+0x1618], R2 ;  /* 0x0016180201007387 */ /* 0x0001e20000100800 */
[----:B------:R-:W-:Y:S02]  /*4d00*/  IMAD.MOV R12, RZ, RZ, -R12 ;  /* 0x000000ffff0c7224 */ /* 0x000fe400078e0a0c */
[----:B------:R-:W-:Y:S01]  /*4d10*/  @!P6 IMAD.IADD R5, R5, 0x1, -R21 ;  /* 0x000000010505e824 */ /* 0x000fe200078e0a15 */
[----:B------:R1:W-:Y:S01]  /*4d20*/  STL [R1+0x1614], R0 ;  /* 0x0016140001007387 */ /* 0x0003e20000100800 */
[----:B------:R-:W-:-:S06]  /*4d30*/  IMAD R10, R21, R12, R10 ;  /* 0x0000000c150a7224 */ /* 0x000fcc00078e020a */
[----:B------:R-:W-:Y:S01]  /*4d40*/  @!P5 IMAD.IADD R11, R11, 0x1, -R21 ;  /* 0x000000010b0bd824 */ /* 0x000fe200078e0a15 */
[----:B----4-:R-:W-:Y:S02]  /*4d50*/  ISETP.GE.AND P5, PT, R14, RZ, PT ;  /* 0x000000ff0e00720c */ /* 0x010fe40003fa6270 */
[----:B------:R-:W4:Y:S04]  /*4d60*/  LDL.LU R14, [R1+0x30] ;  /* 0x00003000010e7983 */ /* 0x000f280000300800 */
[----:B------:R-:W2:Y:S01]  /*4d70*/  LDL.LU R12, [R1+0x2c] ;  /* 0x00002c00010c7983 */ /* 0x000ea20000300800 */
[----:B---3--:R-:W-:Y:S01]  /*4d80*/  ISETP.GE.AND P1, PT, R13, RZ, PT ;  /* 0x000000ff0d00720c */ /* 0x008fe20003f26270 */
[----:B------:R-:W-:-:S04]  /*4d90*/  IMAD.HI.U32 R13, R0, R2, RZ ;  /* 0x00000002000d7227 */ /* 0x000fc800078e00ff */
[----:B0-----:R-:W-:-:S04]  /*4da0*/  IMAD.MOV.U32 R2, RZ, RZ, R4 ;  /* 0x000000ffff027224 */ /* 0x001fc800078e0004 */
[----:B------:R-:W-:Y:S02]  /*4db0*/  @!P3 IMAD.MOV R2, RZ, RZ, -R2 ;  /* 0x000000ffff02b224 */ /* 0x000fe400078e0a02 */
[----:B-1----:R-:W-:Y:S02]  /*4dc0*/  IMAD.MOV.U32 R0, RZ, RZ, R6 ;  /* 0x000000ffff007224 */ /* 0x002fe400078e0006 */
[----:B------:R-:W3:Y:S02]  /*4dd0*/  LDL.LU R6, [R1+0x24] ;  /* 0x0000240001067983 */ /* 0x000ee40000300800 */
[----:B------:R-:W-:Y:S02]  /*4de0*/  @!P0 IMAD.MOV R0, RZ, RZ, -R0 ;  /* 0x000000ffff008224 */ /* 0x000fe400078e0a00 */
[----:B------:R0:W-:Y:S04]  /*4df0*/  STL [R1+0x448], R2 ;  /* 0x0004480201007387 */ /* 0x0001e80000100800 */
[----:B------:R1:W-:Y:S01]  /*4e00*/  STL [R1+0x444], R0 ;  /* 0x0004440001007387 */ /* 0x0003e20000100800 */
[----:B0-----:R-:W-:-:S03]  /*4e10*/  IMAD.MOV.U32 R2, RZ, RZ, R5 ;  /* 0x000000ffff027224 */ /* 0x001fc600078e0005 */
[----:B------:R-:W2:Y:S01]  /*4e20*/  LDL.LU R5, [R1+0x20] ;  /* 0x0000200001057983 */ /* 0x000ea20000300800 */
[----:B------:R-:W-:Y:S02]  /*4e30*/  @!P4 IMAD.MOV R2, RZ, RZ, -R2 ;  /* 0x000000ffff02c224 */ /* 0x000fe400078e0a02 */
[----:B-1----:R-:W-:Y:S02]  /*4e40*/  IMAD.MOV.U32 R0, RZ, RZ, R8 ;  /* 0x000000ffff007224 */ /* 0x002fe400078e0008 */
[----:B------:R-:W2:Y:S04]  /*4e50*/  LDL.LU R8, [R1+0x1c] ;  /* 0x00001c0001087983 */ /* 0x000ea80000300800 */
[----:B------:R0:W-:Y:S04]  /*4e60*/  STL [R1+0x440], R2 ;  /* 0x0004400201007387 */ /* 0x0001e80000100800 */
[----:B0-----:R-:W2:Y:S01]  /*4e70*/  LDL.LU R2, [R1+0x1618] ;  /* 0x0016180001027983 */ /* 0x001ea20000300800 */
[----:B------:R-:W-:Y:S01]  /*4e80*/  @!P2 IMAD.MOV R0, RZ, RZ, -R0 ;  /* 0x000000ffff00a224 */ /* 0x000fe200078e0a00 */
[----:B------:R-:W-:-:S04]  /*4e90*/  ISETP.GT.U32.AND P0, PT, R21, R11, PT ;  /* 0x0000000b1500720c */ /* 0x000fc80003f04070 */
[----:B------:R0:W-:Y:S01]  /*4ea0*/  STL [R1+0x43c], R0 ;  /* 0x00043c0001007387 */ /* 0x0001e20000100800 */
[----:B------:R-:W-:-:S03]  /*4eb0*/  ISETP.GT.U32.AND P3, PT, R21, R9, PT ;  /* 0x000000091500720c */ /* 0x000fc60003f64070 */
[----:B0-----:R-:W3:Y:S01]  /*4ec0*/  LDL.LU R0, [R1+0x1614] ;  /* 0x0016140001007983 */ /* 0x001ee20000300800 */
[C---:B------:R-:W-:Y:S01]  /*4ed0*/  ISETP.GT.U32.AND P4, PT, R21.reuse, R10, PT ;  /* 0x0000000a1500720c */ /* 0x040fe20003f84070 */
[----:B------:R-:W-:Y:S01]  /*4ee0*/  IMAD.MOV R13, RZ, RZ, -R13 ;  /* 0x000000ffff0d7224 */ /* 0x000fe200078e0a0d */
[----:B------:R-:W-:Y:S02]  /*4ef0*/  ISETP.GT.U32.AND P6, PT, R21, R7, PT ;  /* 0x000000071500720c */ /* 0x000fe40003fc4070 */
[----:B------:R-:W-:-:S05]  /*4f00*/  @!P0 IMAD.IADD R11, R11, 0x1, -R21 ;  /* 0x000000010b0b8824 */ /* 0x000fca00078e0a15 */
[----:B------:R-:W-:Y:S01]  /*4f10*/  @!P3 IMAD.IADD R9, R9, 0x1, -R21 ;  /* 0x000000010909b824 */ /* 0x000fe200078e0a15 */
[----:B-----5:R-:W-:-:S03]  /*4f20*/  IABS R4, R27 ;  /* 0x0000001b00047213 */ /* 0x020fc60000000000 */
[----:B------:R-:W-:Y:S02]  /*4f30*/  @!P1 IMAD.MOV R9, RZ, RZ, -R9 ;  /* 0x000000ffff099224 */ /* 0x000fe400078e0a09 */
[--C-:B------:R-:W-:Y:S01]  /*4f40*/  @!P4 IMAD.IADD R10, R10, 0x1, -R21.reuse ;  /* 0x000000010a0ac824 */ /* 0x100fe200078e0a15 */
[----:B------:R-:W-:Y:S02]  /*4f50*/  ISETP.GE.AND P4, PT, R27, RZ, PT ;  /* 0x000000ff1b00720c */ /* 0x000fe40003f86270 */
[----:B------:R-:W5:Y:S01]  /*4f60*/  LDL.LU R27, [R1+0x34] ;  /* 0x00003400011b7983 */ /* 0x000f620000300800 */
[----:B------:R-:W-:-:S03]  /*4f70*/  @!P6 IMAD.IADD R7, R7, 0x1, -R21 ;  /* 0x000000010707e824 */ /* 0x000fc600078e0a15 */
[----:B------:R-:W-:Y:S02]  /*4f80*/  STL [R1+0x434], R9 ;  /* 0x0004340901007387 */ /* 0x000fe40000100800 */
[----:B------:R-:W-:-:S13]  /*4f90*/  ISETP.GT.U32.AND P6, PT, R21, R7, PT ;  /* 0x000000071500720c */ /* 0x000fda0003fc4070 */
[----:B------:R-:W-:Y:S02]  /*4fa0*/  @!P6 IMAD.IADD R7, R7, 0x1, -R21 ;  /* 0x000000010707e824 */ /* 0x000fe400078e0a15 */
[C---:B--2---:R-:W-:Y:S02]  /*4fb0*/  IMAD R2, R21.reuse, R13, R2 ;  /* 0x0000000d15027224 */ /* 0x044fe400078e0202 */
[----:B------:R-:W-:Y:S02]  /*4fc0*/  IMAD.MOV.U32 R13, RZ, RZ, R11 ;  /* 0x000000ffff0d7224 */ /* 0x000fe400078e000b */
[----:B------:R-:W2:Y:S02]  /*4fd0*/  LDL.LU R11, [R1+0x6c] ;  /* 0x00006c00010b7983 */ /* 0x000ea40000300800 */
[----:B------:R-:W-:Y:S01]  /*4fe0*/  @!P5 IMAD.MOV R13, RZ, RZ, -R13 ;  /* 0x000000ffff0dd224 */ /* 0x000fe200078e0a0d */
[----:B------:R-:W-:-:S04]  /*4ff0*/  ISETP.GT.U32.AND P3, PT, R21, R2, PT ;  /* 0x000000021500720c */ /* 0x000fc80003f64070 */
[----:B------:R0:W-:Y:S01]  /*5000*/  STL [R1+0x430], R13 ;  /* 0x0004300d01007387 */ /* 0x0001e20000100800 */
[----:B------:R-:W-:-:S03]  /*5010*/  ISETP.GE.AND P2, PT, R8, RZ, PT ;  /* 0x000000ff0800720c */ /* 0x000fc60003f46270 */
[----:B0-----:R-:W2:Y:S05]  /*5020*/  LDL.LU R13, [R1+0x70] ;  /* 0x00007000010d7983 */ /* 0x001eaa0000300800 */
[----:B------:R-:W-:Y:S01]  /*5030*/  @!P3 IMAD.IADD R2, R2, 0x1, -R21 ;  /* 0x000000010202b824 */ /* 0x000fe200078e0a15 */
[----:B------:R-:W-:-:S04]  /*5040*/  ISETP.GT.U32.AND P3, PT, R21, R10, PT ;  /* 0x0000000a1500720c */ /* 0x000fc80003f64070 */
[----:B------:R-:W-:Y:S01]  /*5050*/  @!P2 IMAD.MOV R7, RZ, RZ, -R7 ;  /* 0x000000ffff07a224 */ /* 0x000fe200078e0a07 */
[----:B----4-:R-:W-:-:S04]  /*5060*/  IABS R8, R14 ;  /* 0x0000000e00087213 */ /* 0x010fc80000000000 */
[----:B------:R0:W-:Y:S04]  /*5070*/  STL [R1+0x42c], R7 ;  /* 0x00042c0701007387 */ /* 0x0001e80000100800 */
[----:B------:R-:W-:Y:S01]  /*5080*/  @!P3 IMAD.IADD R10, R10, 0x1, -R21 ;  /* 0x000000010a0ab824 */ /* 0x000fe200078e0a15 */
[----:B------:R-:W-:Y:S02]  /*5090*/  ISETP.GE.AND P3, PT, R14, RZ, PT ;  /* 0x000000ff0e00720c */ /* 0x000fe40003f66270 */
[----:B------:R-:W4:Y:S01]  /*50a0*/  LDL R14, [R1+0x44] ;  /* 0x00004400010e7983 */ /* 0x000f220000100800 */
[----:B------:R-:W-:Y:S01]  /*50b0*/  ISETP.GE.AND P0, PT, R5, RZ, PT ;  /* 0x000000ff0500720c */ /* 0x000fe20003f06270 */
[----:B---3--:R-:W-:-:S04]  /*50c0*/  IMAD.HI.U32 R5, R0, R4, RZ ;  /* 0x0000000400057227 */ /* 0x008fc800078e00ff */
[----:B------:R-:W-:Y:S01]  /*50d0*/  IMAD.MOV R5, RZ, RZ, -R5 ;  /* 0x000000ffff057224 */ /* 0x000fe200078e0a05 */
[----:B------:R-:W-:-:S03]  /*50e0*/  ISETP.GT.U32.AND P1, PT, R21, R2, PT ;  /* 0x000000021500720c */ /* 0x000fc60003f24070 */
[----:B------:R-:W-:-:S05]  /*50f0*/  IMAD R5, R21, R5, R4 ;  /* 0x0000000515057224 */ /* 0x000fca00078e0204 */
[----:B------:R-:W-:Y:S01]  /*5100*/  ISETP.GT.U32.AND P5, PT, R21, R5, PT ;  /* 0x000000051500720c */ /* 0x000fe20003fa4070 */
[----:B------:R-:W-:Y:S01]  /*5110*/  IMAD.HI.U32 R9, R0, R8, RZ ;  /* 0x0000000800097227 */ /* 0x000fe200078e00ff */
[----:B------:R-:W-:-:S03]  /*5120*/  ISETP.GE.AND P6, PT, R6, RZ, PT ;  /* 0x000000ff0600720c */ /* 0x000fc60003fc6270 */
[----:B------:R-:W-:Y:S02]  /*5130*/  IMAD.MOV R9, RZ, RZ, -R9 ;  /* 0x000000ffff097224 */ /* 0x000fe400078e0a09 */
[----:B0-----:R-:W-:Y:S02]  /*5140*/  IMAD.MOV.U32 R7, RZ, RZ, R10 ;  /* 0x000000ffff077224 */ /* 0x001fe400078e000a */
[--C-:B------:R-:W-:Y:S02]  /*5150*/  @!P1 IMAD.IADD R2, R2, 0x1, -R21.reuse ;  /* 0x0000000102029824 */ /* 0x100fe400078e0a15 */
[----:B------:R-:W-:Y:S02]  /*5160*/  IMAD R8, R21, R9, R8 ;  /* 0x0000000915087224 */ /* 0x000fe400078e0208 */
[----:B------:R-:W-:Y:S01]  /*5170*/  @!P5 IMAD.IADD R5, R5, 0x1, -R21 ;  /* 0x000000010505d824 */ /* 0x000fe200078e0a15 */
[----:B------:R-:W-:Y:S01]  /*5180*/  IABS R6, R12 ;  /* 0x0000000c00067213 */ /* 0x000fe20000000000 */
[----:B------:R-:W-:Y:S01]  /*5190*/  @!P0 IMAD.MOV R7, RZ, RZ, -R7 ;  /* 0x000000ffff078224 */ /* 0x000fe200078e0a07 */
[----:B------:R-:W-:-:S02]  /*51a0*/  ISETP.GE.AND P2, PT, R12, RZ, PT ;  /* 0x000000ff0c00720c */ /* 0x000fc40003f46270 */
[----:B------:R-:W3:Y:S04]  /*51b0*/  LDL R12, [R1+0x40] ;  /* 0x00004000010c7983 */ /* 0x000ee80000100800 */
[----:B------:R0:W-:Y:S04]  /*51c0*/  STL [R1+0x428], R7 ;  /* 0x0004280701007387 */ /* 0x0001e80000100800 */
[----:B-----5:R1:W-:Y:S01]  /*51d0*/  STL [R1+0x1610], R27 ;  /* 0x0016101b01007387 */ /* 0x0203e20000100800 */
[----:B0-----:R-:W-:Y:S02]  /*51e0*/  IABS R7, R27 ;  /* 0x0000001b00077213 */ /* 0x001fe40000000000 */
[----:B--2---:R-:W-:-:S02]  /*51f0*/  ISETP.GE.AND P5, PT, R13, RZ, PT ;  /* 0x000000ff0d00720c */ /* 0x004fc40003fa6270 */
[----:B------:R-:W-:Y:S01]  /*5200*/  IABS R9, R13 ;  /* 0x0000000d00097213 */ /* 0x000fe20000000000 */
[----:B------:R-:W-:-:S04]  /*5210*/  IMAD.MOV.U32 R13, RZ, RZ, R2 ;  /* 0x000000ffff0d7224 */ /* 0x000fc800078e0002 */
[----:B------:R-:W-:-:S05]  /*5220*/  @!P6 IMAD.MOV R13, RZ, RZ, -R13 ;  /* 0x000000ffff0de224 */ /* 0x000fca00078e0a0d */
[----:B------:R0:W-:Y:S04]  /*5230*/  STL [R1+0x41c], R13 ;  /* 0x00041c0d01007387 */ /* 0x0001e80000100800 */
[----:B-1----:R-:W2:Y:S01]  /*5240*/  LDL R27, [R1+0x4c] ;  /* 0x00004c00011b7983 */ /* 0x002ea20000100800 */
[----:B0-----:R-:W-:-:S04]  /*5250*/  IMAD.HI.U32 R13, R0, R7, RZ ;  /* 0x00000007000d7227 */ /* 0x001fc800078e00ff */
[----:B------:R-:W-:-:S04]  /*5260*/  IMAD.MOV R13, RZ, RZ, -R13 ;  /* 0x000000ffff0d7224 */ /* 0x000fc800078e0a0d */
[----:B------:R-:W-:Y:S02]  /*5270*/  IMAD R7, R21, R13, R7 ;  /* 0x0000000d15077224 */ /* 0x000fe400078e0207 */
[----:B------:R-:W5:Y:S01]  /*5280*/  LDL R13, [R1+0x48] ;  /* 0x00004800010d7983 */ /* 0x000f620000100800 */
[----:B----4-:R-:W-:-:S03]  /*5290*/  IABS R10, R14 ;  /* 0x0000000e000a7213 */ /* 0x010fc60000000000 */
[----:B------:R-:W4:Y:S01]  /*52a0*/  LDL R14, [R1+0x50] ;  /* 0x00005000010e7983 */ /* 0x000f220000100800 */
[----:B------:R-:W-:Y:S01]  /*52b0*/  IMAD.HI.U32 R4, R0, R6, RZ ;  /* 0x0000000600047227 */ /* 0x000fe200078e00ff */
[----:B------:R-:W-:-:S03]  /*52c0*/  ISETP.GT.U32.AND P0, PT, R21, R5, PT ;  /* 0x000000051500720c */ /* 0x000fc60003f04070 */
[----:B------:R-:W-:-:S04]  /*52d0*/  IMAD.MOV R4, RZ, RZ, -R4 ;  /* 0x000000ffff047224 */ /* 0x000fc800078e0a04 */
[----:B------:R-:W-:-:S05]  /*52e0*/  IMAD R6, R21, R4, R6 ;  /* 0x0000000415067224 */ /* 0x000fca00078e0206 */
[----:B------:R-:W-:Y:S01]  /*52f0*/  ISETP.GT.U32.AND P6, PT, R21, R6, PT ;  /* 0x000000061500720c */ /* 0x000fe20003fc4070 */
[----:B------:R-:W-:Y:S01]  /*5300*/  @!P0 IMAD.IADD R5, R5, 0x1, -R21 ;  /* 0x0000000105058824 */ /* 0x000fe200078e0a15 */
[----:B------:R-:W-:Y:S02]  /*5310*/  ISETP.GT.U32.AND P0, PT, R21, R8, PT ;  /* 0x000000081500720c */ /* 0x000fe40003f04070 */
[----:B---3--:R-:W-:Y:S01]  /*5320*/  IABS R4, R12 ;  /* 0x0000000c00047213 */ /* 0x008fe20000000000 */
[----:B------:R-:W-:Y:S01]  /*5330*/  IMAD.HI.U32 R12, R0, R9, RZ ;  /* 0x00000009000c7227 */ /* 0x000fe200078e00ff */
[----:B------:R-:W-:Y:S02]  /*5340*/  ISETP.GE.AND P1, PT, R11, RZ, PT ;  /* 0x000000ff0b00720c */ /* 0x000fe40003f26270 */
[----:B------:R-:W-:Y:S01]  /*5350*/  IABS R11, R11 ;  /* 0x0000000b000b7213 */ /* 0x000fe20000000000 */
[----:B------:R-:W-:-:S04]  /*5360*/  IMAD.MOV R12, RZ, RZ, -R12 ;  /* 0x000000ffff0c7224 */ /* 0x000fc800078e0a0c */
[----:B------:R-:W-:Y:S02]  /*5370*/  @!P6 IMAD.IADD R6, R6, 0x1, -R21 ;  /* 0x000000010606e824 */ /* 0x000fe400078e0a15 */
[----:B------:R-:W-:-:S04]  /*5380*/  IMAD.HI.U32 R2, R0, R11, RZ ;  /* 0x0000000b00027227 */ /* 0x000fc800078e00ff */
[----:B------:R-:W-:Y:S02]  /*5390*/  IMAD R9, R21, R12, R9 ;  /* 0x0000000c15097224 */ /* 0x000fe400078e0209 */
[----:B------:R-:W-:-:S04]  /*53a0*/  IMAD.HI.U32 R12, R0, R4, RZ ;  /* 0x00000004000c7227 */ /* 0x000fc800078e00ff */
[----:B------:R-:W-:Y:S01]  /*53b0*/  @!P0 IMAD.IADD R8, R8, 0x1, -R21 ;  /* 0x0000000108088824 */ /* 0x000fe200078e0a15 */
[C---:B------:R-:W-:Y:S01]  /*53c0*/  ISETP.GT.U32.AND P0, PT, R21.reuse, R6, PT ;  /* 0x000000061500720c */ /* 0x040fe20003f04070 */
[----:B------:R-:W-:Y:S02]  /*53d0*/  IMAD.MOV R2, RZ, RZ, -R2 ;  /* 0x000000ffff027224 */ /* 0x000fe400078e0a02 */
[----:B------:R-:W-:Y:S02]  /*53e0*/  IMAD.MOV R12, RZ, RZ, -R12 ;  /* 0x000000ffff0c7224 */ /* 0x000fe400078e0a0c */
[----:B------:R-:W-:Y:S02]  /*53f0*/  IMAD R2, R21, R2, R11 ;  /* 0x0000000215027224 */ /* 0x000fe400078e020b */
[----:B------:R-:W-:-:S04]  /*5400*/  IMAD.HI.U32 R11, R0, R10, RZ ;  /* 0x0000000a000b7227 */ /* 0x000fc800078e00ff */
[C---:B------:R-:W-:Y:S02]  /*5410*/  IMAD R4, R21.reuse, R12, R4 ;  /* 0x0000000c15047224 */ /* 0x040fe400078e0204 */
[----:B------:R-:W-:Y:S02]  /*5420*/  IMAD.MOV R11, RZ, RZ, -R11 ;  /* 0x000000ffff0b7224 */ /* 0x000fe400078e0a0b */
[----:B------:R-:W-:Y:S02]  /*5430*/  @!P0 IMAD.IADD R6, R6, 0x1, -R21 ;  /* 0x0000000106068824 */ /* 0x000fe400078e0a15 */
[----:B------:R-:W-:Y:S01]  /*5440*/  IMAD R10, R21, R11, R10 ;  /* 0x0000000b150a7224 */ /* 0x000fe200078e020a */
[----:B--2---:R-:W-:Y:S01]  /*5450*/  IABS R11, R27 ;  /* 0x0000001b000b7213 */ /* 0x004fe20000000000 */
[----:B------:R-:W-:Y:S01]  /*5460*/  IMAD.MOV.U32 R27, RZ, RZ, R6 ;  /* 0x000000ffff1b7224 */ /* 0x000fe200078e0006 */
[----:B-----5:R-:W-:Y:S01]  /*5470*/  IABS R12, R13 ;  /* 0x0000000d000c7213 */ /* 0x020fe20000000000 */
[----:B------:R-:W-:Y:S01]  /*5480*/  IMAD.MOV.U32 R13, RZ, RZ, R5 ;  /* 0x000000ffff0d7224 */ /* 0x000fe200078e0005 */
[----:B----4-:R-:W-:-:S03]  /*5490*/  IABS R5, R14 ;  /* 0x0000000e00057213 */ /* 0x010fc60000000000 */
[----:B------:R-:W-:Y:S02]  /*54a0*/  @!P4 IMAD.MOV R13, RZ, RZ, -R13 ;  /* 0x000000ffff0dc224 */ /* 0x000fe400078e0a0d */
[----:B------:R-:W-:-:S03]  /*54b0*/  IMAD.HI.U32 R6, R0, R12, RZ ;  /* 0x0000000c00067227 */ /* 0x000fc600078e00ff */
[----:B------:R0:W-:Y:S01]  /*54c0*/  STL [R1+0x410], R13 ;  /* 0x0004100d01007387 */ /* 0x0001e20000100800 */
[----:B------:R-:W-:-:S04]  /*54d0*/  IMAD.HI.U32 R14, R0, R11, RZ ;  /* 0x0000000b000e7227 */ /* 0x000fc800078e00ff */
[----:B------:R-:W-:Y:S02]  /*54e0*/  @!P2 IMAD.MOV R27, RZ, RZ, -R27 ;  /* 0x000000ffff1ba224 */ /* 0x000fe400078e0a1b */
[----:B0-----:R-:W-:-:S03]  /*54f0*/  IMAD.HI.U32 R13, R0, R5, RZ ;  /* 0x00000005000d7227 */ /* 0x001fc600078e00ff */
[----:B------:R0:W-:Y:S01]  /*5500*/  STL [R1+0x40c], R27 ;  /* 0x00040c1b01007387 */ /* 0x0001e20000100800 */
[----:B------:R-:W-:Y:S02]  /*5510*/  IMAD.MOV R6, RZ, RZ, -R6 ;  /* 0x000000ffff067224 */ /* 0x000fe400078e0a06 */
[----:B------:R-:W-:Y:S02]  /*5520*/  IMAD.MOV R13, RZ, RZ, -R13 ;  /* 0x000000ffff0d7224 */ /* 0x000fe400078e0a0d */
[----:B------:R-:W-:Y:S02]  /*5530*/  IMAD.MOV R14, RZ, RZ, -R14 ;  /* 0x000000ffff0e7224 */ /* 0x000fe400078e0a0e */
[C---:B------:R-:W-:Y:S01]  /*5540*/  IMAD R6, R21.reuse, R6, R12 ;  /* 0x0000000615067224 */ /* 0x040fe200078e020c */
[----:B0-----:R-:W2:Y:S01]  /*5550*/  LDL.LU R27, [R1+0x1610] ;  /* 0x00161000011b7983 */ /* 0x001ea20000300800 */
[C---:B------:R-:W-:Y:S02]  /*5560*/  IMAD R5, R21.reuse, R13, R5 ;  /* 0x0000000d15057224 */ /* 0x040fe400078e0205 */
[C---:B------:R-:W-:Y:S01]  /*5570*/  IMAD R11, R21.reuse, R14, R11 ;  /* 0x0000000e150b7224 */ /* 0x040fe200078e020b */
[----:B------:R-:W3:Y:S04]  /*5580*/  LDL.LU R12, [R1+0x40] ;  /* 0x00004000010c7983 */ /* 0x000ee80000300800 */
[----:B------:R-:W4:Y:S04]  /*5590*/  LDL R13, [R1+0x54] ;  /* 0x00005400010d7983 */ /* 0x000f280000100800 */
[----:B------:R-:W5:Y:S01]  /*55a0*/  LDL R14, [R1+0x58] ;  /* 0x00005800010e7983 */ /* 0x000f620000100800 */
[----:B------:R-:W-:-:S02]  /*55b0*/  ISETP.GT.U32.AND P6, PT, R21, R2, PT ;  /* 0x000000021500720c */ /* 0x000fc40003fc4070 */
[C---:B------:R-:W-:Y:S02]  /*55c0*/  ISETP.GT.U32.AND P4, PT, R21.reuse, R8, PT ;  /* 0x000000081500720c */ /* 0x040fe40003f84070 */
[----:B------:R-:W-:-:S09]  /*55d0*/  ISETP.GT.U32.AND P0, PT, R21, R9, PT ;  /* 0x000000091500720c */ /* 0x000fd20003f04070 */
[----:B------:R-:W-:-:S05]  /*55e0*/  @!P6 IMAD.IADD R2, R2, 0x1, -R21 ;  /* 0x000000010202e824 */ /* 0x000fca00078e0a15 */
[----:B------:R-:W-:Y:S01]  /*55f0*/  ISETP.GT.U32.AND P6, PT, R21, R2, PT ;  /* 0x000000021500720c */ /* 0x000fe20003fc4070 */
[----:B------:R-:W-:-:S04]  /*5600*/  @!P4 IMAD.IADD R8, R8, 0x1, -R21 ;  /* 0x000000010808c824 */ /* 0x000fc800078e0a15 */
[----:B------:R-:W-:Y:S02]  /*5610*/  @!P3 IMAD.MOV R8, RZ, RZ, -R8 ;  /* 0x000000ffff08b224 */ /* 0x000fe400078e0a08 */
[----:B------:R-:W-:-:S03]  /*5620*/  @!P0 IMAD.IADD R9, R9, 0x1, -R21 ;  /* 0x0000000109098824 */ /* 0x000fc600078e0a15 */
[----:B------:R4:W-:Y:S03]  /*5630*/  STL [R1+0x408], R8 ;  /* 0x0004080801007387 */ /* 0x0009e60000100800 */
[----:B------:R-:W-:Y:S01]  /*5640*/  @!P6 IMAD.IADD R2, R2, 0x1, -R21 ;  /* 0x000000010202e824 */ /* 0x000fe200078e0a15 */
[----:B--2---:R-:W-:-:S03]  /*5650*/  ISETP.GE.AND P0, PT, R27, RZ, PT ;  /* 0x000000ff1b00720c */ /* 0x004fc60003f06270 */
[----:B------:R-:W-:Y:S01]  /*5660*/  IMAD.MOV.U32 R27, RZ, RZ, R2 ;  /* 0x000000ffff1b7224 */ /* 0x000fe200078e0002 */
[----:B----4-:R-:W-:Y:S02]  /*5670*/  IABS R8, R13 ;  /* 0x0000000d00087213 */ /* 0x010fe40000000000 */
[----:B------:R-:W2:Y:S01]  /*5680*/  LDL.LU R13, [R1+0x44] ;  /* 0x00004400010d7983 */ /* 0x000ea20000300800 */
[----:B-----5:R-:W-:-:S03]  /*5690*/  IABS R2, R14 ;  /* 0x0000000e00027213 */ /* 0x020fc60000000000 */
[----:B------:R-:W4:Y:S01]  /*56a0*/  LDL.LU R14, [R1+0x48] ;  /* 0x00004800010e7983 */ /* 0x000f220000300800 */
[----:B------:R-:W-:Y:S01]  /*56b0*/  @!P1 IMAD.MOV R27, RZ, RZ, -R27 ;  /* 0x000000ffff1b9224 */ /* 0x000fe200078e0a1b */
[----:B------:R-:W-:-:S04]  /*56c0*/  ISETP.GT.U32.AND P1, PT, R21, R6, PT ;  /* 0x000000061500720c */ /* 0x000fc80003f24070 */
[----:B------:R0:W-:Y:S09]  /*56d0*/  STL [R1+0x404], R27 ;  /* 0x0004041b01007387 */ /* 0x0001f20000100800 */
[----:B------:R-:W-:Y:S01]  /*56e0*/  @!P1 IMAD.IADD R6, R6, 0x1, -R21 ;  /* 0x0000000106069824 */ /* 0x000fe200078e0a15 */
[----:B0-----:R-:W5:Y:S01]  /*56f0*/  LDL.LU R27, [R1+0x5c] ;  /* 0x00005c00011b7983 */ /* 0x001f620000300800 */
[----:B----4-:R-:W-:-:S03]  /*5700*/  ISETP.GE.AND P1, PT, R14, RZ, PT ;  /* 0x000000ff0e00720c */ /* 0x010fc60003f26270 */
[----:B------:R-:W4:Y:S01]  /*5710*/  LDL.LU R14, [R1+0x64] ;  /* 0x00006400010e7983 */ /* 0x000f220000300800 */
[C---:B------:R-:W-:Y:S02]  /*5720*/  ISETP.GT.U32.AND P2, PT, R21.reuse, R7, PT ;  /* 0x000000071500720c */ /* 0x040fe40003f44070 */
[C---:B------:R-:W-:Y:S02]  /*5730*/  ISETP.GT.U32.AND P4, PT, R21.reuse, R4, PT ;  /* 0x000000041500720c */ /* 0x040fe40003f84070 */
[----:B------:R-:W-:-:S09]  /*5740*/  ISETP.GT.U32.AND P6, PT, R21, R10, PT ;  /* 0x0000000a1500720c */ /* 0x000fd20003fc4070 */
[--C-:B------:R-:W-:Y:S02]  /*5750*/  @!P2 IMAD.IADD R7, R7, 0x1, -R21.reuse ;  /* 0x000000010707a824 */ /* 0x100fe400078e0a15 */
[--C-:B------:R-:W-:Y:S02]  /*5760*/  @!P4 IMAD.IADD R4, R4, 0x1, -R21.reuse ;  /* 0x000000010404c824 */ /* 0x100fe400078e0a15 */
[----:B------:R-:W-:Y:S01]  /*5770*/  @!P6 IMAD.IADD R10, R10, 0x1, -R21 ;  /* 0x000000010a0ae824 */ /* 0x000fe200078e0a15 */
[C---:B------:R-:W-:Y:S02]  /*5780*/  ISETP.GT.U32.AND P4, PT, R21.reuse, R7, PT ;  /* 0x000000071500720c */ /* 0x040fe40003f84070 */
[C---:B------:R-:W-:Y:S02]  /*5790*/  ISETP.GT.U32.AND P2, PT, R21.reuse, R9, PT ;  /* 0x000000091500720c */ /* 0x040fe40003f44070 */
[C---:B------:R-:W-:Y:S01]  /*57a0*/  ISETP.GT.U32.AND P3, PT, R21.reuse, R10, PT ;  /* 0x0000000a1500720c */ /* 0x040fe20003f64070 */
[----:B----4-:R0:W-:Y:S04]  /*57b0*/  STL [R1+0x1608], R14 ;  /* 0x0016080e01007387 */ /* 0x0101e80000100800 */
[----:B0-----:R-:W4:Y:S01]  /*57c0*/  LDL.LU R14, [R1+0x4c] ;  /* 0x00004c00010e7983 */ /* 0x001f220000300800 */
[----:B------:R-:W-:-:S03]  /*57d0*/  ISETP.GT.U32.AND P6, PT, R21, R4, PT ;  /* 0x000000041500720c */ /* 0x000fc60003fc4070 */
[--C-:B------:R-:W-:Y:S01]  /*57e0*/  @!P4 IMAD.IADD R7, R7, 0x1, -R21.reuse ;  /* 0x000000010707c824 */ /* 0x100fe200078e0a15 */
[----:B---3--:R-:W-:Y:S01]  /*57f0*/  ISETP.GE.AND P4, PT, R12, RZ, PT ;  /* 0x000000ff0c00720c */ /* 0x008fe20003f86270 */
[----:B------:R-:W-:Y:S01]  /*5800*/  IMAD.HI.U32 R12, R0, R8, RZ ;  /* 0x00000008000c7227 */ /* 0x000fe200078e00ff */
[----:B------:R0:W-:Y:S03]  /*5810*/  STL [R1+0x160c], R2 ;  /* 0x00160c0201007387 */ /* 0x0001e60000100800 */
[--C-:B------:R-:W-:Y:S01]  /*5820*/  @!P3 IMAD.IADD R10, R10, 0x1, -R21.reuse ;  /* 0x000000010a0ab824 */ /* 0x100fe200078e0a15 */
[----:B--2---:R-:W-:Y:S01]  /*5830*/  ISETP.GE.AND P3, PT, R13, RZ, PT ;  /* 0x000000ff0d00720c */ /* 0x004fe20003f66270 */
[----:B------:R-:W-:Y:S02]  /*5840*/  @!P2 IMAD.IADD R9, R9, 0x1, -R21 ;  /* 0x000000010909a824 */ /* 0x000fe400078e0a15 */
[----:B------:R-:W-:-:S02]  /*5850*/  IMAD.MOV R12, RZ, RZ, -R12 ;  /* 0x000000ffff0c7224 */ /* 0x000fc400078e0a0c */
[----:B------:R-:W-:Y:S01]  /*5860*/  IMAD.HI.U32 R13, R0, R2, RZ ;  /* 0x00000002000d7227 */ /* 0x000fe200078e00ff */
[----:B------:R-:W-:-:S03]  /*5870*/  ISETP.GT.U32.AND P2, PT, R21, R11, PT ;  /* 0x0000000b1500720c */ /* 0x000fc60003f44070 */
[----:B0-----:R-:W-:Y:S02]  /*5880*/  IMAD.MOV.U32 R2, RZ, RZ, R7 ;  /* 0x000000ffff027224 */ /* 0x001fe400078e0007 */
[----:B------:R-:W-:Y:S02]  /*5890*/  @!P5 IMAD.MOV R9, RZ, RZ, -R9 ;  /* 0x000000ffff09d224 */ /* 0x000fe400078e0a09 */
[----:B------:R-:W-:Y:S02]  /*58a0*/  IMAD R8, R21, R12, R8 ;  /* 0x0000000c15087224 */ /* 0x000fe400078e0208 */
[----:B------:R-:W-:Y:S01]  /*58b0*/  @!P0 IMAD.MOV R2, RZ, RZ, -R2 ;  /* 0x000000ffff028224 */ /* 0x000fe200078e0a02 */
[----:B------:R-:W2:Y:S01]  /*58c0*/  LDL.LU R12, [R1+0x60] ;  /* 0x00006000010c7983 */ /* 0x000ea20000300800 */
[----:B------:R-:W-:-:S03]  /*58d0*/  @!P6 IMAD.IADD R4, R4, 0x1, -R21 ;  /* 0x000000010404e824 */ /* 0x000fc600078e0a15 */
[----:B------:R-:W3:Y:S04]  /*58e0*/  LDL.LU R7, [R1+0x54] ;  /* 0x0000540001077983 */ /* 0x000ee80000300800 */
[----:B------:R0:W-:Y:S01]  /*58f0*/  STL [R1+0x400], R9 ;  /* 0x0004000901007387 */ /* 0x0001e20000100800 */
[----:B------:R-:W-:-:S03]  /*5900*/  @!P2 IMAD.IADD R11, R11, 0x1, -R21 ;  /* 0x000000010b0ba824 */ /* 0x000fc600078e0a15 */
[----:B0-----:R-:W2:Y:S04]  /*5910*/  LDL.LU R9, [R1+0x58] ;  /* 0x0000580001097983 */ /* 0x001ea80000300800 */
[----:B------:R0:W-:Y:S02]  /*5920*/  STL [R1+0x3fc], R2 ;  /* 0x0003fc0201007387 */ /* 0x0001e40000100800 */
[----:B0-----:R-:W-:-:S04]  /*5930*/  IMAD.MOV.U32 R2, RZ, RZ, R4 ;  /* 0x000000ffff027224 */ /* 0x001fc800078e0004 */
[----:B------:R-:W-:Y:S01]  /*5940*/  @!P4 IMAD.MOV R2, RZ, RZ, -R2 ;  /* 0x000000ffff02c224 */ /* 0x000fe200078e0a02 */
[----:B----4-:R-:W-:Y:S01]  /*5950*/  ISETP.GE.AND P2, PT, R14, RZ, PT ;  /* 0x000000ff0e00720c */ /* 0x010fe20003f46270 */
[----:B------:R-:W-:Y:S02]  /*5960*/  IMAD.MOV.U32 R14, RZ, RZ, R10 ;  /* 0x000000ffff0e7224 */ /* 0x000fe400078e000a */
[----:B------:R-:W4:Y:S04]  /*5970*/  LDL.LU R10, [R1+0x50] ;  /* 0x00005000010a7983 */ /* 0x000f280000300800 */
[----:B------:R0:W-:Y:S04]  /*5980*/  STL [R1+0x3f8], R2 ;  /* 0x0003f80201007387 */ /* 0x0001e80000100800 */
[----:B0-----:R-:W2:Y:S01]  /*5990*/  LDL.LU R2, [R1+0x160c] ;  /* 0x00160c0001027983 */ /* 0x001ea20000300800 */
[C---:B------:R-:W-:Y:S01]  /*59a0*/  ISETP.GT.U32.AND P5, PT, R21.reuse, R6, PT ;  /* 0x000000061500720c */ /* 0x040fe20003fa4070 */
[----:B------:R-:W-:Y:S01]  /*59b0*/  @!P3 IMAD.MOV R14, RZ, RZ, -R14 ;  /* 0x000000ffff0eb224 */ /* 0x000fe200078e0a0e */
[----:B------:R-:W-:-:S02]  /*59c0*/  ISETP.GT.U32.AND P0, PT, R21, R11, PT ;  /* 0x0000000b1500720c */ /* 0x000fc40003f04070 */
[----:B------:R-:W-:Y:S02]  /*59d0*/  ISETP.GT.U32.AND P4, PT, R21, R8, PT ;  /* 0x000000081500720c */ /* 0x000fe40003f84070 */
[----:B------:R0:W-:Y:S01]  /*59e0*/  STL [R1+0x3f4], R14 ;  /* 0x0003f40e01007387 */ /* 0x0001e20000100800 */
[----:B------:R-:W-:-:S06]  /*59f0*/  IMAD.MOV R13, RZ, RZ, -R13 ;  /* 0x000000ffff0d7224 */ /* 0x000fcc00078e0a0d */
[--C-:B------:R-:W-:Y:S01]  /*5a00*/  @!P5 IMAD.IADD R6, R6, 0x1, -R21.reuse ;  /* 0x000000010606d824 */ /* 0x100fe200078e0a15 */
[----:B0-----:R-:W3:Y:S01]  /*5a10*/  LDL.LU R14, [R1+0x1608] ;  /* 0x00160800010e7983 */ /* 0x001ee20000300800 */
[--C-:B------:R-:W-:Y:S02]  /*5a20*/  @!P0 IMAD.IADD R11, R11, 0x1, -R21.reuse ;  /* 0x000000010b0b8824 */ /* 0x100fe400078e0a15 */
[----:B------:R-:W-:Y:S01]  /*5a30*/  @!P1 IMAD.MOV R6, RZ, RZ, -R6 ;  /* 0x000000ffff069224 */ /* 0x000fe200078e0a06 */
[----:B-----5:R-:W-:Y:S01]  /*5a40*/  IABS R4, R27 ;  /* 0x0000001b00047213 */ /* 0x020fe20000000000 */
[----:B------:R-:W-:Y:S01]  /*5a50*/  @!P4 IMAD.IADD R8, R8, 0x1, -R21 ;  /* 0x000000010808c824 */ /* 0x000fe200078e0a15 */
[----:B------:R-:W-:Y:S02]  /*5a60*/  ISETP.GE.AND P4, PT, R27, RZ, PT ;  /* 0x000000ff1b00720c */ /* 0x000fe40003f86270 */
[----:B------:R-:W-:Y:S01]  /*5a70*/  STL [R1+0x3e8], R6 ;  /* 0x0003e80601007387 */ /* 0x000fe20000100800 */
[----:B------:R-:W-:-:S13]  /*5a80*/  ISETP.GT.U32.AND P6, PT, R21, R5, PT ;  /* 0x000000051500720c */ /* 0x000fda0003fc4070 */
[----:B------:R-:W-:Y:S02]  /*5a90*/  @!P6 IMAD.IADD R5, R5, 0x1, -R21 ;  /* 0x000000010505e824 */ /* 0x000fe400078e0a15 */
[C---:B--2---:R-:W-:Y:S02]  /*5aa0*/  IMAD R2, R21.reuse, R13, R2 ;  /* 0x0000000d15027224 */ /* 0x044fe400078e0202 */
[----:B------:R-:W-:Y:S02]  /*5ab0*/  IMAD.MOV.U32 R13, RZ, RZ, R11 ;  /* 0x000000ffff0d7224 */ /* 0x000fe400078e000b */
[----:B------:R-:W2:Y:S04]  /*5ac0*/  LDL.LU R11, [R1+0xa0] ;  /* 0x0000a000010b7983 */ /* 0x000ea80000300800 */
[----:B------:R-:W5:Y:S01]  /*5ad0*/  LDL.LU R27, [R1+0xa4] ;  /* 0x0000a400011b7983 */ /* 0x000f620000300800 */
[----:B------:R-:W-:Y:S01]  /*5ae0*/  @!P2 IMAD.MOV R13, RZ, RZ, -R13 ;  /* 0x000000ffff0da224 */ /* 0x000fe200078e0a0d */
[----:B------:R-:W-:-:S02]  /*5af0*/  ISETP.GT.U32.AND P5, PT, R21, R2, PT ;  /* 0x000000021500720c */ /* 0x000fc40003fa4070 */
[----:B------:R-:W-:Y:S02]  /*5b00*/  ISETP.GT.U32.AND P6, PT, R21, R5, PT ;  /* 0x000000051500720c */ /* 0x000fe40003fc4070 */
[----:B------:R0:W-:Y:S01]  /*5b10*/  STL [R1+0x3e4], R13 ;  /* 0x0003e40d01007387 */ /* 0x0001e20000100800 */
[----:B----4-:R-:W-:-:S03]  /*5b20*/  ISETP.GE.AND P3, PT, R10, RZ, PT ;  /* 0x000000ff0a00720c */ /* 0x010fc60003f66270 */
[----:B0-----:R-:W4:Y:S05]  /*5b30*/  LDL R13, [R1+0x68] ;  /* 0x00006800010d7983 */ /* 0x001f2a0000100800 */
[--C-:B------:R-:W-:Y:S01]  /*5b40*/  @!P5 IMAD.IADD R2, R2, 0x1, -R21.reuse ;  /* 0x000000010202d824 */ /* 0x100fe200078e0a15 */
[----:B---3--:R-:W-:Y:S01]  /*5b50*/  ISETP.GE.AND P0, PT, R7, RZ, PT ;  /* 0x000000ff0700720c */ /* 0x008fe20003f06270 */
[----:B------:R-:W-:Y:S01]  /*5b60*/  @!P6 IMAD.IADD R5, R5, 0x1, -R21 ;  /* 0x000000010505e824 */ /* 0x000fe200078e0a15 */
[----:B------:R-:W-:Y:S01]  /*5b70*/  ISETP.GT.U32.AND P5, PT, R21, R8, PT ;  /* 0x000000081500720c */ /* 0x000fe20003fa4070 */
[----:B------:R-:W-:-:S04]  /*5b80*/  IMAD.HI.U32 R7, R0, R4, RZ ;  /* 0x0000000400077227 */ /* 0x000fc800078e00ff */
[----:B------:R-:W-:Y:S02]  /*5b90*/  IMAD.MOV R7, RZ, RZ, -R7 ;  /* 0x000000ffff077224 */ /* 0x000fe400078e0a07 */
[----:B------:R-:W-:Y:S01]  /*5ba0*/  @!P3 IMAD.MOV R5, RZ, RZ, -R5 ;  /* 0x000000ffff05b224 */ /* 0x000fe200078e0a05 */
[----:B------:R-:W-:Y:S01]  /*5bb0*/  ISETP.GE.AND P6, PT, R9, RZ, PT ;  /* 0x000000ff0900720c */ /* 0x000fe20003fc6270 */
[----:B------:R-:W-:Y:S01]  /*5bc0*/  IMAD R7, R21, R7, R4 ;  /* 0x0000000715077224 */ /* 0x000fe200078e0204 */
[----:B------:R-:W-:Y:S02]  /*5bd0*/  IABS R9, R12 ;  /* 0x0000000c00097213 */ /* 0x000fe40000000000 */
[----:B------:R-:W-:Y:S01]  /*5be0*/  ISETP.GE.AND P3, PT, R12, RZ, PT ;  /* 0x000000ff0c00720c */ /* 0x000fe20003f66270 */
[----:B------:R0:W-:Y:S01]  /*5bf0*/  STL [R1+0x3e0], R5 ;  /* 0x0003e00501007387 */ /* 0x0001e20000100800 */
[----:B------:R-:W-:-:S03]  /*5c00*/  @!P5 IMAD.IADD R8, R8, 0x1, -R21 ;  /* 0x000000010808d824 */ /* 0x000fc600078e0a15 */
[----:B------:R-:W3:Y:S01]  /*5c10*/  LDL R12, [R1+0x74] ;  /* 0x00007400010c7983 */ /* 0x000ee20000100800 */
[----:B------:R-:W-:Y:S02]  /*5c20*/  IABS R10, R14 ;  /* 0x0000000e000a7213 */ /* 0x000fe40000000000 */
[----:B------:R-:W-:Y:S02]  /*5c30*/  ISETP.GT.U32.AND P2, PT, R21, R7, PT ;  /* 0x000000071500720c */ /* 0x000fe40003f44070 */
[----:B------:R-:W-:Y:S02]  /*5c40*/  ISETP.GE.AND P5, PT, R14, RZ, PT ;  /* 0x000000ff0e00720c */ /* 0x000fe40003fa6270 */
[----:B------:R-:W2:Y:S01]  /*5c50*/  LDL R14, [R1+0x78] ;  /* 0x00007800010e7983 */ /* 0x000ea20000100800 */
[----:B------:R-:W-:-:S04]  /*5c60*/  IMAD.HI.U32 R4, R0, R9, RZ ;  /* 0x0000000900047227 */ /* 0x000fc800078e00ff */
[----:B------:R-:W-:-:S04]  /*5c70*/  IMAD.MOV R4, RZ, RZ, -R4 ;  /* 0x000000ffff047224 */ /* 0x000fc800078e0a04 */
[----:B------:R-:W-:Y:S02]  /*5c80*/  IMAD R9, R21, R4, R9 ;  /* 0x0000000415097224 */ /* 0x000fe400078e0209 */
[----:B------:R-:W-:Y:S01]  /*5c90*/  @!P2 IMAD.IADD R7, R7, 0x1, -R21 ;  /* 0x000000010707a824 */ /* 0x000fe200078e0a15 */
[----:B-----5:R-:W-:Y:S02]  /*5ca0*/  ISETP.GE.AND P2, PT, R27, RZ, PT ;  /* 0x000000ff1b00720c */ /* 0x020fe40003f46270 */
[----:B------:R-:W-:Y:S02]  /*5cb0*/  IABS R4, R27 ;  /* 0x0000001b00047213 */ /* 0x000fe40000000000 */
[----:B------:R-:W5:Y:S01]  /*5cc0*/  LDL.LU R27, [R1+0x7c] ;  /* 0x00007c00011b7983 */ /* 0x000f620000300800 */
[----:B------:R-:W-:Y:S01]  /*5cd0*/  ISETP.GT.U32.AND P1, PT, R21, R2, PT ;  /* 0x000000021500720c */ /* 0x000fe20003f24070 */
[----:B0-----:R-:W-:-:S04]  /*5ce0*/  IMAD.MOV.U32 R5, RZ, RZ, R8 ;  /* 0x000000ffff057224 */ /* 0x001fc800078e0008 */
[----:B------:R-:W-:-:S05]  /*5cf0*/  @!P0 IMAD.MOV R5, RZ, RZ, -R5 ;  /* 0x000000ffff058224 */ /* 0x000fca00078e0a05 */
[----:B------:R4:W-:Y:S03]  /*5d00*/  STL [R1+0x3dc], R5 ;  /* 0x0003dc0501007387 */ /* 0x0009e60000100800 */
[----:B------:R-:W-:Y:S01]  /*5d10*/  @!P1 IMAD.IADD R2, R2, 0x1, -R21 ;  /* 0x0000000102029824 */ /* 0x000fe200078e0a15 */
[----:B----4-:R-:W-:-:S03]  /*5d20*/  IABS R5, R13 ;  /* 0x0000000d00057213 */ /* 0x010fc60000000000 */
[----:B------:R-:W-:-:S04]  /*5d30*/  IMAD.MOV.U32 R13, RZ, RZ, R2 ;  /* 0x000000ffff0d7224 */ /* 0x000fc800078e0002 */
[----:B------:R-:W-:Y:S02]  /*5d40*/  @!P6 IMAD.MOV R13, RZ, RZ, -R13 ;  /* 0x000000ffff0de224 */ /* 0x000fe400078e0a0d */
[----:B------:R-:W-:-:S03]  /*5d50*/  IMAD.HI.U32 R6, R0, R10, RZ ;  /* 0x0000000a00067227 */ /* 0x000fc600078e00ff */
[----:B------:R0:W-:Y:S01]  /*5d60*/  STL [R1+0x3d4], R13 ;  /* 0x0003d40d01007387 */ /* 0x0001e20000100800 */
[----:B------:R-:W-:Y:S01]  /*5d70*/  ISETP.GT.U32.AND P0, PT, R21, R7, PT ;  /* 0x000000071500720c */ /* 0x000fe20003f04070 */
[----:B------:R-:W-:Y:S02]  /*5d80*/  IMAD.MOV R6, RZ, RZ, -R6 ;  /* 0x000000ffff067224 */ /* 0x000fe400078e0a06 */
[----:B0-----:R-:W-:-:S04]  /*5d90*/  IMAD.HI.U32 R13, R0, R5, RZ ;  /* 0x00000005000d7227 */ /* 0x001fc800078e00ff */
[----:B------:R-:W-:Y:S02]  /*5da0*/  IMAD.MOV R13, RZ, RZ, -R13 ;  /* 0x000000ffff0d7224 */ /* 0x000fe400078e0a0d */
[C---:B------:R-:W-:Y:S01]  /*5db0*/  IMAD R10, R21.reuse, R6, R10 ;  /* 0x00000006150a7224 */ /* 0x040fe200078e020a */
[----:B---3--:R-:W-:Y:S01]  /*5dc0*/  IABS R6, R12 ;  /* 0x0000000c00067213 */ /* 0x008fe20000000000 */
[----:B------:R-:W-:Y:S02]  /*5dd0*/  IMAD R5, R21, R13, R5 ;  /* 0x0000000d15057224 */ /* 0x000fe400078e0205 */
[----:B------:R-:W-:Y:S01]  /*5de0*/  IMAD.HI.U32 R12, R0, R4, RZ ;  /* 0x00000004000c7227 */ /* 0x000fe200078e00ff */
[----:B------:R-:W3:Y:S01]  /*5df0*/  LDL R13, [R1+0x80] ;  /* 0x00008000010d7983 */ /* 0x000ee20000100800 */
[----:B--2---:R-:W-:Y:S02]  /*5e00*/  IABS R8, R14 ;  /* 0x0000000e00087213 */ /* 0x004fe40000000000 */
[----:B------:R-:W-:Y:S01]  /*5e10*/  IMAD.MOV R12, RZ, RZ, -R12 ;  /* 0x000000ffff0c7224 */ /* 0x000fe200078e0a0c */
[----:B------:R-:W2:Y:S01]  /*5e20*/  LDL R14, [R1+0x84] ;  /* 0x00008400010e7983 */ /* 0x000ea20000100800 */
[----:B------:R-:W-:-:S02]  /*5e30*/  @!P0 IMAD.IADD R7, R7, 0x1, -R21 ;  /* 0x0000000107078824 */ /* 0x000fc400078e0a15 */
[----:B------:R-:W-:Y:S01]  /*5e40*/  IMAD R4, R21, R12, R4 ;  /* 0x0000000c15047224 */ /* 0x000fe200078e0204 */
[----:B------:R0:W-:Y:S01]  /*5e50*/  STL [R1+0x1604], R5 ;  /* 0x0016040501007387 */ /* 0x0001e20000100800 */
[----:B------:R-:W-:-:S04]  /*5e60*/  IMAD.HI.U32 R12, R0, R6, RZ ;  /* 0x00000006000c7227 */ /* 0x000fc800078e00ff */
[----:B------:R-:W-:Y:S02]  /*5e70*/  IMAD.MOV R12, RZ, RZ, -R12 ;  /* 0x000000ffff0c7224 */ /* 0x000fe400078e0a0c */
[----:B0-----:R-:W-:-:S04]  /*5e80*/  IMAD.MOV.U32 R5, RZ, RZ, R7 ;  /* 0x000000ffff057224 */ /* 0x001fc800078e0007 */
[----:B------:R-:W-:Y:S02]  /*5e90*/  @!P4 IMAD.MOV R5, RZ, RZ, -R5 ;  /* 0x000000ffff05c224 */ /* 0x000fe400078e0a05 */
[----:B------:R-:W-:Y:S01]  /*5ea0*/  IMAD R6, R21, R12, R6 ;  /* 0x0000000c15067224 */ /* 0x000fe200078e0206 */
[----:B-----5:R0:W-:Y:S01]  /*5eb0*/  STL [R1+0x1600], R27 ;  /* 0x0016001b01007387 */ /* 0x0201e20000100800 */
[----:B------:R-:W-:-:S03]  /*5ec0*/  IABS R12, R27 ;  /* 0x0000001b000c7213 */ /* 0x000fc60000000000 */
[----:B------:R1:W-:Y:S04]  /*5ed0*/  STL [R1+0x3b8], R5 ;  /* 0x0003b80501007387 */ /* 0x0003e80000100800 */
[----:B0-----:R-:W4:Y:S01]  /*5ee0*/  LDL.LU R27, [R1+0x68] ;  /* 0x00006800011b7983 */ /* 0x001f220000300800 */
[----:B------:R-:W-:Y:S02]  /*5ef0*/  ISETP.GT.U32.AND P6, PT, R21, R9, PT ;  /* 0x000000091500720c */ /* 0x000fe40003fc4070 */
[----:B------:R-:W-:Y:S02]  /*5f00*/  ISETP.GE.AND P1, PT, R11, RZ, PT ;  /* 0x000000ff0b00720c */ /* 0x000fe40003f26270 */
[----:B------:R-:W-:Y:S02]  /*5f10*/  IABS R11, R11 ;  /* 0x0000000b000b7213 */ /* 0x000fe40000000000 */
[----:B------:R-:W-:-:S03]  /*5f20*/  ISETP.GT.U32.AND P0, PT, R21, R10, PT ;  /* 0x0000000a1500720c */ /* 0x000fc60003f04070 */
[----:B------:R-:W-:-:S04]  /*5f30*/  IMAD.HI.U32 R2, R0, R11, RZ ;  /* 0x0000000b00027227 */ /* 0x000fc800078e00ff */
[----:B------:R-:W-:Y:S02]  /*5f40*/  IMAD.MOV R2, RZ, RZ, -R2 ;  /* 0x000000ffff027224 */ /* 0x000fe400078e0a02 */
[----:B------:R-:W-:Y:S02]  /*5f50*/  @!P6 IMAD.IADD R9, R9, 0x1, -R21 ;  /* 0x000000010909e824 */ /* 0x000fe400078e0a15 */
[C---:B------:R-:W-:Y:S02]  /*5f60*/  IMAD R2, R21.reuse, R2, R11 ;  /* 0x0000000215027224 */ /* 0x040fe400078e020b */
[----:B------:R-:W-:Y:S01]  /*5f70*/  @!P0 IMAD.IADD R10, R10, 0x1, -R21 ;  /* 0x000000010a0a8824 */ /* 0x000fe200078e0a15 */
[----:B------:R-:W-:Y:S01]  /*5f80*/  ISETP.GT.U32.AND P0, PT, R21, R9, PT ;  /* 0x000000091500720c */ /* 0x000fe20003f04070 */
[----:B------:R-:W-:-:S04]  /*5f90*/  IMAD.HI.U32 R11, R0, R8, RZ ;  /* 0x00000008000b7227 */ /* 0x000fc800078e00ff */
[----:B------:R-:W-:Y:S01]  /*5fa0*/  IMAD.MOV R11, RZ, RZ, -R11 ;  /* 0x000000ffff0b7224 */ /* 0x000fe200078e0a0b */
[----:B------:R-:W-:-:S03]  /*5fb0*/  ISETP.GT.U32.AND P4, PT, R21, R10, PT ;  /* 0x0000000a1500720c */ /* 0x000fc60003f84070 */
[----:B------:R-:W-:-:S04]  /*5fc0*/  IMAD R8, R21, R11, R8 ;  /* 0x0000000b15087224 */ /* 0x000fc800078e0208 */
[----:B------:R-:W-:Y:S01]  /*5fd0*/  @!P0 IMAD.IADD R9, R9, 0x1, -R21 ;  /* 0x0000000109098824 */ /* 0x000fe200078e0a15 */
[----:B------:R-:W-:Y:S02]  /*5fe0*/  ISETP.GT.U32.AND P0, PT, R21, R4, PT ;  /* 0x000000041500720c */ /* 0x000fe40003f04070 */
[----:B---3--:R-:W-:Y:S02]  /*5ff0*/  IABS R11, R13 ;  /* 0x0000000d000b7213 */ /* 0x008fe40000000000 */
[----:B--2---:R-:W-:-:S03]  /*6000*/  IABS R7, R14 ;  /* 0x0000000e00077213 */ /* 0x004fc60000000000 */
[----:B------:R-:W-:-:S04]  /*6010*/  IMAD.HI.U32 R14, R0, R11, RZ ;  /* 0x0000000b000e7227 */ /* 0x000fc800078e00ff */
[----:B-1----:R-:W-:Y:S02]  /*6020*/  IMAD.MOV.U32 R5, RZ, RZ, R9 ;  /* 0x000000ffff057224 */ /* 0x002fe400078e0009 */
[----:B------:R-:W-:Y:S02]  /*6030*/  IMAD.MOV R14, RZ, RZ, -R14 ;  /* 0x000000ffff0e7224 */ /* 0x000fe400078e0a0e */
[----:B------:R-:W-:Y:S02]  /*6040*/  @!P4 IMAD.IADD R10, R10, 0x1, -R21 ;  /* 0x000000010a0ac824 */ /* 0x000fe400078e0a15 */
[----:B------:R-:W-:-:S04]  /*6050*/  IMAD.HI.U32 R9, R0, R12, RZ ;  /* 0x0000000c00097227 */ /* 0x000fc800078e00ff */
[----:B------:R-:W-:Y:S02]  /*6060*/  @!P3 IMAD.MOV R5, RZ, RZ, -R5 ;  /* 0x000000ffff05b224 */ /* 0x000fe400078e0a05 */
[----:B------:R-:W-:Y:S02]  /*6070*/  IMAD R11, R21, R14, R11 ;  /* 0x0000000e150b7224 */ /* 0x000fe400078e020b */
[----:B------:R-:W-:Y:S02]  /*6080*/  IMAD.MOV.U32 R14, RZ, RZ, R10 ;  /* 0x000000ffff0e7224 */ /* 0x000fe400078e000a */
[----:B------:R-:W-:Y:S01]  /*6090*/  IMAD.MOV R9, RZ, RZ, -R9 ;  /* 0x000000ffff097224 */ /* 0x000fe200078e0a09 */
[----:B------:R0:W-:Y:S01]  /*60a0*/  STL [R1+0x3b4], R5 ;  /* 0x0003b40501007387 */ /* 0x0001e20000100800 */
[----:B------:R-:W-:Y:S02]  /*60b0*/  @!P0 IMAD.IADD R4, R4, 0x1, -R21 ;  /* 0x0000000104048824 */ /* 0x000fe400078e0a15 */
[----:B------:R-:W-:-:S02]  /*60c0*/  @!P5 IMAD.MOV R14, RZ, RZ, -R14 ;  /* 0x000000ffff0ed224 */ /* 0x000fc400078e0a0e */
[----:B------:R-:W-:Y:S01]  /*60d0*/  IMAD R9, R21, R9, R12 ;  /* 0x0000000915097224 */ /* 0x000fe200078e020c */
[----:B0-----:R-:W2:Y:S01]  /*60e0*/  LDL.LU R5, [R1+0x1604] ;  /* 0x0016040001057983 */ /* 0x001ea20000300800 */
[----:B----4-:R-:W-:-:S03]  /*60f0*/  ISETP.GE.AND P0, PT, R27, RZ, PT ;  /* 0x000000ff1b00720c */ /* 0x010fc60003f06270 */
[----:B------:R-:W3:Y:S04]  /*6100*/  LDL.LU R27, [R1+0x1600] ;  /* 0x00160000011b7983 */ /* 0x000ee80000300800 */
[----:B------:R-:W4:Y:S04]  /*6110*/  LDL.LU R12, [R1+0x74] ;  /* 0x00007400010c7983 */ /* 0x000f280000300800 */
[----:B------:R-:W5:Y:S04]  /*6120*/  LDL R10, [R1+0x88] ;  /* 0x00008800010a7983 */ /* 0x000f680000100800 */
[----:B------:R0:W-:Y:S04]  /*6130*/  STL [R1+0x3b0], R14 ;  /* 0x0003b00e01007387 */ /* 0x0001e80000100800 */
[----:B0-----:R-:W2:Y:S01]  /*6140*/  LDL.LU R14, [R1+0x78] ;  /* 0x00007800010e7983 */ /* 0x001ea20000300800 */
[----:B------:R-:W-:-:S13]  /*6150*/  ISETP.GT.U32.AND P6, PT, R21, R2, PT ;  /* 0x000000021500720c */ /* 0x000fda0003fc4070 */
[----:B------:R-:W-:-:S05]  /*6160*/  @!P6 IMAD.IADD R2, R2, 0x1, -R21 ;  /* 0x000000010202e824 */ /* 0x000fca00078e0a15 */
[----:B------:R-:W-:-:S13]  /*6170*/  ISETP.GT.U32.AND P6, PT, R21, R2, PT ;  /* 0x000000021500720c */ /* 0x000fda0003fc4070 */
[----:B------:R-:W-:Y:S01]  /*6180*/  @!P6 IMAD.IADD R2, R2, 0x1, -R21 ;  /* 0x000000010202e824 */ /* 0x000fe200078e0a15 */
[----:B------:R-:W-:Y:S01]  /*6190*/  ISETP.GT.U32.AND P6, PT, R21, R8, PT ;  /* 0x000000081500720c */ /* 0x000fe20003fc4070 */
[----:B------:R-:W-:-:S04]  /*61a0*/  IMAD.HI.U32 R13, R0, R7, RZ ;  /* 0x00000007000d7227 */ /* 0x000fc800078e00ff */
[----:B------:R-:W-:-:S08]  /*61b0*/  IMAD.MOV R13, RZ, RZ, -R13 ;  /* 0x000000ffff0d7224 */ /* 0x000fd000078e0a0d */
[----:B------:R-:W-:-:S05]  /*61c0*/  @!P6 IMAD.IADD R8, R8, 0x1, -R21 ;  /* 0x000000010808e824 */ /* 0x000fca00078e0a15 */
[C---:B------:R-:W-:Y:S01]  /*61d0*/  ISETP.GT.U32.AND P5, PT, R21.reuse, R8, PT ;  /* 0x000000081500720c */ /* 0x040fe20003fa4070 */
[----:B------:R-:W-:Y:S02]  /*61e0*/  IMAD R7, R21, R13, R7 ;  /* 0x0000000d15077224 */ /* 0x000fe400078e0207 */
[----:B------:R-:W-:Y:S02]  /*61f0*/  IMAD.MOV.U32 R13, RZ, RZ, R2 ;  /* 0x000000ffff0d7224 */ /* 0x000fe400078e0002 */
[----:B------:R-:W4:Y:S02]  /*6200*/  LDL R2, [R1+0x8c] ;  /* 0x00008c0001027983 */ /* 0x000f240000100800 */
[----:B------:R-:W-:-:S05]  /*6210*/  @!P1 IMAD.MOV R13, RZ, RZ, -R13 ;  /* 0x000000ffff0d9224 */ /* 0x000fca00078e0a0d */
[----:B------:R-:W-:Y:S01]  /*6220*/  STL [R1+0x3ac], R13 ;  /* 0x0003ac0d01007387 */ /* 0x000fe20000100800 */
[----:B------:R-:W-:Y:S01]  /*6230*/  @!P5 IMAD.IADD R8, R8, 0x1, -R21 ;  /* 0x000000010808d824 */ /* 0x000fe200078e0a15 */
[----:B--2---:R-:W-:Y:S02]  /*6240*/  ISETP.GE.AND P5, PT, R14, RZ, PT ;  /* 0x000000ff0e00720c */ /* 0x004fe40003fa6270 */
[----:B------:R-:W2:Y:S01]  /*6250*/  LDL.LU R14, [R1+0x94] ;  /* 0x00009400010e7983 */ /* 0x000ea20000300800 */
[----:B------:R-:W-:-:S13]  /*6260*/  ISETP.GT.U32.AND P1, PT, R21, R9, PT ;  /* 0x000000091500720c */ /* 0x000fda0003f24070 */
[--C-:B------:R-:W-:Y:S01]  /*6270*/  @!P1 IMAD.IADD R9, R9, 0x1, -R21.reuse ;  /* 0x0000000109099824 */ /* 0x100fe200078e0a15 */
[----:B---3--:R-:W-:Y:S02]  /*6280*/  ISETP.GE.AND P1, PT, R27, RZ, PT ;  /* 0x000000ff1b00720c */ /* 0x008fe40003f26270 */
[C---:B------:R-:W-:Y:S02]  /*6290*/  ISETP.GT.U32.AND P3, PT, R21.reuse, R5, PT ;  /* 0x000000051500720c */ /* 0x040fe40003f64070 */
[----:B------:R-:W-:Y:S01]  /*62a0*/  ISETP.GT.U32.AND P4, PT, R21, R6, PT ;  /* 0x000000061500720c */ /* 0x000fe20003f84070 */
[----:B--2---:R0:W-:Y:S04]  /*62b0*/  STL [R1+0x15f8], R14 ;  /* 0x0015f80e01007387 */ /* 0x0041e80000100800 */
[----:B0-----:R-:W2:Y:S04]  /*62c0*/  LDL.LU R14, [R1+0x80] ;  /* 0x00008000010e7983 */ /* 0x001ea80000300800 */
[----:B------:R-:W3:Y:S02]  /*62d0*/  LDL.LU R27, [R1+0x98] ;  /* 0x00009800011b7983 */ /* 0x000ee40000300800 */
[----:B------:R-:W-:-:S02]  /*62e0*/  @!P3 IMAD.IADD R5, R5, 0x1, -R21 ;  /* 0x000000010505b824 */ /* 0x000fc400078e0a15 */
[----:B------:R-:W-:-:S03]  /*62f0*/  @!P4 IMAD.IADD R6, R6, 0x1, -R21 ;  /* 0x000000010606c824 */ /* 0x000fc600078e0a15 */
[----:B------:R-:W-:Y:S02]  /*6300*/  ISETP.GT.U32.AND P4, PT, R21, R5, PT ;  /* 0x000000051500720c */ /* 0x000fe40003f84070 */
[----:B-----5:R-:W-:-:S11]  /*6310*/  IABS R10, R10 ;  /* 0x0000000a000a7213 */ /* 0x020fd60000000000 */
[----:B------:R-:W-:Y:S01]  /*6320*/  @!P4 IMAD.IADD R5, R5, 0x1, -R21 ;  /* 0x000000010505c824 */ /* 0x000fe200078e0a15 */
[----:B----4-:R-:W-:Y:S01]  /*6330*/  ISETP.GE.AND P4, PT, R12, RZ, PT ;  /* 0x000000ff0c00720c */ /* 0x010fe20003f86270 */
[----:B------:R-:W-:-:S04]  /*6340*/  IMAD.HI.U32 R12, R0, R10, RZ ;  /* 0x0000000a000c7227 */ /* 0x000fc800078e00ff */
[----:B------:R-:W-:-:S04]  /*6350*/  IMAD.MOV R12, RZ, RZ, -R12 ;  /* 0x000000ffff0c7224 */ /* 0x000fc800078e0a0c */
[C---:B------:R-:W-:Y:S01]  /*6360*/  IMAD R10, R21.reuse, R12, R10 ;  /* 0x0000000c150a7224 */ /* 0x040fe200078e020a */
[C---:B------:R-:W-:Y:S02]  /*6370*/  ISETP.GT.U32.AND P3, PT, R21.reuse, R4, PT ;  /* 0x000000041500720c */ /* 0x040fe40003f64070 */
[C---:B------:R-:W-:Y:S01]  /*6380*/  ISETP.GT.U32.AND P6, PT, R21.reuse, R6, PT ;  /* 0x000000061500720c */ /* 0x040fe20003fc4070 */
[----:B---3--:R0:W-:Y:S04]  /*6390*/  STL [R1+0x15fc], R27 ;  /* 0x0015fc1b01007387 */ /* 0x0081e80000100800 */
[----:B------:R-:W3:Y:S06]  /*63a0*/  LDL.LU R12, [R1+0x90] ;  /* 0x00009000010c7983 */ /* 0x000eec0000300800 */
[----:B------:R-:W-:Y:S01]  /*63b0*/  @!P3 IMAD.IADD R4, R4, 0x1, -R21 ;  /* 0x000000010404b824 */ /* 0x000fe200078e0a15 */
[----:B------:R-:W-:Y:S01]  /*63c0*/  ISETP.GT.U32.AND P3, PT, R21, R11, PT ;  /* 0x0000000b1500720c */ /* 0x000fe20003f64070 */
[----:B------:R-:W-:-:S02]  /*63d0*/  @!P0 IMAD.MOV R5, RZ, RZ, -R5 ;  /* 0x000000ffff058224 */ /* 0x000fc400078e0a05 */
[----:B------:R-:W-:Y:S02]  /*63e0*/  @!P2 IMAD.MOV R4, RZ, RZ, -R4 ;  /* 0x000000ffff04a224 */ /* 0x000fe400078e0a04 */
[--C-:B------:R-:W-:Y:S01]  /*63f0*/  @!P6 IMAD.IADD R6, R6, 0x1, -R21.reuse ;  /* 0x000000010606e824 */ /* 0x100fe200078e0a15 */
[----:B------:R1:W-:Y:S03]  /*6400*/  STL [R1+0x3a4], R5 ;  /* 0x0003a40501007387 */ /* 0x0003e60000100800 */
[----:B0-----:R-:W-:Y:S01]  /*6410*/  IMAD.MOV.U32 R27, RZ, RZ, R6 ;  /* 0x000000ffff1b7224 */ /* 0x001fe200078e0006 */
[----:B------:R-:W-:Y:S03]  /*6420*/  STL [R1+0x3a8], R4 ;  /* 0x0003a80401007387 */ /* 0x000fe60000100800 */
[----:B------:R-:W-:Y:S01]  /*6430*/  @!P3 IMAD.IADD R11, R11, 0x1, -R21 ;  /* 0x000000010b0bb824 */ /* 0x000fe200078e0a15 */
[----:B--2---:R-:W-:Y:S01]  /*6440*/  ISETP.GE.AND P3, PT, R14, RZ, PT ;  /* 0x000000ff0e00720c */ /* 0x004fe20003f66270 */
[----:B------:R-:W-:Y:S01]  /*6450*/  IMAD.MOV.U32 R14, RZ, RZ, R8 ;  /* 0x000000ffff0e7224 */ /* 0x000fe200078e0008 */
[----:B-1----:R-:W2:Y:S04]  /*6460*/  LDL.LU R5, [R1+0x8c] ;  /* 0x00008c0001057983 */ /* 0x002ea80000300800 */
[----:B------:R-:W4:Y:S04]  /*6470*/  LDL.LU R6, [R1+0x88] ;  /* 0x0000880001067983 */ /* 0x000f280000300800 */
[----:B------:R-:W5:Y:S01]  /*6480*/  LDL.LU R8, [R1+0x84] ;  /* 0x0000840001087983 */ /* 0x000f620000300800 */
[C---:B------:R-:W-:Y:S01]  /*6490*/  ISETP.GT.U32.AND P2, PT, R21.reuse, R9, PT ;  /* 0x000000091500720c */ /* 0x040fe20003f44070 */
[----:B------:R-:W-:Y:S01]  /*64a0*/  @!P4 IMAD.MOV R27, RZ, RZ, -R27 ;  /* 0x000000ffff1bc224 */ /* 0x000fe200078e0a1b */
[C---:B------:R-:W-:Y:S01]  /*64b0*/  ISETP.GT.U32.AND P0, PT, R21.reuse, R11, PT ;  /* 0x0000000b1500720c */ /* 0x040fe20003f04070 */
[----:B------:R-:W-:Y:S01]  /*64c0*/  @!P5 IMAD.MOV R14, RZ, RZ, -R14 ;  /* 0x000000ffff0ed224 */ /* 0x000fe200078e0a0e */
[----:B------:R-:W-:-:S02]  /*64d0*/  ISETP.GT.U32.AND P4, PT, R21, R10, PT ;  /* 0x0000000a1500720c */ /* 0x000fc40003f84070 */
[----:B------:R0:W-:Y:S01]  /*64e0*/  STL [R1+0x3a0], R27 ;  /* 0x0003a01b01007387 */ /* 0x0001e20000100800 */
[----:B------:R-:W-:-:S03]  /*64f0*/  IABS R2, R2 ;  /* 0x0000000200027213 */ /* 0x000fc60000000000 */
[----:B0-----:R-:W2:Y:S03]  /*6500*/  LDL.LU R27, [R1+0x15fc] ;  /* 0x0015fc00011b7983 */ /* 0x001ea60000300800 */
[----:B------:R-:W-:Y:S01]  /*6510*/  @!P2 IMAD.IADD R9, R9, 0x1, -R21 ;  /* 0x000000010909a824 */ /* 0x000fe200078e0a15 */
[----:B------:R0:W-:Y:S01]  /*6520*/  STL [R1+0x228], R14 ;  /* 0x0002280e01007387 */ /* 0x0001e20000100800 */
[----:B------:R-:W-:-:S04]  /*6530*/  IMAD.HI.U32 R13, R0, R2, RZ ;  /* 0x00000002000d7227 */ /* 0x000fc800078e00ff */
[----:B------:R-:W-:Y:S01]  /*6540*/  @!P0 IMAD.IADD R11, R11, 0x1, -R21 ;  /* 0x000000010b0b8824 */ /* 0x000fe200078e0a15 */
[----:B0-----:R-:W2:Y:S01]  /*6550*/  LDL.LU R14, [R1+0x15f8] ;  /* 0x0015f800010e7983 */ /* 0x001ea20000300800 */
[----:B------:R-:W-:Y:S02]  /*6560*/  @!P1 IMAD.MOV R9, RZ, RZ, -R9 ;  /* 0x000000ffff099224 */ /* 0x000fe400078e0a09 */
[----:B------:R-:W-:Y:S02]  /*6570*/  IMAD.MOV R13, RZ, RZ, -R13 ;  /* 0x000000ffff0d7224 */ /* 0x000fe400078e0a0d */
[----:B------:R-:W-:Y:S01]  /*6580*/  @!P4 IMAD.IADD R10, R10, 0x1, -R21 ;  /* 0x000000010a0ac824 */ /* 0x000fe200078e0a15 */
[----:B------:R-:W-:Y:S01]  /*6590*/  STL [R1+0x230], R9 ;  /* 0x0002300901007387 */ /* 0x000fe20000100800 */
[----:B------:R-:W-:Y:S01]  /*65a0*/  IMAD R2, R21, R13, R2 ;  /* 0x0000000d15027224 */ /* 0x000fe200078e0202 */
[----:B---3--:R-:W-:Y:S02]  /*65b0*/  IABS R4, R12 ;  /* 0x0000000c00047213 */ /* 0x008fe40000000000 */
[----:B------:R-:W-:Y:S01]  /*65c0*/  ISETP.GE.AND P4, PT, R12, RZ, PT ;  /* 0x000000ff0c00720c */ /* 0x000fe20003f86270 */
[----:B------:R-:W-:-:S02]  /*65d0*/  IMAD.MOV.U32 R12, RZ, RZ, R11 ;  /* 0x000000ffff0c7224 */ /* 0x000fc400078e000b */
[----:B------:R-:W3:Y:S02]  /*65e0*/  LDL.LU R11, [R1+0xd4] ;  /* 0x0000d400010b7983 */ /* 0x000ee40000300800 */
[----:B------:R-:W-:Y:S02]  /*65f0*/  @!P3 IMAD.MOV R12, RZ, RZ, -R12 ;  /* 0x000000ffff0cb224 */ /* 0x000fe400078e0a0c */
[----:B------:R-:W3:Y:S04]  /*6600*/  LDL.LU R13, [R1+0xd8] ;  /* 0x0000d800010d7983 */ /* 0x000ee80000300800 */
[----:B------:R0:W-:Y:S04]  /*6610*/  STL [R1+0x234], R12 ;  /* 0x0002340c01007387 */ /* 0x0001e80000100800 */
[----:B0-----:R-:W3:Y:S01]  /*6620*/  LDL R12, [R1+0x9c] ;  /* 0x00009c00010c7983 */ /* 0x001ee20000100800 */
[----:B------:R-:W-:-:S02]  /*6630*/  ISETP.GT.U32.AND P6, PT, R21, R7, PT ;  /* 0x000000071500720c */ /* 0x000fc40003fc4070 */
[----:B------:R-:W-:-:S11]  /*6640*/  ISETP.GT.U32.AND P2, PT, R21, R2, PT ;  /* 0x000000021500720c */ /* 0x000fd60003f44070 */
[----:B------:R-:W-:-:S05]  /*6650*/  @!P6 IMAD.IADD R7, R7, 0x1, -R21 ;  /* 0x000000010707e824 */ /* 0x000fca00078e0a15 */
[C---:B------:R-:W-:Y:S01]  /*6660*/  ISETP.GT.U32.AND P6, PT, R21.reuse, R7, PT ;  /* 0x000000071500720c */ /* 0x040fe20003fc4070 */
[----:B------:R-:W-:Y:S01]  /*6670*/  @!P2 IMAD.IADD R2, R2, 0x1, -R21 ;  /* 0x000000010202a824 */ /* 0x000fe200078e0a15 */
[----:B-----5:R-:W-:Y:S02]  /*6680*/  ISETP.GE.AND P5, PT, R8, RZ, PT ;  /* 0x000000ff0800720c */ /* 0x020fe40003fa6270 */
[----:B------:R-:W-:-:S09]  /*6690*/  ISETP.GT.U32.AND P2, PT, R21, R10, PT ;  /* 0x0000000a1500720c */ /* 0x000fd20003f44070 */
[----:B------:R-:W-:Y:S01]  /*66a0*/  @!P6 IMAD.IADD R7, R7, 0x1, -R21 ;  /* 0x000000010707e824 */ /* 0x000fe200078e0a15 */
[----:B--2---:R-:W-:Y:S01]  /*66b0*/  ISETP.GE.AND P6, PT, R5, RZ, PT ;  /* 0x000000ff0500720c */ /* 0x004fe20003fc6270 */
[----:B------:R-:W-:-:S04]  /*66c0*/  IMAD.HI.U32 R5, R0, R4, RZ ;  /* 0x0000000400057227 */ /* 0x000fc800078e00ff */
[----:B------:R-:W-:Y:S01]  /*66d0*/  IMAD.MOV R5, RZ, RZ, -R5 ;  /* 0x000000ffff057224 */ /* 0x000fe200078e0a05 */
[----:B----4-:R-:W-:-:S03]  /*66e0*/  ISETP.GE.AND P0, PT, R6, RZ, PT ;  /* 0x000000ff0600720c */ /* 0x010fc60003f06270 */
[C---:B------:R-:W-:Y:S01]  /*66f0*/  IMAD R5, R21.reuse, R5, R4 ;  /* 0x0000000515057224 */ /* 0x040fe200078e0204 */
[C---:B------:R-:W-:Y:S01]  /*6700*/  ISETP.GT.U32.AND P1, PT, R21.reuse, R2, PT ;  /* 0x000000021500720c */ /* 0x040fe20003f24070 */
[----:B------:R-:W-:Y:S01]  /*6710*/  @!P5 IMAD.MOV R7, RZ, RZ, -R7 ;  /* 0x000000ffff07d224 */ /* 0x000fe200078e0a07 */
[----:B------:R-:W-:Y:S01]  /*6720*/  IABS R6, R14 ;  /* 0x0000000e00067213 */ /* 0x000fe20000000000 */
[----:B------:R-:W-:Y:S01]  /*6730*/  @!P2 IMAD.IADD R10, R10, 0x1, -R21 ;  /* 0x000000010a0aa824 */ /* 0x000fe200078e0a15 */
[----:B------:R-:W-:Y:S02]  /*6740*/  ISETP.GT.U32.AND P3, PT, R21, R5, PT ;  /* 0x000000051500720c */ /* 0x000fe40003f64070 */
[----:B------:R-:W-:Y:S02]  /*6750*/  ISETP.GE.AND P5, PT, R14, RZ, PT ;  /* 0x000000ff0e00720c */ /* 0x000fe40003fa6270 */
[----:B------:R-:W2:Y:S01]  /*6760*/  LDL R14, [R1+0xa8] ;  /* 0x0000a800010e7983 */ /* 0x000ea20000100800 */
[----:B------:R-:W-:-:S03]  /*6770*/  IABS R8, R27 ;  /* 0x0000001b00087213 */ /* 0x000fc60000000000 */
[----:B------:R0:W-:Y:S01]  /*6780*/  STL [R1+0x248], R7 ;  /* 0x0002480701007387 */ /* 0x0001e20000100800 */
[----:B------:R-:W-:Y:S01]  /*6790*/  ISETP.GE.AND P2, PT, R27, RZ, PT ;  /* 0x000000ff1b00720c */ /* 0x000fe20003f46270 */
[----:B------:R-:W-:Y:S02]  /*67a0*/  IMAD.HI.U32 R9, R0, R8, RZ ;  /* 0x0000000800097227 */ /* 0x000fe400078e00ff */
[----:B------:R-:W4:Y:S02]  /*67b0*/  LDL R27, [R1+0xac] ;  /* 0x0000ac00011b7983 */ /* 0x000f240000100800 */
[----:B0-----:R-:W-:-:S04]  /*67c0*/  IMAD.MOV.U32 R7, RZ, RZ, R10 ;  /* 0x000000ffff077224 */ /* 0x001fc800078e000a */
[----:B------:R-:W-:Y:S02]  /*67d0*/  @!P0 IMAD.MOV R7, RZ, RZ, -R7 ;  /* 0x000000ffff078224 */ /* 0x000fe400078e0a07 */
[--C-:B------:R-:W-:Y:S02]  /*67e0*/  @!P1 IMAD.IADD R2, R2, 0x1, -R21.reuse ;  /* 0x0000000102029824 */ /* 0x100fe400078e0a15 */
[----:B------:R-:W-:Y:S01]  /*67f0*/  @!P3 IMAD.IADD R5, R5, 0x1, -R21 ;  /* 0x000000010505b824 */ /* 0x000fe200078e0a15 */
[----:B------:R0:W-:Y:S01]  /*6800*/  STL [R1+0x250], R7 ;  /* 0x0002500701007387 */ /* 0x0001e20000100800 */
[----:B------:R-:W-:-:S04]  /*6810*/  IMAD.MOV R9, RZ, RZ, -R9 ;  /* 0x000000ffff097224 */ /* 0x000fc800078e0a09 */
[----:B------:R-:W-:Y:S01]  /*6820*/  IMAD R8, R21, R9, R8 ;  /* 0x0000000915087224 */ /* 0x000fe200078e0208 */
[----:B---3--:R-:W-:Y:S02]  /*6830*/  ISETP.GE.AND P3, PT, R13, RZ, PT ;  /* 0x000000ff0d00720c */ /* 0x008fe40003f66270 */
[----:B0-----:R-:W-:Y:S01]  /*6840*/  IABS R7, R13 ;  /* 0x0000000d00077213 */ /* 0x001fe20000000000 */
[----:B------:R-:W-:-:S04]  /*6850*/  IMAD.MOV.U32 R13, RZ, RZ, R2 ;  /* 0x000000ffff0d7224 */ /* 0x000fc800078e0002 */
[----:B------:R-:W-:Y:S01]  /*6860*/  @!P6 IMAD.MOV R13, RZ, RZ, -R13 ;  /* 0x000000ffff0de224 */ /* 0x000fe200078e0a0d */
[----:B------:R-:W-:-:S04]  /*6870*/  IABS R9, R12 ;  /* 0x0000000c00097213 */ /* 0x000fc80000000000 */
[----:B------:R0:W-:Y:S02]  /*6880*/  STL [R1+0x25c], R13 ;  /* 0x00025c0d01007387 */ /* 0x0001e40000100800 */
[----:B0-----:R-:W-:-:S04]  /*6890*/  IMAD.HI.U32 R13, R0, R9, RZ ;  /* 0x00000009000d7227 */ /* 0x001fc800078e00ff */
[----:B------:R-:W-:-:S04]  /*68a0*/  IMAD.MOV R13, RZ, RZ, -R13 ;  /* 0x000000ffff0d7224 */ /* 0x000fc800078e0a0d */
[C---:B------:R-:W-:Y:S02]  /*68b0*/  IMAD R9, R21.reuse, R13, R9 ;  /* 0x0000000d15097224 */ /* 0x040fe400078e0209 */
[----:B------:R-:W3:Y:S01]  /*68c0*/  LDL R13, [R1+0xb0] ;  /* 0x0000b000010d7983 */ /* 0x000ee20000100800 */
[----:B------:R-:W-:Y:S01]  /*68d0*/  IMAD.HI.U32 R4, R0, R6, RZ ;  /* 0x0000000600047227 */ /* 0x000fe200078e00ff */
[----:B------:R-:W-:-:S03]  /*68e0*/  ISETP.GT.U32.AND P0, PT, R21, R5, PT ;  /* 0x000000051500720c */ /* 0x000fc60003f04070 */
[----:B------:R-:W-:Y:S02]  /*68f0*/  IMAD.MOV R4, RZ, RZ, -R4 ;  /* 0x000000ffff047224 */ /* 0x000fe400078e0a04 */
[----:B------:R-:W-:-:S04]  /*6900*/  IMAD.HI.U32 R12, R0, R7, RZ ;  /* 0x00000007000c7227 */ /* 0x000fc800078e00ff */
[----:B------:R-:W-:Y:S02]  /*6910*/  IMAD R6, R21, R4, R6 ;  /* 0x0000000415067224 */ /* 0x000fe400078e0206 */
[----:B------:R-:W-:-:S04]  /*6920*/  IMAD.MOV R12, RZ, RZ, -R12 ;  /* 0x000000ffff0c7224 */ /* 0x000fc800078e0a0c */
[----:B------:R-:W-:Y:S02]  /*6930*/  IMAD R7, R21, R12, R7 ;  /* 0x0000000c15077224 */ /* 0x000fe400078e0207 */
[----:B------:R-:W-:Y:S01]  /*6940*/  @!P0 IMAD.IADD R5, R5, 0x1, -R21 ;  /* 0x0000000105058824 */ /* 0x000fe200078e0a15 */
[----:B--2---:R-:W-:Y:S02]  /*6950*/  IABS R4, R14 ;  /* 0x0000000e00047213 */ /* 0x004fe40000000000 */
[----:B------:R-:W2:Y:S03]  /*6960*/  LDL R14, [R1+0xb4] ;  /* 0x0000b400010e7983 */ /* 0x000ea60000100800 */
[----:B------:R-:W-:Y:S01]  /*6970*/  IMAD.HI.U32 R12, R0, R4, RZ ;  /* 0x00000004000c7227 */ /* 0x000fe200078e00ff */
[----:B----4-:R-:W-:Y:S02]  /*6980*/  IABS R10, R27 ;  /* 0x0000001b000a7213 */ /* 0x010fe40000000000 */
[----:B------:R-:W4:Y:S01]  /*6990*/  LDL R27, [R1+0xb8] ;  /* 0x0000b800011b7983 */ /* 0x000f220000100800 */
[----:B------:R-:W-:-:S04]  /*69a0*/  IMAD.MOV R12, RZ, RZ, -R12 ;  /* 0x000000ffff0c7224 */ /* 0x000fc800078e0a0c */
[----:B------:R-:W-:Y:S01]  /*69b0*/  IMAD R4, R21, R12, R4 ;  /* 0x0000000c15047224 */ /* 0x000fe200078e0204 */
[----:B------:R0:W-:Y:S01]  /*69c0*/  STL [R1+0x15f4], R17 ;  /* 0x0015f41101007387 */ /* 0x0001e20000100800 */
[----:B------:R-:W-:Y:S02]  /*69d0*/  ISETP.GE.AND P1, PT, R11, RZ, PT ;  /* 0x000000ff0b00720c */ /* 0x000fe40003f26270 */
[----:B---3--:R-:W-:Y:S01]  /*69e0*/  IABS R12, R13 ;  /* 0x0000000d000c7213 */ /* 0x008fe20000000000 */
[----:B------:R-:W-:-:S04]  /*69f0*/  IMAD.MOV.U32 R13, RZ, RZ, R5 ;  /* 0x000000ffff0d7224 */ /* 0x000fc800078e0005 */
[----:B------:R-:W-:-:S05]  /*6a00*/  @!P4 IMAD.MOV R13, RZ, RZ, -R13 ;  /* 0x000000ffff0dc224 */ /* 0x000fca00078e0a0d */
[----:B------:R1:W-:Y:S04]  /*6a10*/  STL [R1+0x264], R13 ;  /* 0x0002640d01007387 */ /* 0x0003e80000100800 */
[----:B0-----:R-:W3:Y:S01]  /*6a20*/  LDL.LU R17, [R1+0x9c] ;  /* 0x00009c0001117983 */ /* 0x001ee20000300800 */
[----:B------:R-:W-:Y:S02]  /*6a30*/  IABS R11, R11 ;  /* 0x0000000b000b7213 */ /* 0x000fe40000000000 */
[----:B------:R-:W-:-:S03]  /*6a40*/  ISETP.GT.U32.AND P6, PT, R21, R6, PT ;  /* 0x000000061500720c */ /* 0x000fc60003fc4070 */
[----:B------:R-:W-:-:S04]  /*6a50*/  IMAD.HI.U32 R2, R0, R11, RZ ;  /* 0x0000000b00027227 */ /* 0x000fc800078e00ff */
[----:B------:R-:W-:Y:S01]  /*6a60*/  IMAD.MOV R2, RZ, RZ, -R2 ;  /* 0x000000ffff027224 */ /* 0x000fe200078e0a02 */
[----:B------:R-:W-:-:S03]  /*6a70*/  ISETP.GT.U32.AND P0, PT, R21, R8, PT ;  /* 0x000000081500720c */ /* 0x000fc60003f04070 */
[----:B------:R-:W-:Y:S02]  /*6a80*/  IMAD R2, R21, R2, R11 ;  /* 0x0000000215027224 */ /* 0x000fe400078e020b */
[----:B------:R-:W-:-:S03]  /*6a90*/  @!P6 IMAD.IADD R6, R6, 0x1, -R21 ;  /* 0x000000010606e824 */ /* 0x000fc600078e0a15 */
[----:B------:R-:W-:-:S05]  /*6aa0*/  ISETP.GT.U32.AND P6, PT, R21, R2, PT ;  /* 0x000000021500720c */ /* 0x000fca0003fc4070 */
[----:B------:R-:W-:Y:S01]  /*6ab0*/  @!P0 IMAD.IADD R8, R8, 0x1, -R21 ;  /* 0x0000000108088824 */ /* 0x000fe200078e0a15 */
[----:B------:R-:W-:Y:S01]  /*6ac0*/  ISETP.GT.U32.AND P0, PT, R21, R6, PT ;  /* 0x000000061500720c */ /* 0x000fe20003f04070 */
[----:B------:R-:W-:-:S06]  /*6ad0*/  IMAD.HI.U32 R11, R0, R10, RZ ;  /* 0x0000000a000b7227 */ /* 0x000fcc00078e00ff */
[----:B------:R-:W-:Y:S01]  /*6ae0*/  @!P6 IMAD.IADD R2, R2, 0x1, -R21 ;  /* 0x000000010202e824 */ /* 0x000fe200078e0a15 */
[----:B----4-:R-:W-:Y:S01]  /*6af0*/  IABS R5, R27 ;  /* 0x0000001b00057213 */ /* 0x010fe20000000000 */
[----:B------:R-:W-:-:S03]  /*6b00*/  IMAD.MOV R11, RZ, RZ, -R11 ;  /* 0x000000ffff0b7224 */ /* 0x000fc600078e0a0b */
[C---:B------:R-:W-:Y:S02]  /*6b10*/  ISETP.GT.U32.AND P6, PT, R21.reuse, R2, PT ;  /* 0x000000021500720c */ /* 0x040fe40003fc4070 */
[C---:B------:R-:W-:Y:S01]  /*6b20*/  ISETP.GT.U32.AND P4, PT, R21.reuse, R8, PT ;  /* 0x000000081500720c */ /* 0x040fe20003f84070 */
[----:B------:R-:W-:Y:S01]  /*6b30*/  @!P0 IMAD.IADD R6, R6, 0x1, -R21 ;  /* 0x0000000106068824 */ /* 0x000fe200078e0a15 */
[C---:B------:R-:W-:Y:S01]  /*6b40*/  ISETP.GT.U32.AND P0, PT, R21.reuse, R7, PT ;  /* 0x000000071500720c */ /* 0x040fe20003f04070 */
[----:B------:R-:W-:Y:S01]  /*6b50*/  IMAD R10, R21, R11, R10 ;  /* 0x0000000b150a7224 */ /* 0x000fe200078e020a */
[----:B--2---:R-:W-:Y:S01]  /*6b60*/  IABS R11, R14 ;  /* 0x0000000e000b7213 */ /* 0x004fe20000000000 */
[----:B-1----:R-:W-:-:S04]  /*6b70*/  IMAD.HI.U32 R13, R0, R5, RZ ;  /* 0x00000005000d7227 */ /* 0x002fc800078e00ff */
[----:B------:R-:W-:Y:S02]  /*6b80*/  IMAD.MOV.U32 R27, RZ, RZ, R6 ;  /* 0x000000ffff1b7224 */ /* 0x000fe400078e0006 */
[----:B------:R-:W-:Y:S02]  /*6b90*/  IMAD.MOV R13, RZ, RZ, -R13 ;  /* 0x000000ffff0d7224 */ /* 0x000fe400078e0a0d */
[----:B------:R-:W-:-:S04]  /*6ba0*/  IMAD.HI.U32 R14, R0, R11, RZ ;  /* 0x0000000b000e7227 */ /* 0x000fc800078e00ff */
[----:B------:R-:W-:Y:S02]  /*6bb0*/  @!P6 IMAD.IADD R2, R2, 0x1, -R21 ;  /* 0x000000010202e824 */ /* 0x000fe400078e0a15 */
[----:B------:R-:W-:-:S04]  /*6bc0*/  IMAD.HI.U32 R6, R0, R12, RZ ;  /* 0x0000000c00067227 */ /* 0x000fc800078e00ff */
[----:B------:R-:W-:Y:S02]  /*6bd0*/  @!P5 IMAD.MOV R27, RZ, RZ, -R27 ;  /* 0x000000ffff1bd224 */ /* 0x000fe400078e0a1b */
[----:B------:R-:W-:Y:S02]  /*6be0*/  @!P4 IMAD.IADD R8, R8, 0x1, -R21 ;  /* 0x000000010808c824 */ /* 0x000fe400078e0a15 */
[----:B------:R-:W-:Y:S02]  /*6bf0*/  IMAD R5, R21, R13, R5 ;  /* 0x0000000d15057224 */ /* 0x000fe400078e0205 */
[----:B------:R-:W-:Y:S02]  /*6c00*/  IMAD.MOV R14, RZ, RZ, -R14 ;  /* 0x000000ffff0e7224 */ /* 0x000fe400078e0a0e */
[----:B------:R-:W-:Y:S01]  /*6c10*/  IMAD.MOV.U32 R13, RZ, RZ, R2 ;  /* 0x000000ffff0d7224 */ /* 0x000fe200078e0002 */
[----:B------:R0:W-:Y:S01]  /*6c20*/  STL [R1+0x26c], R27 ;  /* 0x00026c1b01007387 */ /* 0x0001e20000100800 */
[----:B------:R-:W-:-:S02]  /*6c30*/  IMAD.MOV R6, RZ, RZ, -R6 ;  /* 0x000000ffff067224 */ /* 0x000fc400078e0a06 */
[----:B------:R-:W-:Y:S02]  /*6c40*/  @!P0 IMAD.IADD R7, R7, 0x1, -R21 ;  /* 0x0000000107078824 */ /* 0x000fe400078e0a15 */
[----:B------:R-:W-:Y:S02]  /*6c50*/  @!P2 IMAD.MOV R8, RZ, RZ, -R8 ;  /* 0x000000ffff08a224 */ /* 0x000fe400078e0a08 */
[----:B------:R-:W-:Y:S02]  /*6c60*/  @!P1 IMAD.MOV R13, RZ, RZ, -R13 ;  /* 0x000000ffff0d9224 */ /* 0x000fe400078e0a0d */
[C---:B------:R-:W-:Y:S01]  /*6c70*/  IMAD R11, R21.reuse, R14, R11 ;  /* 0x0000000e150b7224 */ /* 0x040fe200078e020b */
[----:B0-----:R-:W2:Y:S01]  /*6c80*/  LDL R27, [R1+0xc0] ;  /* 0x0000c000011b7983 */ /* 0x001ea20000100800 */
[----:B------:R-:W-:Y:S01]  /*6c90*/  IMAD R6, R21, R6, R12 ;  /* 0x0000000615067224 */ /* 0x000fe200078e020c */
[----:B---3--:R-:W-:Y:S02]  /*6ca0*/  ISETP.GE.AND P0, PT, R17, RZ, PT ;  /* 0x000000ff1100720c */ /* 0x008fe40003f06270 */
[----:B------:R-:W3:Y:S04]  /*6cb0*/  LDL.LU R17, [R1+0x15f4] ;  /* 0x0015f40001117983 */ /* 0x000ee80000300800 */
[----:B------:R-:W4:Y:S04]  /*6cc0*/  LDL R14, [R1+0xbc] ;  /* 0x0000bc00010e7983 */ /* 0x000f280000100800 */
[----:B------:R-:W5:Y:S04]  /*6cd0*/  LDL.LU R12, [R1+0xa8] ;  /* 0x0000a800010c7983 */ /* 0x000f680000300800 */
[----:B------:R-:W-:Y:S04]  /*6ce0*/  STL [R1+0x270], R8 ;  /* 0x0002700801007387 */ /* 0x000fe80000100800 */
[----:B------:R0:W-:Y:S04]  /*6cf0*/  STL [R1+0x27c], R13 ;  /* 0x00027c0d01007387 */ /* 0x0001e80000100800 */
[----:B0-----:R-:W2:Y:S01]  /*6d00*/  LDL.LU R13, [R1+0xb0] ;  /* 0x0000b000010d7983 */ /* 0x001ea20000300800 */
[----:B------:R-:W-:-:S13]  /*6d10*/  ISETP.GT.U32.AND P6, PT, R21, R10, PT ;  /* 0x0000000a1500720c */ /* 0x000fda0003fc4070 */
[--C-:B------:R-:W-:Y:S01]  /*6d20*/  @!P6 IMAD.IADD R10, R10, 0x1, -R21.reuse ;  /* 0x000000010a0ae824 */ /* 0x100fe200078e0a15 */
[----:B--2---:R0:W-:Y:S04]  /*6d30*/  STL [R1+0x15f0], R13 ;  /* 0x0015f00d01007387 */ /* 0x0041e80000100800 */
[----:B0-----:R-:W2:Y:S01]  /*6d40*/  LDL.LU R13, [R1+0xac] ;  /* 0x0000ac00010d7983 */ /* 0x001ea20000300800 */
[C---:B------:R-:W-:Y:S02]  /*6d50*/  ISETP.GT.U32.AND P2, PT, R21.reuse, R10, PT ;  /* 0x0000000a1500720c */ /* 0x040fe40003f44070 */
[----:B----4-:R-:W-:Y:S02]  /*6d60*/  IABS R8, R14 ;  /* 0x0000000e00087213 */ /* 0x010fe40000000000 */
[----:B------:R-:W-:Y:S01]  /*6d70*/  IABS R2, R27 ;  /* 0x0000001b00027213 */ /* 0x000fe20000000000 */
[----:B------:R-:W4:Y:S04]  /*6d80*/  LDL.LU R14, [R1+0xb4] ;  /* 0x0000b400010e7983 */ /* 0x000f280000300800 */
[----:B------:R-:W3:Y:S04]  /*6d90*/  LDL.LU R27, [R1+0xc4] ;  /* 0x0000c400011b7983 */ /* 0x000ee80000300800 */
[----:B------:R-:W-:Y:S01]  /*6da0*/  @!P2 IMAD.IADD R10, R10, 0x1, -R21 ;  /* 0x000000010a0aa824 */ /* 0x000fe200078e0a15 */
[----:B------:R-:W-:-:S02]  /*6db0*/  ISETP.GT.U32.AND P5, PT, R21, R9, PT ;  /* 0x000000091500720c */ /* 0x000fc40003fa4070 */
[----:B------:R-:W-:Y:S02]  /*6dc0*/  ISETP.GT.U32.AND P4, PT, R21, R4, PT ;  /* 0x000000041500720c */ /* 0x000fe40003f84070 */
[----:B--2---:R-:W-:Y:S02]  /*6dd0*/  ISETP.GE.AND P2, PT, R13, RZ, PT ;  /* 0x000000ff0d00720c */ /* 0x004fe40003f46270 */
[----:B------:R-:W2:Y:S07]  /*6de0*/  LDL.LU R13, [R1+0x15f0] ;  /* 0x0015f000010d7983 */ /* 0x000eae0000300800 */
[--C-:B------:R-:W-:Y:S01]  /*6df0*/  @!P5 IMAD.IADD R9, R9, 0x1, -R21.reuse ;  /* 0x000000010909d824 */ /* 0x100fe200078e0a15 */
[C---:B------:R-:W-:Y:S01]  /*6e00*/  ISETP.GT.U32.AND P5, PT, R21.reuse, R7, PT ;  /* 0x000000071500720c */ /* 0x040fe20003fa4070 */
[----:B------:R-:W-:Y:S01]  /*6e10*/  @!P4 IMAD.IADD R4, R4, 0x1, -R21 ;  /* 0x000000010404c824 */ /* 0x000fe200078e0a15 */
[----:B------:R-:W-:-:S02]  /*6e20*/  ISETP.GT.U32.AND P1, PT, R21, R6, PT ;  /* 0x000000061500720c */ /* 0x000fc40003f24070 */
[C---:B------:R-:W-:Y:S02]  /*6e30*/  ISETP.GT.U32.AND P4, PT, R21.reuse, R9, PT ;  /* 0x000000091500720c */ /* 0x040fe40003f84070 */
[----:B------:R-:W-:-:S07]  /*6e40*/  ISETP.GT.U32.AND P6, PT, R21, R4, PT ;  /* 0x000000041500720c */ /* 0x000fce0003fc4070 */
[--C-:B------:R-:W-:Y:S01]  /*6e50*/  @!P5 IMAD.IADD R7, R7, 0x1, -R21.reuse ;  /* 0x000000010707d824 */ /* 0x100fe200078e0a15 */
[----:B------:R-:W-:Y:S01]  /*6e60*/  ISETP.GT.U32.AND P5, PT, R21, R11, PT ;  /* 0x0000000b1500720c */ /* 0x000fe20003fa4070 */
[--C-:B------:R-:W-:Y:S02]  /*6e70*/  @!P1 IMAD.IADD R6, R6, 0x1, -R21.reuse ;  /* 0x0000000106069824 */ /* 0x100fe400078e0a15 */
[--C-:B------:R-:W-:Y:S01]  /*6e80*/  @!P4 IMAD.IADD R9, R9, 0x1, -R21.reuse ;  /* 0x000000010909c824 */ /* 0x100fe200078e0a15 */
[----:B-----5:R-:W-:Y:S01]  /*6e90*/  ISETP.GE.AND P4, PT, R12, RZ, PT ;  /* 0x000000ff0c00720c */ /* 0x020fe20003f86270 */
[----:B------:R-:W-:Y:S01]  /*6ea0*/  IMAD.HI.U32 R12, R0, R8, RZ ;  /* 0x00000008000c7227 */ /* 0x000fe200078e00ff */
[----:B------:R0:W-:Y:S03]  /*6eb0*/  STL [R1+0x15ec], R2 ;  /* 0x0015ec0201007387 */ /* 0x0001e60000100800 */
[----:B------:R-:W-:Y:S01]  /*6ec0*/  IMAD.MOV R12, RZ, RZ, -R12 ;  /* 0x000000ffff0c7224 */ /* 0x000fe200078e0a0c */
[----:B------:R1:W-:Y:S01]  /*6ed0*/  STL [R1+0x15e8], R0 ;  /* 0x0015e80001007387 */ /* 0x0003e20000100800 */
[----:B------:R-:W-:-:S02]  /*6ee0*/  @!P6 IMAD.IADD R4, R4, 0x1, -R21 ;  /* 0x000000010404e824 */ /* 0x000fc400078e0a15 */
[----:B------:R-:W-:Y:S01]  /*6ef0*/  @!P5 IMAD.IADD R11, R11, 0x1, -R21 ;  /* 0x000000010b0bd824 */ /* 0x000fe200078e0a15 */
[----:B----4-:R-:W-:Y:S01]  /*6f00*/  ISETP.GE.AND P5, PT, R14, RZ, PT ;  /* 0x000000ff0e00720c */ /* 0x010fe20003fa6270 */
[----:B------:R-:W-:Y:S01]  /*6f10*/  IMAD R8, R21, R12, R8 ;  /* 0x0000000c15087224 */ /* 0x000fe200078e0208 */
[----:B------:R-:W4:Y:S04]  /*6f20*/  LDL.LU R14, [R1+0xcc] ;  /* 0x0000cc00010e7983 */ /* 0x000f280000300800 */
[----:B------:R-:W5:Y:S01]  /*6f30*/  LDL.LU R12, [R1+0xc8] ;  /* 0x0000c800010c7983 */ /* 0x000f620000300800 */
[----:B--2---:R-:W-:Y:S01]  /*6f40*/  ISETP.GE.AND P1, PT, R13, RZ, PT ;  /* 0x000000ff0d00720c */ /* 0x004fe20003f26270 */
[----:B------:R-:W-:-:S04]  /*6f50*/  IMAD.HI.U32 R13, R0, R2, RZ ;  /* 0x00000002000d7227 */ /* 0x000fc800078e00ff */
[----:B0-----:R-:W-:-:S04]  /*6f60*/  IMAD.MOV.U32 R2, RZ, RZ, R7 ;  /* 0x000000ffff027224 */ /* 0x001fc800078e0007 */
[----:B------:R-:W-:Y:S02]  /*6f70*/  @!P3 IMAD.MOV R2, RZ, RZ, -R2 ;  /* 0x000000ffff02b224 */ /* 0x000fe400078e0a02 */
[----:B-1----:R-:W-:Y:S02]  /*6f80*/  IMAD.MOV.U32 R0, RZ, RZ, R9 ;  /* 0x000000ffff007224 */ /* 0x002fe400078e0009 */
[----:B------:R-:W2:Y:S02]  /*6f90*/  LDL.LU R9, [R1+0xbc] ;  /* 0x0000bc0001097983 */ /* 0x000ea40000300800 */
[----:B------:R-:W-:Y:S02]  /*6fa0*/  @!P0 IMAD.MOV R0, RZ, RZ, -R0 ;  /* 0x000000ffff008224 */ /* 0x000fe400078e0a00 */
[----:B------:R0:W-:Y:S04]  /*6fb0*/  STL [R1+0x284], R2 ;  /* 0x0002840201007387 */ /* 0x0001e80000100800 */
[----:B------:R-:W2:Y:S01]  /*6fc0*/  LDL.LU R7, [R1+0xc0] ;  /* 0x0000c00001077983 */ /* 0x000ea20000300800 */
[----:B0-----:R-:W-:-:S03]  /*6fd0*/  IMAD.MOV.U32 R2, RZ, RZ, R4 ;  /* 0x000000ffff027224 */ /* 0x001fc600078e0004 */
[----:B------:R0:W-:Y:S01]  /*6fe0*/  STL [R1+0x288], R0 ;  /* 0x0002880001007387 */ /* 0x0001e20000100800 */
[----:B------:R-:W-:Y:S02]  /*6ff0*/  @!P4 IMAD.MOV R2, RZ, RZ, -R2 ;  /* 0x000000ffff02c224 */ /* 0x000fe400078e0a02 */
[----:B0-----:R-:W-:Y:S02]  /*7000*/  IMAD.MOV.U32 R0, RZ, RZ, R10 ;  /* 0x000000ffff007224 */ /* 0x001fe400078e000a */
[----:B------:R-:W2:Y:S04]  /*7010*/  LDL.LU R10, [R1+0xb8] ;  /* 0x0000b800010a7983 */ /* 0x000ea80000300800 */
[----:B------:R0:W-:Y:S04]  /*7020*/  STL [R1+0x2a0], R2 ;  /* 0x0002a00201007387 */ /* 0x0001e80000100800 */
[----:B0-----:R-:W2:Y:S01]  /*7030*/  LDL.LU R2, [R1+0x15ec] ;  /* 0x0015ec0001027983 */ /* 0x001ea20000300800 */
[----:B------:R-:W-:Y:S01]  /*7040*/  @!P2 IMAD.MOV R0, RZ, RZ, -R0 ;  /* 0x000000ffff00a224 */ /* 0x000fe200078e0a00 */
[----:B------:R-:W-:-:S04]  /*7050*/  ISETP.GT.U32.AND P0, PT, R21, R11, PT ;  /* 0x0000000b1500720c */ /* 0x000fc80003f04070 */
[----:B------:R0:W-:Y:S01]  /*7060*/  STL [R1+0x2a8], R0 ;  /* 0x0002a80001007387 */ /* 0x0001e20000100800 */
[----:B------:R-:W-:-:S03]  /*7070*/  ISETP.GT.U32.AND P3, PT, R21, R6, PT ;  /* 0x000000061500720c */ /* 0x000fc60003f64070 */
[----:B0-----:R-:W4:Y:S01]  /*7080*/  LDL.LU R0, [R1+0x15e8] ;  /* 0x0015e80001007983 */ /* 0x001f220000300800 */
[C---:B------:R-:W-:Y:S01]  /*7090*/  ISETP.GT.U32.AND P4, PT, R21.reuse, R8, PT ;  /* 0x000000081500720c */ /* 0x040fe20003f84070 */
[----:B------:R-:W-:Y:S01]  /*70a0*/  IMAD.MOV R13, RZ, RZ, -R13 ;  /* 0x000000ffff0d7224 */ /* 0x000fe200078e0a0d */
[----:B------:R-:W-:Y:S02]  /*70b0*/  ISETP.GT.U32.AND P6, PT, R21, R5, PT ;  /* 0x000000051500720c */ /* 0x000fe40003fc4070 */
[----:B------:R-:W-:-:S05]  /*70c0*/  @!P0 IMAD.IADD R11, R11, 0x1, -R21 ;  /* 0x000000010b0b8824 */ /* 0x000fca00078e0a15 */
[----:B------:R-:W-:Y:S01]  /*70d0*/  @!P3 IMAD.IADD R6, R6, 0x1, -R21 ;  /* 0x000000010606b824 */ /* 0x000fe200078e0a15 */
[----:B---3--:R-:W-:-:S03]  /*70e0*/  IABS R4, R27 ;  /* 0x0000001b00047213 */ /* 0x008fc60000000000 */
[----:B------:R-:W-:Y:S02]  /*70f0*/  @!P1 IMAD.MOV R6, RZ, RZ, -R6 ;  /* 0x000000ffff069224 */ /* 0x000fe400078e0a06 */
[--C-:B------:R-:W-:Y:S01]  /*7100*/  @!P4 IMAD.IADD R8, R8, 0x1, -R21.reuse ;  /* 0x000000010808c824 */ /* 0x100fe200078e0a15 */
[----:B------:R-:W-:Y:S02]  /*7110*/  ISETP.GE.AND P4, PT, R27, RZ, PT ;  /* 0x000000ff1b00720c */ /* 0x000fe40003f86270 */
[----:B------:R-:W3:Y:S01]  /*7120*/  LDL.LU R27, [R1+0xd0] ;  /* 0x0000d000011b7983 */ /* 0x000ee20000300800 */
        /* <DEDUP_REMOVED lines=21> */
[----:B------:R-:W-:-:S04]  /*7280*/  IMAD.HI.U32 R7, R0, R4, RZ ;  /* 0x0000000400077227 */ /* 0x000fc800078e00ff */
[----:B------:R-:W-:Y:S01]  /*7290*/  IMAD.MOV R7, RZ, RZ, -R7 ;  /* 0x000000ffff077224 */ /* 0x000fe200078e0a07 */
[----:B------:R-:W-:-:S03]  /*72a0*/  ISETP.GT.U32.AND P1, PT, R21, R2, PT ;  /* 0x000000021500720c */ /* 0x000fc60003f24070 */
[----:B------:R-:W-:Y:S01]  /*72b0*/  IMAD R7, R21, R7, R4 ;  /* 0x0000000715077224 */ /* 0x000fe200078e0204 */
[----:B------:R-:W-:Y:S02]  /*72c0*/  ISETP.GE.AND P0, PT, R9, RZ, PT ;  /* 0x000000ff0900720c */ /* 0x000fe40003f06270 */
[----:B-----5:R-:W-:Y:S02]  /*72d0*/  IABS R9, R12 ;  /* 0x0000000c00097213 */ /* 0x020fe40000000000 */
[----:B------:R-:W-:-:S03]  /*72e0*/  ISETP.GT.U32.AND P5, PT, R21, R7, PT ;  /* 0x000000071500720c */ /* 0x000fc60003fa4070 */
[----:B------:R-:W-:-:S04]  /*72f0*/  IMAD.HI.U32 R4, R0, R9, RZ ;  /* 0x0000000900047227 */ /* 0x000fc800078e00ff */
[----:B------:R-:W-:Y:S02]  /*7300*/  IMAD.MOV R4, RZ, RZ, -R4 ;  /* 0x000000ffff047224 */ /* 0x000fe400078e0a04 */
[----:B------:R-:W-:-:S04]  /*7310*/  IMAD.HI.U32 R6, R0, R10, RZ ;  /* 0x0000000a00067227 */ /* 0x000fc800078e00ff */
[----:B------:R-:W-:Y:S02]  /*7320*/  @!P1 IMAD.IADD R2, R2, 0x1, -R21 ;  /* 0x0000000102029824 */ /* 0x000fe400078e0a15 */
[----:B------:R-:W-:Y:S02]  /*7330*/  IMAD R9, R21, R4, R9 ;  /* 0x0000000415097224 */ /* 0x000fe400078e0209 */
[----:B0-----:R-:W-:Y:S02]  /*7340*/  IMAD.MOV.U32 R5, RZ, RZ, R8 ;  /* 0x000000ffff057224 */ /* 0x001fe400078e0008 */
[----:B------:R-:W-:Y:S01]  /*7350*/  @!P5 IMAD.IADD R7, R7, 0x1, -R21 ;  /* 0x000000010707d824 */ /* 0x000fe200078e0a15 */
[----:B------:R-:W-:Y:S01]  /*7360*/  ISETP.GE.AND P2, PT, R12, RZ, PT ;  /* 0x000000ff0c00720c */ /* 0x000fe20003f46270 */
[----:B------:R-:W-:Y:S01]  /*7370*/  IMAD.MOV R6, RZ, RZ, -R6 ;  /* 0x000000ffff067224 */ /* 0x000fe200078e0a06 */
[----:B------:R-:W5:Y:S01]  /*7380*/  LDL R12, [R1+0xdc] ;  /* 0x0000dc00010c7983 */ /* 0x000f620000100800 */
[----:B------:R-:W-:-:S02]  /*7390*/  @!P0 IMAD.MOV R5, RZ, RZ, -R5 ;  /* 0x000000ffff058224 */ /* 0x000fc400078e0a05 */
[----:B------:R-:W-:Y:S01]  /*73a0*/  IMAD R10, R21, R6, R10 ;  /* 0x00000006150a7224 */ /* 0x000fe200078e020a */
[----:B---3--:R-:W-:Y:S02]  /*73b0*/  IABS R6, R27 ;  /* 0x0000001b00067213 */ /* 0x008fe40000000000 */
[----:B------:R-:W-:Y:S04]  /*73c0*/  STL [R1+0x2c4], R5 ;  /* 0x0002c40501007387 */ /* 0x000fe80000100800 */
[----:B------:R0:W-:Y:S01]  /*73d0*/  STL [R1+0x15e4], R27 ;  /* 0x0015e41b01007387 */ /* 0x0001e20000100800 */
[----:B--2---:R-:W-:Y:S02]  /*73e0*/  ISETP.GE.AND P5, PT, R13, RZ, PT ;  /* 0x000000ff0d00720c */ /* 0x004fe40003fa6270 */
[----:B------:R-:W-:Y:S01]  /*73f0*/  IABS R4, R13 ;  /* 0x0000000d00047213 */ /* 0x000fe20000000000 */
[----:B------:R-:W-:-:S04]  /*7400*/  IMAD.MOV.U32 R13, RZ, RZ, R2 ;  /* 0x000000ffff0d7224 */ /* 0x000fc800078e0002 */
[----:B------:R-:W-:-:S05]  /*7410*/  @!P6 IMAD.MOV R13, RZ, RZ, -R13 ;  /* 0x000000ffff0de224 */ /* 0x000fca00078e0a0d */
[----:B------:R1:W-:Y:S04]  /*7420*/  STL [R1+0x2d4], R13 ;  /* 0x0002d40d01007387 */ /* 0x0003e80000100800 */
[----:B0-----:R-:W2:Y:S01]  /*7430*/  LDL R27, [R1+0xe8] ;  /* 0x0000e800011b7983 */ /* 0x001ea20000100800 */
[----:B-1----:R-:W-:-:S04]  /*7440*/  IMAD.HI.U32 R13, R0, R6, RZ ;  /* 0x00000006000d7227 */ /* 0x002fc800078e00ff */
[----:B------:R-:W-:-:S04]  /*7450*/  IMAD.MOV R13, RZ, RZ, -R13 ;  /* 0x000000ffff0d7224 */ /* 0x000fc800078e0a0d */
[----:B------:R-:W-:Y:S02]  /*7460*/  IMAD R6, R21, R13, R6 ;  /* 0x0000000d15067224 */ /* 0x000fe400078e0206 */
[----:B------:R-:W3:Y:S01]  /*7470*/  LDL R13, [R1+0xe4] ;  /* 0x0000e400010d7983 */ /* 0x000ee20000100800 */
[----:B----4-:R-:W-:-:S03]  /*7480*/  IABS R8, R14 ;  /* 0x0000000e00087213 */ /* 0x010fc60000000000 */
[----:B------:R-:W4:Y:S01]  /*7490*/  LDL R14, [R1+0xec] ;  /* 0x0000ec00010e7983 */ /* 0x000f220000100800 */
[C---:B------:R-:W-:Y:S02]  /*74a0*/  ISETP.GT.U32.AND P0, PT, R21.reuse, R7, PT ;  /* 0x000000071500720c */ /* 0x040fe40003f04070 */
[----:B------:R-:W-:Y:S02]  /*74b0*/  ISETP.GT.U32.AND P6, PT, R21, R9, PT ;  /* 0x000000091500720c */ /* 0x000fe40003fc4070 */
[----:B------:R-:W-:Y:S02]  /*74c0*/  ISETP.GE.AND P1, PT, R11, RZ, PT ;  /* 0x000000ff0b00720c */ /* 0x000fe40003f26270 */
[----:B------:R-:W-:-:S07]  /*74d0*/  IABS R11, R11 ;  /* 0x0000000b000b7213 */ /* 0x000fce0000000000 */
[----:B------:R-:W-:Y:S01]  /*74e0*/  @!P0 IMAD.IADD R7, R7, 0x1, -R21 ;  /* 0x0000000107078824 */ /* 0x000fe200078e0a15 */
[----:B------:R-:W-:Y:S02]  /*74f0*/  ISETP.GT.U32.AND P0, PT, R21, R10, PT ;  /* 0x0000000a1500720c */ /* 0x000fe40003f04070 */
[----:B-----5:R-:W-:Y:S01]  /*7500*/  IABS R5, R12 ;  /* 0x0000000c00057213 */ /* 0x020fe20000000000 */
[----:B------:R-:W-:-:S04]  /*7510*/  IMAD.HI.U32 R12, R0, R4, RZ ;  /* 0x00000004000c7227 */ /* 0x000fc800078e00ff */
[----:B------:R-:W-:Y:S02]  /*7520*/  IMAD.MOV R12, RZ, RZ, -R12 ;  /* 0x000000ffff0c7224 */ /* 0x000fe400078e0a0c */
        /* <DEDUP_REMOVED lines=10> */
[----:B------:R-:W-:Y:S02]  /*75d0*/  IMAD R5, R21, R12, R5 ;  /* 0x0000000c15057224 */ /* 0x000fe400078e0205 */
[----:B------:R-:W-:Y:S02]  /*75e0*/  IMAD.MOV R11, RZ, RZ, -R11 ;  /* 0x000000ffff0b7224 */ /* 0x000fe400078e0a0b */
[----:B------:R-:W-:Y:S02]  /*75f0*/  @!P0 IMAD.IADD R9, R9, 0x1, -R21 ;  /* 0x0000000109098824 */ /* 0x000fe400078e0a15 */
[----:B------:R-:W-:Y:S01]  /*7600*/  IMAD R8, R21, R11, R8 ;  /* 0x0000000b15087224 */ /* 0x000fe200078e0208 */
[----:B--2---:R-:W-:Y:S01]  /*7610*/  IABS R11, R27 ;  /* 0x0000001b000b7213 */ /* 0x004fe20000000000 */
[----:B------:R-:W-:Y:S01]  /*7620*/  IMAD.MOV.U32 R27, RZ, RZ, R9 ;  /* 0x000000ffff1b7224 */ /* 0x000fe200078e0009 */
[----:B---3--:R-:W-:Y:S01]  /*7630*/  IABS R12, R13 ;  /* 0x0000000d000c7213 */ /* 0x008fe20000000000 */
        /* <DEDUP_REMOVED lines=61> */
[----:B------:R-:W-:Y:S01]  /*7a10*/  IMAD.HI.U32 R13, R0, R2, RZ ;  /* 0x00000002000d7227 */ /* 0x000fe200078e00ff */
[----:B------:R-:W-:-:S03]  /*7a20*/  ISETP.GT.U32.AND P2, PT, R21, R11, PT ;  /* 0x0000000b1500720c */ /* 0x000fc60003f44070 */
[----:B------:R-:W-:Y:S02]  /*7a30*/  IMAD.MOV R12, RZ, RZ, -R12 ;  /* 0x000000ffff0c7224 */ /* 0x000fe400078e0a0c */
[----:B0-----:R-:W-:Y:S02]  /*7a40*/  IMAD.MOV.U32 R2, RZ, RZ, R6 ;  /* 0x000000ffff027224 */ /* 0x001fe400078e0006 */
[----:B------:R-:W-:Y:S02]  /*7a50*/  @!P5 IMAD.MOV R4, RZ, RZ, -R4 ;  /* 0x000000ffff04d224 */ /* 0x000fe400078e0a04 */
[----:B------:R-:W-:Y:S02]  /*7a60*/  @!P0 IMAD.MOV R2, RZ, RZ, -R2 ;  /* 0x000000ffff028224 */ /* 0x000fe400078e0a02 */
[----:B------:R-:W-:Y:S02]  /*7a70*/  IMAD R10, R21, R12, R10 ;  /* 0x0000000c150a7224 */ /* 0x000fe400078e020a */
[--C-:B------:R-:W-:Y:S01]  /*7a80*/  @!P6 IMAD.IADD R5, R5, 0x1, -R21.reuse ;  /* 0x000000010505e824 */ /* 0x100fe200078e0a15 */
[----:B------:R-:W2:Y:S04]  /*7a90*/  LDL.LU R12, [R1+0xfc] ;  /* 0x0000fc00010c7983 */ /* 0x000ea80000300800 */
[----:B------:R-:W3:Y:S04]  /*7aa0*/  LDL.LU R6, [R1+0xf4] ;  /* 0x0000f40001067983 */ /* 0x000ee80000300800 */
[----:B------:R-:W-:Y:S04]  /*7ab0*/  STL [R1+0x308], R4 ;  /* 0x0003080401007387 */ /* 0x000fe80000100800 */
[----:B------:R0:W-:Y:S01]  /*7ac0*/  STL [R1+0x30c], R2 ;  /* 0x00030c0201007387 */ /* 0x0001e20000100800 */
[----:B------:R-:W-:-:S02]  /*7ad0*/  @!P2 IMAD.IADD R11, R11, 0x1, -R21 ;  /* 0x000000010b0ba824 */ /* 0x000fc400078e0a15 */
[----:B0-----:R-:W-:Y:S02]  /*7ae0*/  IMAD.MOV.U32 R2, RZ, RZ, R5 ;  /* 0x000000ffff027224 */ /* 0x001fe400078e0005 */
[----:B------:R-:W2:Y:S02]  /*7af0*/  LDL.LU R5, [R1+0xf0] ;  /* 0x0000f00001057983 */ /* 0x000ea40000300800 */
        /* <DEDUP_REMOVED lines=14> */
[----:B------:R-:W-:Y:S02]  /*7be0*/  @!P0 IMAD.IADD R11, R11, 0x1, -R21 ;  /* 0x000000010b0b8824 */ /* 0x000fe400078e0a15 */
        /* <DEDUP_REMOVED lines=18> */
[----:B------:R-:W-:Y:S01]  /*7d10*/  ISETP.GE.AND P0, PT, R5, RZ, PT ;  /* 0x000000ff0500720c */ /* 0x000fe20003f06270 */
[----:B------:R-:W-:Y:S01]  /*7d20*/  @!P6 IMAD.IADD R7, R7, 0x1, -R21 ;  /* 0x000000010707e824 */ /* 0x000fe200078e0a15 */
[----:B------:R-:W-:Y:S01]  /*7d30*/  ISETP.GT.U32.AND P5, PT, R21, R10, PT ;  /* 0x0000000a1500720c */ /* 0x000fe20003fa4070 */
[----:B------:R-:W-:-:S04]  /*7d40*/  IMAD.HI.U32 R5, R0, R4, RZ ;  /* 0x0000000400057227 */ /* 0x000fc800078e00ff */
[----:B------:R-:W-:Y:S02]  /*7d50*/  IMAD.MOV R5, RZ, RZ, -R5 ;  /* 0x000000ffff057224 */ /* 0x000fe400078e0a05 */
[----:B------:R-:W-:Y:S01]  /*7d60*/  @!P3 IMAD.MOV R7, RZ, RZ, -R7 ;  /* 0x000000ffff07b224 */ /* 0x000fe200078e0a07 */
[----:B---3--:R-:W-:Y:S01]  /*7d70*/  ISETP.GE.AND P6, PT, R6, RZ, PT ;  /* 0x000000ff0600720c */ /* 0x008fe20003fc6270 */
        /* <DEDUP_REMOVED lines=124> */
[----:B------:R-:W-:-:S11]  /*8540*/  ISETP.GT.U32.AND P6, PT, R21, R4, PT ;  /* 0x000000041500720c */ /* 0x000fd60003fc4070 */
[----:B------:R-:W-:Y:S01]  /*8550*/  @!P3 IMAD.IADD R9, R9, 0x1, -R21 ;  /* 0x000000010909b824 */ /* 0x000fe200078e0a15 */
[----:B---3--:R0:W-:Y:S04]  /*8560*/  STL [R1+0x15d0], R27 ;  /* 0x0015d01b01007387 */ /* 0x0081e80000100800 */
[----:B------:R-:W3:Y:S01]  /*8570*/  LDL.LU R12, [R1+0x12c] ;  /* 0x00012c00010c7983 */ /* 0x000ee20000300800 */
[----:B------:R-:W-:Y:S01]  /*8580*/  ISETP.GT.U32.AND P3, PT, R21, R11, PT ;  /* 0x0000000b1500720c */ /* 0x000fe20003f64070 */
[----:B------:R-:W-:Y:S02]  /*8590*/  @!P2 IMAD.MOV R9, RZ, RZ, -R9 ;  /* 0x000000ffff09a224 */ /* 0x000fe400078e0a09 */
[----:B------:R-:W-:-:S10]  /*85a0*/  @!P6 IMAD.IADD R4, R4, 0x1, -R21 ;  /* 0x000000010404e824 */ /* 0x000fd400078e0a15 */
[----:B------:R-:W-:Y:S01]  /*85b0*/  @!P3 IMAD.IADD R11, R11, 0x1, -R21 ;  /* 0x000000010b0bb824 */ /* 0x000fe200078e0a15 */
[----:B--2---:R-:W-:Y:S01]  /*85c0*/  ISETP.GE.AND P3, PT, R14, RZ, PT ;  /* 0x000000ff0e00720c */ /* 0x004fe20003f66270 */
[----:B------:R-:W-:Y:S02]  /*85d0*/  IMAD.MOV.U32 R14, RZ, RZ, R7 ;  /* 0x000000ffff0e7224 */ /* 0x000fe400078e0007 */
[----:B------:R-:W2:Y:S02]  /*85e0*/  LDL.LU R7, [R1+0x124] ;  /* 0x0001240001077983 */ /* 0x000ea40000300800 */
[----:B------:R-:W-:Y:S02]  /*85f0*/  @!P0 IMAD.MOV R14, RZ, RZ, -R14 ;  /* 0x000000ffff0e8224 */ /* 0x000fe400078e0a0e */
[----:B------:R1:W-:Y:S01]  /*8600*/  STL [R1+0x358], R9 ;  /* 0x0003580901007387 */ /* 0x0003e20000100800 */
[----:B0-----:R-:W-:Y:S01]  /*8610*/  IMAD.MOV.U32 R27, RZ, RZ, R4 ;  /* 0x000000ffff1b7224 */ /* 0x001fe200078e0004 */
[----:B------:R-:W-:-:S02]  /*8620*/  ISETP.GT.U32.AND P2, PT, R21, R6, PT ;  /* 0x000000061500720c */ /* 0x000fc40003f44070 */
[C---:B------:R-:W-:Y:S01]  /*8630*/  ISETP.GT.U32.AND P0, PT, R21.reuse, R11, PT ;  /* 0x0000000b1500720c */ /* 0x040fe20003f04070 */
[----:B------:R-:W-:Y:S01]  /*8640*/  @!P4 IMAD.MOV R27, RZ, RZ, -R27 ;  /* 0x000000ffff1bc224 */ /* 0x000fe200078e0a1b */
[----:B-1----:R-:W4:Y:S04]  /*8650*/  LDL.LU R9, [R1+0x128] ;  /* 0x0001280001097983 */ /* 0x002f280000300800 */
[----:B------:R0:W-:Y:S01]  /*8660*/  STL [R1+0x35c], R14 ;  /* 0x00035c0e01007387 */ /* 0x0001e20000100800 */
[----:B------:R-:W-:Y:S01]  /*8670*/  ISETP.GT.U32.AND P4, PT, R21, R8, PT ;  /* 0x000000081500720c */ /* 0x000fe20003f84070 */
[----:B0-----:R-:W-:Y:S02]  /*8680*/  IMAD.MOV.U32 R14, RZ, RZ, R10 ;  /* 0x000000ffff0e7224 */ /* 0x001fe400078e000a */
[----:B------:R-:W5:Y:S02]  /*8690*/  LDL.LU R10, [R1+0x120] ;  /* 0x00012000010a7983 */ /* 0x000f640000300800 */
[----:B------:R-:W-:-:S02]  /*86a0*/  @!P5 IMAD.MOV R14, RZ, RZ, -R14 ;  /* 0x000000ffff0ed224 */ /* 0x000fc400078e0a0e */
[----:B------:R0:W-:Y:S01]  /*86b0*/  STL [R1+0x364], R27 ;  /* 0x0003641b01007387 */ /* 0x0001e20000100800 */
[----:B------:R-:W-:Y:S01]  /*86c0*/  IABS R2, R2 ;  /* 0x0000000200027213 */ /* 0x000fe20000000000 */
[----:B------:R-:W-:Y:S02]  /*86d0*/  @!P2 IMAD.IADD R6, R6, 0x1, -R21 ;  /* 0x000000010606a824 */ /* 0x000fe400078e0a15 */
[----:B0-----:R-:W4:Y:S04]  /*86e0*/  LDL.LU R27, [R1+0x15d0] ;  /* 0x0015d000011b7983 */ /* 0x001f280000300800 */
[----:B------:R0:W-:Y:S01]  /*86f0*/  STL [R1+0x368], R14 ;  /* 0x0003680e01007387 */ /* 0x0001e20000100800 */
[----:B------:R-:W-:-:S03]  /*8700*/  IMAD.HI.U32 R13, R0, R2, RZ ;  /* 0x00000002000d7227 */ /* 0x000fc600078e00ff */
[----:B0-----:R-:W4:Y:S01]  /*8710*/  LDL.LU R14, [R1+0x15cc] ;  /* 0x0015cc00010e7983 */ /* 0x001f220000300800 */
[----:B------:R-:W-:Y:S02]  /*8720*/  @!P0 IMAD.IADD R11, R11, 0x1, -R21 ;  /* 0x000000010b0b8824 */ /* 0x000fe400078e0a15 */
[----:B------:R-:W-:Y:S02]  /*8730*/  @!P1 IMAD.MOV R6, RZ, RZ, -R6 ;  /* 0x000000ffff069224 */ /* 0x000fe400078e0a06 */
[----:B------:R-:W-:Y:S02]  /*8740*/  IMAD.MOV R13, RZ, RZ, -R13 ;  /* 0x000000ffff0d7224 */ /* 0x000fe400078e0a0d */
[----:B------:R-:W-:Y:S01]  /*8750*/  @!P4 IMAD.IADD R8, R8, 0x1, -R21 ;  /* 0x000000010808c824 */ /* 0x000fe200078e0a15 */
[----:B------:R-:W-:Y:S01]  /*8760*/  STL [R1+0x36c], R6 ;  /* 0x00036c0601007387 */ /* 0x000fe20000100800 */
[----:B------:R-:W-:Y:S01]  /*8770*/  IMAD R2, R21, R13, R2 ;  /* 0x0000000d15027224 */ /* 0x000fe200078e0202 */
[----:B---3--:R-:W-:-:S02]  /*8780*/  IABS R4, R12 ;  /* 0x0000000c00047213 */ /* 0x008fc40000000000 */
[----:B------:R-:W-:Y:S01]  /*8790*/  ISETP.GE.AND P4, PT, R12, RZ, PT ;  /* 0x000000ff0c00720c */ /* 0x000fe20003f86270 */
[----:B------:R-:W-:Y:S02]  /*87a0*/  IMAD.MOV.U32 R12, RZ, RZ, R11 ;  /* 0x000000ffff0c7224 */ /* 0x000fe400078e000b */
[----:B------:R-:W3:Y:S02]  /*87b0*/  LDL.LU R11, [R1+0x170] ;  /* 0x00017000010b7983 */ /* 0x000ee40000300800 */
[----:B------:R-:W-:Y:S02]  /*87c0*/  @!P3 IMAD.MOV R12, RZ, RZ, -R12 ;  /* 0x000000ffff0cb224 */ /* 0x000fe400078e0a0c */
[----:B------:R-:W3:Y:S04]  /*87d0*/  LDL.LU R13, [R1+0x174] ;  /* 0x00017400010d7983 */ /* 0x000ee80000300800 */
[----:B------:R0:W-:Y:S04]  /*87e0*/  STL [R1+0x374], R12 ;  /* 0x0003740c01007387 */ /* 0x0001e80000100800 */
[----:B0-----:R-:W3:Y:S01]  /*87f0*/  LDL R12, [R1+0x138] ;  /* 0x00013800010c7983 */ /* 0x001ee20000100800 */
[----:B------:R-:W-:-:S02]  /*8800*/  ISETP.GT.U32.AND P6, PT, R21, R5, PT ;  /* 0x000000051500720c */ /* 0x000fc40003fc4070 */
[----:B------:R-:W-:Y:S02]  /*8810*/  ISETP.GT.U32.AND P2, PT, R21, R2, PT ;  /* 0x000000021500720c */ /* 0x000fe40003f44070 */
[----:B--2---:R-:W-:Y:S01]  /*8820*/  ISETP.GE.AND P0, PT, R7, RZ, PT ;  /* 0x000000ff0700720c */ /* 0x004fe20003f06270 */
[----:B------:R-:W-:-:S08]  /*8830*/  IMAD.HI.U32 R7, R0, R4, RZ ;  /* 0x0000000400077227 */ /* 0x000fd000078e00ff */
[----:B------:R-:W-:-:S05]  /*8840*/  @!P6 IMAD.IADD R5, R5, 0x1, -R21 ;  /* 0x000000010505e824 */ /* 0x000fca00078e0a15 */
[C---:B------:R-:W-:Y:S01]  /*8850*/  ISETP.GT.U32.AND P6, PT, R21.reuse, R5, PT ;  /* 0x000000051500720c */ /* 0x040fe20003fc4070 */
[----:B------:R-:W-:Y:S02]  /*8860*/  IMAD.MOV R7, RZ, RZ, -R7 ;  /* 0x000000ffff077224 */ /* 0x000fe400078e0a07 */
[----:B------:R-:W-:Y:S02]  /*8870*/  @!P2 IMAD.IADD R2, R2, 0x1, -R21 ;  /* 0x000000010202a824 */ /* 0x000fe400078e0a15 */
[C---:B------:R-:W-:Y:S01]  /*8880*/  IMAD R7, R21.reuse, R7, R4 ;  /* 0x0000000715077224 */ /* 0x040fe200078e0204 */
[----:B-----5:R-:W-:Y:S02]  /*8890*/  ISETP.GE.AND P5, PT, R10, RZ, PT ;  /* 0x000000ff0a00720c */ /* 0x020fe40003fa6270 */
[C---:B------:R-:W-:Y:S02]  /*88a0*/  ISETP.GT.U32.AND P1, PT, R21.reuse, R8, PT ;  /* 0x000000081500720c */ /* 0x040fe40003f24070 */
[----:B------:R-:W-:-:S03]  /*88b0*/  ISETP.GT.U32.AND P2, PT, R21, R2, PT ;  /* 0x000000021500720c */ /* 0x000fc60003f44070 */
[----:B------:R-:W-:Y:S01]  /*88c0*/  @!P6 IMAD.IADD R5, R5, 0x1, -R21 ;  /* 0x000000010505e824 */ /* 0x000fe200078e0a15 */
[----:B----4-:R-:W-:Y:S02]  /*88d0*/  ISETP.GE.AND P6, PT, R9, RZ, PT ;  /* 0x000000ff0900720c */ /* 0x010fe40003fc6270 */
[----:B------:R-:W-:Y:S02]  /*88e0*/  ISETP.GT.U32.AND P3, PT, R21, R7, PT ;  /* 0x000000071500720c */ /* 0x000fe40003f64070 */
[----:B------:R-:W-:Y:S01]  /*88f0*/  IABS R10, R27 ;  /* 0x0000001b000a7213 */ /* 0x000fe20000000000 */
[----:B------:R-:W-:Y:S02]  /*8900*/  @!P5 IMAD.MOV R5, RZ, RZ, -R5 ;  /* 0x000000ffff05d224 */ /* 0x000fe400078e0a05 */
[----:B------:R-:W-:Y:S01]  /*8910*/  @!P1 IMAD.IADD R8, R8, 0x1, -R21 ;  /* 0x0000000108089824 */ /* 0x000fe200078e0a15 */
[----:B------:R-:W-:-:S05]  /*8920*/  IABS R9, R14 ;  /* 0x0000000e00097213 */ /* 0x000fca0000000000 */
[----:B------:R-:W-:Y:S01]  /*8930*/  IMAD.HI.U32 R4, R0, R9, RZ ;  /* 0x0000000900047227 */ /* 0x000fe200078e00ff */
[----:B------:R-:W-:Y:S02]  /*8940*/  ISETP.GE.AND P5, PT, R14, RZ, PT ;  /* 0x000000ff0e00720c */ /* 0x000fe40003fa6270 */
[----:B------:R-:W2:Y:S01]  /*8950*/  LDL R14, [R1+0x144] ;  /* 0x00014400010e7983 */ /* 0x000ea20000100800 */
[----:B------:R-:W-:Y:S02]  /*8960*/  IMAD.MOV R4, RZ, RZ, -R4 ;  /* 0x000000ffff047224 */ /* 0x000fe400078e0a04 */
[----:B------:R-:W-:Y:S01]  /*8970*/  IMAD.HI.U32 R6, R0, R10, RZ ;  /* 0x0000000a00067227 */ /* 0x000fe200078e00ff */
[----:B------:R0:W-:Y:S03]  /*8980*/  STL [R1+0x37c], R5 ;  /* 0x00037c0501007387 */ /* 0x0001e60000100800 */
[----:B------:R-:W-:-:S02]  /*8990*/  @!P2 IMAD.IADD R2, R2, 0x1, -R21 ;  /* 0x000000010202a824 */ /* 0x000fc400078e0a15 */
[----:B------:R-:W-:Y:S02]  /*89a0*/  IMAD R9, R21, R4, R9 ;  /* 0x0000000415097224 */ /* 0x000fe400078e0209 */
[----:B------:R-:W-:Y:S02]  /*89b0*/  @!P3 IMAD.IADD R7, R7, 0x1, -R21 ;  /* 0x000000010707b824 */ /* 0x000fe400078e0a15 */
[----:B------:R-:W-:Y:S02]  /*89c0*/  IMAD.MOV R6, RZ, RZ, -R6 ;  /* 0x000000ffff067224 */ /* 0x000fe400078e0a06 */
[----:B0-----:R-:W-:Y:S02]  /*89d0*/  IMAD.MOV.U32 R5, RZ, RZ, R8 ;  /* 0x000000ffff057224 */ /* 0x001fe400078e0008 */
[----:B------:R-:W-:Y:S02]  /*89e0*/  IMAD R10, R21, R6, R10 ;  /* 0x00000006150a7224 */ /* 0x000fe400078e020a */
[----:B------:R-:W-:Y:S01]  /*89f0*/  @!P0 IMAD.MOV R5, RZ, RZ, -R5 ;  /* 0x000000ffff058224 */ /* 0x000fe200078e0a05 */
[----:B------:R-:W-:-:S02]  /*8a00*/  ISETP.GE.AND P1, PT, R27, RZ, PT ;  /* 0x000000ff1b00720c */ /* 0x000fc40003f26270 */
[----:B------:R-:W4:Y:S04]  /*8a10*/  LDL R27, [R1+0x148] ;  /* 0x00014800011b7983 */ /* 0x000f280000100800 */
[----:B------:R-:W-:Y:S01]  /*8a20*/  STL [R1+0x380], R5 ;  /* 0x0003800501007387 */ /* 0x000fe20000100800 */
[----:B---3--:R-:W-:Y:S02]  /*8a30*/  ISETP.GE.AND P3, PT, R13, RZ, PT ;  /* 0x000000ff0d00720c */ /* 0x008fe40003f66270 */
[----:B------:R-:W-:Y:S01]  /*8a40*/  IABS R4, R13 ;  /* 0x0000000d00047213 */ /* 0x000fe20000000000 */
        /* <DEDUP_REMOVED lines=10> */
[----:B------:R-:W-:-:S04]  /*8af0*/  IMAD.MOV R12, RZ, RZ, -R12 ;  /* 0x000000ffff0c7224 */ /* 0x000fc800078e0a0c */
[----:B------:R-:W-:-:S06]  /*8b00*/  IMAD R4, R21, R12, R4 ;  /* 0x0000000c15047224 */ /* 0x000fcc00078e0204 */
[----:B------:R-:W-:Y:S01]  /*8b10*/  @!P0 IMAD.IADD R7, R7, 0x1, -R21 ;  /* 0x0000000107078824 */ /* 0x000fe200078e0a15 */
[----:B--2---:R-:W-:Y:S02]  /*8b20*/  IABS R5, R14 ;  /* 0x0000000e00057213 */ /* 0x004fe40000000000 */
[----:B------:R-:W2:Y:S03]  /*8b30*/  LDL R14, [R1+0x150] ;  /* 0x00015000010e7983 */ /* 0x000ea60000100800 */
[----:B------:R-:W-:-:S04]  /*8b40*/  IMAD.HI.U32 R12, R0, R5, RZ ;  /* 0x00000005000c7227 */ /* 0x000fc800078e00ff */
[----:B------:R-:W-:-:S04]  /*8b50*/  IMAD.MOV R12, RZ, RZ, -R12 ;  /* 0x000000ffff0c7224 */ /* 0x000fc800078e0a0c */
[----:B------:R-:W-:Y:S01]  /*8b60*/  IMAD R5, R21, R12, R5 ;  /* 0x0000000c15057224 */ /* 0x000fe200078e0205 */
[----:B----4-:R-:W-:Y:S02]  /*8b70*/  IABS R8, R27 ;  /* 0x0000001b00087213 */ /* 0x010fe40000000000 */
[----:B------:R-:W4:Y:S04]  /*8b80*/  LDL R27, [R1+0x154] ;  /* 0x00015400011b7983 */ /* 0x000f280000100800 */
[----:B------:R0:W-:Y:S01]  /*8b90*/  STL [R1+0x15c8], R16 ;  /* 0x0015c81001007387 */ /* 0x0001e20000100800 */
[----:B---3--:R-:W-:Y:S01]  /*8ba0*/  IABS R12, R13 ;  /* 0x0000000d000c7213 */ /* 0x008fe20000000000 */
[----:B------:R-:W-:-:S04]  /*8bb0*/  IMAD.MOV.U32 R13, RZ, RZ, R7 ;  /* 0x000000ffff0d7224 */ /* 0x000fc800078e0007 */
[----:B------:R-:W-:-:S05]  /*8bc0*/  @!P4 IMAD.MOV R13, RZ, RZ, -R13 ;  /* 0x000000ffff0dc224 */ /* 0x000fca00078e0a0d */
[----:B------:R1:W-:Y:S04]  /*8bd0*/  STL [R1+0x390], R13 ;  /* 0x0003900d01007387 */ /* 0x0003e80000100800 */
[----:B0-----:R-:W3:Y:S01]  /*8be0*/  LDL.LU R16, [R1+0x138] ;  /* 0x0001380001107983 */ /* 0x001ee20000300800 */
[----:B------:R-:W-:Y:S02]  /*8bf0*/  ISETP.GE.AND P2, PT, R11, RZ, PT ;  /* 0x000000ff0b00720c */ /* 0x000fe40003f46270 */
        /* <DEDUP_REMOVED lines=12> */
[----:B------:R-:W-:Y:S01]  /*8cc0*/  ISETP.GT.U32.AND P4, PT, R21, R10, PT ;  /* 0x0000000a1500720c */ /* 0x000fe20003f84070 */
[----:B------:R-:W-:-:S03]  /*8cd0*/  IMAD.MOV R11, RZ, RZ, -R11 ;  /* 0x000000ffff0b7224 */ /* 0x000fc600078e0a0b */
[----:B------:R-:W-:Y:S01]  /*8ce0*/  ISETP.GT.U32.AND P6, PT, R21, R2, PT ;  /* 0x000000021500720c */ /* 0x000fe20003fc4070 */
[----:B------:R-:W-:Y:S01]  /*8cf0*/  @!P0 IMAD.IADD R9, R9, 0x1, -R21 ;  /* 0x0000000109098824 */ /* 0x000fe200078e0a15 */
[C---:B------:R-:W-:Y:S01]  /*8d00*/  ISETP.GT.U32.AND P0, PT, R21.reuse, R4, PT ;  /* 0x000000041500720c */ /* 0x040fe20003f04070 */
[----:B------:R-:W-:Y:S01]  /*8d10*/  IMAD R8, R21, R11, R8 ;  /* 0x0000000b15087224 */ /* 0x000fe200078e0208 */
[----:B--2---:R-:W-:Y:S02]  /*8d20*/  IABS R11, R14 ;  /* 0x0000000e000b7213 */ /* 0x004fe40000000000 */
[----:B----4-:R-:W-:Y:S01]  /*8d30*/  IABS R7, R27 ;  /* 0x0000001b00077213 */ /* 0x010fe20000000000 */
[----:B------:R-:W-:-:S04]  /*8d40*/  IMAD.MOV.U32 R27, RZ, RZ, R9 ;  /* 0x000000ffff1b7224 */ /* 0x000fc800078e0009 */
[----:B-1----:R-:W-:-:S04]  /*8d50*/  IMAD.HI.U32 R13, R0, R7, RZ ;  /* 0x00000007000d7227 */ /* 0x002fc800078e00ff */
        /* <DEDUP_REMOVED lines=16> */
[C---:B------:R-:W-:Y:S01]  /*8e60*/  IMAD R9, R21.reuse, R9, R12 ;  /* 0x0000000915097224 */ /* 0x040fe200078e020c */
        /* <DEDUP_REMOVED lines=22> */
[----:B------:R-:W-:Y:S01]  /*8fd0*/  ISETP.GT.U32.AND P5, PT, R21, R4, PT ;  /* 0x000000041500720c */ /* 0x000fe20003fa4070 */
        /* <DEDUP_REMOVED lines=40> */
[C---:B------:R-:W-:Y:S02]  /*9260*/  ISETP.GT.U32.AND P4, PT, R21.reuse, R10, PT ;  /* 0x0000000a1500720c */ /* 0x040fe40003f84070 */
[----:B------:R-:W-:Y:S01]  /*9270*/  ISETP.GT.U32.AND P6, PT, R21, R7, PT ;  /* 0x000000071500720c */ /* 0x000fe20003fc4070 */
[----:B------:R-:W-:Y:S02]  /*9280*/  IMAD.MOV R13, RZ, RZ, -R13 ;  /* 0x000000ffff0d7224 */ /* 0x000fe400078e0a0d */
[----:B------:R-:W-:-:S04]  /*9290*/  @!P0 IMAD.IADD R11, R11, 0x1, -R21 ;  /* 0x000000010b0b8824 */ /* 0x000fc800078e0a15 */
[----:B------:R-:W-:Y:S01]  /*92a0*/  @!P3 IMAD.IADD R9, R9, 0x1, -R21 ;  /* 0x000000010909b824 */ /* 0x000fe200078e0a15 */
[----:B---3--:R-:W-:-:S03]  /*92b0*/  IABS R4, R27 ;  /* 0x0000001b00047213 */ /* 0x008fc60000000000 */
[----:B------:R-:W-:Y:S02]  /*92c0*/  @!P2 IMAD.MOV R9, RZ, RZ, -R9 ;  /* 0x000000ffff09a224 */ /* 0x000fe400078e0a09 */
[--C-:B------:R-:W-:Y:S01]  /*92d0*/  @!P4 IMAD.IADD R10, R10, 0x1, -R21.reuse ;  /* 0x000000010a0ac824 */ /* 0x100fe200078e0a15 */
[----:B------:R-:W-:Y:S01]  /*92e0*/  ISETP.GE.AND P4, PT, R27, RZ, PT ;  /* 0x000000ff1b00720c */ /* 0x000fe20003f86270 */
[----:B------:R-:W-:Y:S01]  /*92f0*/  @!P6 IMAD.IADD R7, R7, 0x1, -R21 ;  /* 0x000000010707e824 */ /* 0x000fe200078e0a15 */
[----:B------:R-:W3:Y:S04]  /*9300*/  LDL.LU R27, [R1+0x16c] ;  /* 0x00016c00011b7983 */ /* 0x000ee80000300800 */
[----:B------:R-:W-:Y:S01]  /*9310*/  STL [R1+0x360], R9 ;  /* 0x0003600901007387 */ /* 0x000fe20000100800 */
[----:B------:R-:W-:-:S13]  /*9320*/  ISETP.GT.U32.AND P6, PT, R21, R7, PT ;  /* 0x000000071500720c */ /* 0x000fda0003fc4070 */
[----:B------:R-:W-:Y:S02]  /*9330*/  @!P6 IMAD.IADD R7, R7, 0x1, -R21 ;  /* 0x000000010707e824 */ /* 0x000fe400078e0a15 */
[C---:B--2---:R-:W-:Y:S02]  /*9340*/  IMAD R2, R21.reuse, R13, R2 ;  /* 0x0000000d15027224 */ /* 0x044fe400078e0202 */
[----:B------:R-:W-:Y:S02]  /*9350*/  IMAD.MOV.U32 R13, RZ, RZ, R11 ;  /* 0x000000ffff0d7224 */ /* 0x000fe400078e000b */
[----:B------:R-:W2:Y:S01]  /*9360*/  LDL.LU R11, [R1+0x19c] ;  /* 0x00019c00010b7983 */ /* 0x000ea20000300800 */
[----:B------:R-:W-:Y:S01]  /*9370*/  ISETP.GT.U32.AND P3, PT, R21, R2, PT ;  /* 0x000000021500720c */ /* 0x000fe20003f64070 */
[----:B------:R-:W-:-:S05]  /*9380*/  @!P5 IMAD.MOV R13, RZ, RZ, -R13 ;  /* 0x000000ffff0dd224 */ /* 0x000fca00078e0a0d */
[----:B------:R0:W-:Y:S01]  /*9390*/  STL [R1+0x350], R13 ;  /* 0x0003500d01007387 */ /* 0x0001e20000100800 */
[----:B------:R-:W-:-:S03]  /*93a0*/  ISETP.GE.AND P1, PT, R8, RZ, PT ;  /* 0x000000ff0800720c */ /* 0x000fc60003f26270 */
[----:B0-----:R-:W2:Y:S03]  /*93b0*/  LDL.LU R13, [R1+0x1a0] ;  /* 0x0001a000010d7983 */ /* 0x001ea60000300800 */
[----:B------:R-:W-:Y:S01]  /*93c0*/  @!P3 IMAD.IADD R2, R2, 0x1, -R21 ;  /* 0x000000010202b824 */ /* 0x000fe200078e0a15 */
[----:B------:R-:W-:-:S06]  /*93d0*/  ISETP.GT.U32.AND P3, PT, R21, R10, PT ;  /* 0x0000000a1500720c */ /* 0x000fcc0003f64070 */
[----:B------:R-:W-:Y:S01]  /*93e0*/  @!P1 IMAD.MOV R7, RZ, RZ, -R7 ;  /* 0x000000ffff079224 */ /* 0x000fe200078e0a07 */
[----:B----4-:R-:W-:-:S04]  /*93f0*/  IABS R8, R14 ;  /* 0x0000000e00087213 */ /* 0x010fc80000000000 */
[----:B------:R0:W-:Y:S02]  /*9400*/  STL [R1+0x344], R7 ;  /* 0x0003440701007387 */ /* 0x0001e40000100800 */
[----:B------:R-:W-:Y:S01]  /*9410*/  @!P3 IMAD.IADD R10, R10, 0x1, -R21 ;  /* 0x000000010a0ab824 */ /* 0x000fe200078e0a15 */
[----:B------:R-:W-:Y:S02]  /*9420*/  ISETP.GE.AND P3, PT, R14, RZ, PT ;  /* 0x000000ff0e00720c */ /* 0x000fe40003f66270 */
[----:B------:R-:W4:Y:S01]  /*9430*/  LDL R14, [R1+0x17c] ;  /* 0x00017c00010e7983 */ /* 0x000f220000100800 */
[----:B------:R-:W-:Y:S01]  /*9440*/  ISETP.GE.AND P0, PT, R5, RZ, PT ;  /* 0x000000ff0500720c */ /* 0x000fe20003f06270 */
[----:B------:R-:W-:-:S04]  /*9450*/  IMAD.HI.U32 R5, R0, R4, RZ ;  /* 0x0000000400057227 */ /* 0x000fc800078e00ff */
[----:B------:R-:W-:Y:S01]  /*9460*/  IMAD.MOV R5, RZ, RZ, -R5 ;  /* 0x000000ffff057224 */ /* 0x000fe200078e0a05 */
[----:B------:R-:W-:-:S03]  /*9470*/  ISETP.GT.U32.AND P2, PT, R21, R2, PT ;  /* 0x000000021500720c */ /* 0x000fc60003f44070 */
[----:B------:R-:W-:-:S05]  /*9480*/  IMAD R4, R21, R5, R4 ;  /* 0x0000000515047224 */ /* 0x000fca00078e0204 */
[----:B------:R-:W-:Y:S01]  /*9490*/  ISETP.GT.U32.AND P5, PT, R21, R4, PT ;  /* 0x000000041500720c */ /* 0x000fe20003fa4070 */
[----:B------:R-:W-:Y:S01]  /*94a0*/  IMAD.HI.U32 R9, R0, R8, RZ ;  /* 0x0000000800097227 */ /* 0x000fe200078e00ff */
[----:B------:R-:W-:-:S03]  /*94b0*/  ISETP.GE.AND P6, PT, R6, RZ, PT ;  /* 0x000000ff0600720c */ /* 0x000fc60003fc6270 */
[----:B------:R-:W-:Y:S02]  /*94c0*/  IMAD.MOV R9, RZ, RZ, -R9 ;  /* 0x000000ffff097224 */ /* 0x000fe400078e0a09 */
[--C-:B------:R-:W-:Y:S02]  /*94d0*/  @!P2 IMAD.IADD R2, R2, 0x1, -R21.reuse ;  /* 0x000000010202a824 */ /* 0x100fe400078e0a15 */
[----:B0-----:R-:W-:Y:S02]  /*94e0*/  IMAD R7, R21, R9, R8 ;  /* 0x0000000915077224 */ /* 0x001fe400078e0208 */
[----:B------:R-:W-:Y:S02]  /*94f0*/  @!P0 IMAD.MOV R10, RZ, RZ, -R10 ;  /* 0x000000ffff0a8224 */ /* 0x000fe400078e0a0a */
[----:B------:R-:W-:Y:S01]  /*9500*/  @!P5 IMAD.IADD R4, R4, 0x1, -R21 ;  /* 0x000000010404d824 */ /* 0x000fe200078e0a15 */
[----:B-----5:R-:W-:Y:S02]  /*9510*/  IABS R6, R12 ;  /* 0x0000000c00067213 */ /* 0x020fe40000000000 */
[----:B------:R-:W-:-:S02]  /*9520*/  ISETP.GE.AND P1, PT, R12, RZ, PT ;  /* 0x000000ff0c00720c */ /* 0x000fc40003f26270 */
[----:B------:R-:W5:Y:S04]  /*9530*/  LDL R12, [R1+0x178] ;  /* 0x00017800010c7983 */ /* 0x000f680000100800 */
[----:B------:R0:W-:Y:S04]  /*9540*/  STL [R1+0x330], R10 ;  /* 0x0003300a01007387 */ /* 0x0001e80000100800 */
[----:B---3--:R1:W-:Y:S01]  /*9550*/  STL [R1+0x15b8], R27 ;  /* 0x0015b81b01007387 */ /* 0x0083e20000100800 */
[----:B0-----:R-:W-:Y:S01]  /*9560*/  IABS R10, R27 ;  /* 0x0000001b000a7213 */ /* 0x001fe20000000000 */
[----:B------:R-:W-:-:S04]  /*9570*/  IMAD.HI.U32 R5, R0, R6, RZ ;  /* 0x0000000600057227 */ /* 0x000fc800078e00ff */
[----:B------:R-:W-:-:S04]  /*9580*/  IMAD.MOV R5, RZ, RZ, -R5 ;  /* 0x000000ffff057224 */ /* 0x000fc800078e0a05 */
[----:B------:R-:W-:Y:S01]  /*9590*/  IMAD R6, R21, R5, R6 ;  /* 0x0000000515067224 */ /* 0x000fe200078e0206 */
[----:B--2---:R-:W-:Y:S02]  /*95a0*/  ISETP.GE.AND P2, PT, R11, RZ, PT ;  /* 0x000000ff0b00720c */ /* 0x004fe40003f46270 */
[----:B------:R-:W-:Y:S02]  /*95b0*/  IABS R9, R11 ;  /* 0x0000000b00097213 */ /* 0x000fe40000000000 */
[----:B------:R-:W-:Y:S02]  /*95c0*/  ISETP.GE.AND P5, PT, R13, RZ, PT ;  /* 0x000000ff0d00720c */ /* 0x000fe40003fa6270 */
        /* <DEDUP_REMOVED lines=8> */
[----:B------:R-:W3:Y:S01]  /*9650*/  LDL R13, [R1+0x180] ;  /* 0x00018000010d7983 */ /* 0x000ee20000100800 */
[----:B----4-:R-:W-:-:S03]  /*9660*/  IABS R5, R14 ;  /* 0x0000000e00057213 */ /* 0x010fc60000000000 */
[----:B------:R-:W4:Y:S01]  /*9670*/  LDL R14, [R1+0x188] ;  /* 0x00018800010e7983 */ /* 0x000f220000100800 */
[C---:B------:R-:W-:Y:S02]  /*9680*/  ISETP.GT.U32.AND P0, PT, R21.reuse, R4, PT ;  /* 0x000000041500720c */ /* 0x040fe40003f04070 */
[----:B------:R-:W-:Y:S01]  /*9690*/  ISETP.GT.U32.AND P6, PT, R21, R6, PT ;  /* 0x000000061500720c */ /* 0x000fe20003fc4070 */
[----:B------:R-:W-:-:S10]  /*96a0*/  IMAD.HI.U32 R2, R0, R11, RZ ;  /* 0x0000000b00027227 */ /* 0x000fd400078e00ff */
[--C-:B------:R-:W-:Y:S01]  /*96b0*/  @!P0 IMAD.IADD R4, R4, 0x1, -R21.reuse ;  /* 0x0000000104048824 */ /* 0x100fe200078e0a15 */
[----:B------:R-:W-:Y:S01]  /*96c0*/  ISETP.GT.U32.AND P0, PT, R21, R7, PT ;  /* 0x000000071500720c */ /* 0x000fe20003f04070 */
[----:B------:R-:W-:Y:S02]  /*96d0*/  @!P6 IMAD.IADD R6, R6, 0x1, -R21 ;  /* 0x000000010606e824 */ /* 0x000fe400078e0a15 */
[----:B------:R-:W-:Y:S01]  /*96e0*/  IMAD.MOV R2, RZ, RZ, -R2 ;  /* 0x000000ffff027224 */ /* 0x000fe200078e0a02 */
[----:B-----5:R-:W-:Y:S01]  /*96f0*/  IABS R8, R12 ;  /* 0x0000000c00087213 */ /* 0x020fe20000000000 */
        /* <DEDUP_REMOVED lines=10> */
[----:B------:R-:W-:Y:S02]  /*97a0*/  @!P4 IMAD.MOV R4, RZ, RZ, -R4 ;  /* 0x000000ffff04c224 */ /* 0x000fe400078e0a04 */
[----:B------:R-:W-:Y:S02]  /*97b0*/  IMAD.MOV R12, RZ, RZ, -R12 ;  /* 0x000000ffff0c7224 */ /* 0x000fe400078e0a0c */
[----:B------:R-:W-:Y:S01]  /*97c0*/  @!P0 IMAD.IADD R6, R6, 0x1, -R21 ;  /* 0x0000000106068824 */ /* 0x000fe200078e0a15 */
[----:B------:R0:W-:Y:S01]  /*97d0*/  STL [R1+0x328], R4 ;  /* 0x0003280401007387 */ /* 0x0001e20000100800 */
[----:B------:R-:W-:Y:S01]  /*97e0*/  IMAD R8, R21, R12, R8 ;  /* 0x0000000c15087224 */ /* 0x000fe200078e0208 */
[----:B--2---:R-:W-:Y:S01]  /*97f0*/  IABS R2, R27 ;  /* 0x0000001b00027213 */ /* 0x004fe20000000000 */
[----:B------:R-:W-:-:S04]  /*9800*/  IMAD.MOV.U32 R27, RZ, RZ, R6 ;  /* 0x000000ffff1b7224 */ /* 0x000fc800078e0006 */
[----:B0-----:R-:W-:Y:S02]  /*9810*/  IMAD.MOV.U32 R4, RZ, RZ, R2 ;  /* 0x000000ffff047224 */ /* 0x001fe400078e0002 */
[----:B------:R-:W-:Y:S01]  /*9820*/  @!P1 IMAD.MOV R27, RZ, RZ, -R27 ;  /* 0x000000ffff1b9224 */ /* 0x000fe200078e0a1b */
[----:B---3--:R-:W-:Y:S02]  /*9830*/  IABS R13, R13 ;  /* 0x0000000d000d7213 */ /* 0x008fe40000000000 */
[----:B----4-:R-:W-:-:S03]  /*9840*/  IABS R12, R14 ;  /* 0x0000000e000c7213 */ /* 0x010fc60000000000 */
[----:B------:R-:W-:-:S04]  /*9850*/  IMAD.HI.U32 R6, R0, R13, RZ ;  /* 0x0000000d00067227 */ /* 0x000fc800078e00ff */
[----:B------:R-:W-:Y:S01]  /*9860*/  IMAD.HI.U32 R14, R0, R4, RZ ;  /* 0x00000004000e7227 */ /* 0x000fe200078e00ff */
[----:B------:R0:W-:Y:S03]  /*9870*/  STL [R1+0x31c], R27 ;  /* 0x00031c1b01007387 */ /* 0x0001e60000100800 */
[----:B------:R-:W-:Y:S02]  /*9880*/  IMAD.MOV R6, RZ, RZ, -R6 ;  /* 0x000000ffff067224 */ /* 0x000fe400078e0a06 */
[----:B------:R-:W-:Y:S02]  /*9890*/  IMAD.MOV R14, RZ, RZ, -R14 ;  /* 0x000000ffff0e7224 */ /* 0x000fe400078e0a0e */
[C---:B------:R-:W-:Y:S02]  /*98a0*/  IMAD R6, R21.reuse, R6, R13 ;  /* 0x0000000615067224 */ /* 0x040fe400078e020d */
[C---:B------:R-:W-:Y:S01]  /*98b0*/  IMAD R4, R21.reuse, R14, R4 ;  /* 0x0000000e15047224 */ /* 0x040fe200078e0204 */
[----:B0-----:R-:W2:Y:S04]  /*98c0*/  LDL.LU R27, [R1+0x15b8] ;  /* 0x0015b800011b7983 */ /* 0x001ea80000300800 */
[----:B------:R-:W3:Y:S04]  /*98d0*/  LDL R13, [R1+0x18c] ;  /* 0x00018c00010d7983 */ /* 0x000ee80000100800 */
[----:B------:R-:W4:Y:S01]  /*98e0*/  LDL R14, [R1+0x190] ;  /* 0x00019000010e7983 */ /* 0x000f220000100800 */
[----:B------:R-:W-:-:S02]  /*98f0*/  ISETP.GT.U32.AND P6, PT, R21, R9, PT ;  /* 0x000000091500720c */ /* 0x000fc40003fc4070 */
[C---:B------:R-:W-:Y:S01]  /*9900*/  ISETP.GT.U32.AND P4, PT, R21.reuse, R7, PT ;  /* 0x000000071500720c */ /* 0x040fe20003f84070 */
[----:B------:R-:W-:Y:S01]  /*9910*/  IMAD.MOV.U32 R2, RZ, RZ, R12 ;  /* 0x000000ffff027224 */ /* 0x000fe200078e000c */
[----:B------:R-:W-:-:S09]  /*9920*/  ISETP.GT.U32.AND P0, PT, R21, R11, PT ;  /* 0x0000000b1500720c */ /* 0x000fd20003f04070 */
[----:B------:R-:W-:-:S05]  /*9930*/  @!P6 IMAD.IADD R9, R9, 0x1, -R21 ;  /* 0x000000010909e824 */ /* 0x000fca00078e0a15 */
[----:B------:R-:W-:Y:S01]  /*9940*/  ISETP.GT.U32.AND P6, PT, R21, R9, PT ;  /* 0x000000091500720c */ /* 0x000fe20003fc4070 */
[----:B------:R-:W-:-:S04]  /*9950*/  IMAD.HI.U32 R12, R0, R2, RZ ;  /* 0x00000002000c7227 */ /* 0x000fc800078e00ff */
[----:B------:R-:W-:Y:S02]  /*9960*/  @!P4 IMAD.IADD R7, R7, 0x1, -R21 ;  /* 0x000000010707c824 */ /* 0x000fe400078e0a15 */
[----:B------:R-:W-:Y:S02]  /*9970*/  IMAD.MOV R12, RZ, RZ, -R12 ;  /* 0x000000ffff0c7224 */ /* 0x000fe400078e0a0c */
[----:B------:R-:W-:Y:S02]  /*9980*/  @!P3 IMAD.MOV R7, RZ, RZ, -R7 ;  /* 0x000000ffff07b224 */ /* 0x000fe400078e0a07 */
[----:B------:R-:W-:Y:S02]  /*9990*/  IMAD R2, R21, R12, R2 ;  /* 0x0000000c15027224 */ /* 0x000fe400078e0202 */
[--C-:B------:R-:W-:Y:S01]  /*99a0*/  @!P6 IMAD.IADD R9, R9, 0x1, -R21.reuse ;  /* 0x000000010909e824 */ /* 0x100fe200078e0a15 */
[----:B------:R-:W5:Y:S01]  /*99b0*/  LDL.LU R12, [R1+0x178] ;  /* 0x00017800010c7983 */ /* 0x000f620000300800 */
[----:B------:R-:W-:-:S03]  /*99c0*/  @!P0 IMAD.IADD R11, R11, 0x1, -R21 ;  /* 0x000000010b0b8824 */ /* 0x000fc600078e0a15 */
[----:B------:R3:W-:Y:S01]  /*99d0*/  STL [R1+0x314], R7 ;  /* 0x0003140701007387 */ /* 0x0007e20000100800 */
[----:B--2---:R-:W-:Y:S01]  /*99e0*/  ISETP.GE.AND P0, PT, R27, RZ, PT ;  /* 0x000000ff1b00720c */ /* 0x004fe20003f06270 */
[----:B------:R-:W-:Y:S01]  /*99f0*/  IMAD.MOV.U32 R27, RZ, RZ, R9 ;  /* 0x000000ffff1b7224 */ /* 0x000fe200078e0009 */
[----:B---3--:R-:W-:Y:S02]  /*9a00*/  IABS R7, R13 ;  /* 0x0000000d00077213 */ /* 0x008fe40000000000 */
[----:B------:R-:W2:Y:S01]  /*9a10*/  LDL.LU R13, [R1+0x17c] ;  /* 0x00017c00010d7983 */ /* 0x000ea20000300800 */
[----:B----4-:R-:W-:-:S03]  /*9a20*/  IABS R9, R14 ;  /* 0x0000000e00097213 */ /* 0x010fc60000000000 */
[----:B------:R-:W3:Y:S01]  /*9a30*/  LDL.LU R14, [R1+0x180] ;  /* 0x00018000010e7983 */ /* 0x000ee20000300800 */
[----:B------:R-:W-:Y:S01]  /*9a40*/  @!P2 IMAD.MOV R27, RZ, RZ, -R27 ;  /* 0x000000ffff1ba224 */ /* 0x000fe200078e0a1b */
[----:B------:R-:W-:-:S04]  /*9a50*/  ISETP.GT.U32.AND P2, PT, R21, R6, PT ;  /* 0x000000061500720c */ /* 0x000fc80003f44070 */
[----:B------:R0:W-:Y:S09]  /*9a60*/  STL [R1+0x304], R27 ;  /* 0x0003041b01007387 */ /* 0x0001f20000100800 */
[----:B------:R-:W-:Y:S01]  /*9a70*/  @!P2 IMAD.IADD R6, R6, 0x1, -R21 ;  /* 0x000000010606a824 */ /* 0x000fe200078e0a15 */
[----:B0-----:R-:W4:Y:S01]  /*9a80*/  LDL.LU R27, [R1+0x194] ;  /* 0x00019400011b7983 */ /* 0x001f220000300800 */
[----:B---3--:R-:W-:-:S03]  /*9a90*/  ISETP.GE.AND P2, PT, R14, RZ, PT ;  /* 0x000000ff0e00720c */ /* 0x008fc60003f46270 */
[----:B------:R-:W3:Y:S01]  /*9aa0*/  LDL.LU R14, [R1+0x1a4] ;  /* 0x0001a400010e7983 */ /* 0x000ee20000300800 */
[C---:B------:R-:W-:Y:S02]  /*9ab0*/  ISETP.GT.U32.AND P1, PT, R21.reuse, R10, PT ;  /* 0x0000000a1500720c */ /* 0x040fe40003f24070 */
[C---:B------:R-:W-:Y:S02]  /*9ac0*/  ISETP.GT.U32.AND P4, PT, R21.reuse, R8, PT ;  /* 0x000000081500720c */ /* 0x040fe40003f84070 */
[----:B------:R-:W-:-:S09]  /*9ad0*/  ISETP.GT.U32.AND P6, PT, R21, R5, PT ;  /* 0x000000051500720c */ /* 0x000fd20003fc4070 */
[--C-:B------:R-:W-:Y:S02]  /*9ae0*/  @!P1 IMAD.IADD R10, R10, 0x1, -R21.reuse ;  /* 0x000000010a0a9824 */ /* 0x100fe400078e0a15 */
[--C-:B------:R-:W-:Y:S02]  /*9af0*/  @!P4 IMAD.IADD R8, R8, 0x1, -R21.reuse ;  /* 0x000000010808c824 */ /* 0x100fe400078e0a15 */
[--C-:B------:R-:W-:Y:S01]  /*9b00*/  @!P6 IMAD.IADD R5, R5, 0x1, -R21.reuse ;  /* 0x000000010505e824 */ /* 0x100fe200078e0a15 */
[C---:B------:R-:W-:Y:S02]  /*9b10*/  ISETP.GT.U32.AND P4, PT, R21.reuse, R10, PT ;  /* 0x0000000a1500720c */ /* 0x040fe40003f84070 */
[C---:B------:R-:W-:Y:S02]  /*9b20*/  ISETP.GT.U32.AND P1, PT, R21.reuse, R11, PT ;  /* 0x0000000b1500720c */ /* 0x040fe40003f24070 */
[C---:B------:R-:W-:Y:S01]  /*9b30*/  ISETP.GT.U32.AND P3, PT, R21.reuse, R5, PT ;  /* 0x000000051500720c */ /* 0x040fe20003f64070 */
[----:B---3--:R0:W-:Y:S04]  /*9b40*/  STL [R1+0x15b0], R14 ;  /* 0x0015b00e01007387 */ /* 0x0081e80000100800 */
[----:B0-----:R-:W3:Y:S04]  /*9b50*/  LDL.LU R14, [R1+0x184] ;  /* 0x00018400010e7983 */ /* 0x001ee80000300800 */
[----:B------:R-:W-:Y:S01]  /*9b60*/  @!P4 IMAD.IADD R10, R10, 0x1, -R21 ;  /* 0x000000010a0ac824 */ /* 0x000fe200078e0a15 */
[----:B------:R-:W-:-:S02]  /*9b70*/  ISETP.GT.U32.AND P6, PT, R21, R8, PT ;  /* 0x000000081500720c */ /* 0x000fc40003fc4070 */
[----:B-----5:R-:W-:Y:S01]  /*9b80*/  ISETP.GE.AND P4, PT, R12, RZ, PT ;  /* 0x000000ff0c00720c */ /* 0x020fe20003f86270 */
[C---:B------:R-:W-:Y:S01]  /*9b90*/  IMAD.HI.U32 R12, R0.reuse, R7, RZ ;  /* 0x00000007000c7227 */ /* 0x040fe200078e00ff */
[----:B------:R0:W-:Y:S03]  /*9ba0*/  STL [R1+0x15b4], R0 ;  /* 0x0015b40001007387 */ /* 0x0001e60000100800 */
[--C-:B------:R-:W-:Y:S01]  /*9bb0*/  @!P3 IMAD.IADD R5, R5, 0x1, -R21.reuse ;  /* 0x000000010505b824 */ /* 0x100fe200078e0a15 */
[----:B--2---:R-:W-:Y:S01]  /*9bc0*/  ISETP.GE.AND P3, PT, R13, RZ, PT ;  /* 0x000000ff0d00720c */ /* 0x004fe20003f66270 */
[----:B------:R-:W-:Y:S02]  /*9bd0*/  @!P1 IMAD.IADD R11, R11, 0x1, -R21 ;  /* 0x000000010b0b9824 */ /* 0x000fe400078e0a15 */
[----:B------:R-:W-:Y:S02]  /*9be0*/  IMAD.MOV R13, RZ, RZ, -R12 ;  /* 0x000000ffff0d7224 */ /* 0x000fe400078e0a0c */
[----:B------:R-:W-:-:S04]  /*9bf0*/  IMAD.HI.U32 R12, R0, R9, RZ ;  /* 0x00000009000c7227 */ /* 0x000fc800078e00ff */
[----:B0-----:R-:W-:Y:S02]  /*9c00*/  IMAD.MOV.U32 R0, RZ, RZ, R10 ;  /* 0x000000ffff007224 */ /* 0x001fe400078e000a */
[----:B------:R-:W-:Y:S01]  /*9c10*/  @!P5 IMAD.MOV R11, RZ, RZ, -R11 ;  /* 0x000000ffff0bd224 */ /* 0x000fe200078e0a0b */
[C---:B------:R-:W-:Y:S01]  /*9c20*/  ISETP.GT.U32.AND P1, PT, R21.reuse, R4, PT ;  /* 0x000000041500720c */ /* 0x040fe20003f24070 */
[----:B------:R-:W-:Y:S02]  /*9c30*/  IMAD R7, R21, R13, R7 ;  /* 0x0000000d15077224 */ /* 0x000fe400078e0207 */
[----:B------:R-:W-:Y:S01]  /*9c40*/  @!P0 IMAD.MOV R0, RZ, RZ, -R0 ;  /* 0x000000ffff008224 */ /* 0x000fe200078e0a00 */
[----:B------:R-:W2:Y:S01]  /*9c50*/  LDL.LU R13, [R1+0x198] ;  /* 0x00019800010d7983 */ /* 0x000ea20000300800 */
[----:B------:R-:W-:-:S03]  /*9c60*/  @!P6 IMAD.IADD R8, R8, 0x1, -R21 ;  /* 0x000000010808e824 */ /* 0x000fc600078e0a15 */
[----:B------:R-:W5:Y:S04]  /*9c70*/  LDL.LU R10, [R1+0x18c] ;  /* 0x00018c00010a7983 */ /* 0x000f680000300800 */
[----:B------:R0:W-:Y:S01]  /*9c80*/  STL [R1+0x300], R11 ;  /* 0x0003000b01007387 */ /* 0x0001e20000100800 */
[----:B------:R-:W-:-:S03]  /*9c90*/  IMAD.MOV R12, RZ, RZ, -R12 ;  /* 0x000000ffff0c7224 */ /* 0x000fc600078e0a0c */
[----:B0-----:R-:W2:Y:S04]  /*9ca0*/  LDL.LU R11, [R1+0x190] ;  /* 0x00019000010b7983 */ /* 0x001ea80000300800 */
[----:B------:R0:W-:Y:S01]  /*9cb0*/  STL [R1+0x2fc], R0 ;  /* 0x0002fc0001007387 */ /* 0x0001e20000100800 */
[----:B------:R-:W-:Y:S02]  /*9cc0*/  @!P1 IMAD.IADD R4, R4, 0x1, -R21 ;  /* 0x0000000104049824 */ /* 0x000fe400078e0a15 */
[----:B0-----:R-:W-:-:S04]  /*9cd0*/  IMAD.MOV.U32 R0, RZ, RZ, R8 ;  /* 0x000000ffff007224 */ /* 0x001fc800078e0008 */
[----:B------:R-:W-:-:S05]  /*9ce0*/  @!P4 IMAD.MOV R0, RZ, RZ, -R0 ;  /* 0x000000ffff00c224 */ /* 0x000fca00078e0a00 */
[----:B------:R0:W-:Y:S04]  /*9cf0*/  STL [R1+0x2f0], R0 ;  /* 0x0002f00001007387 */ /* 0x0001e80000100800 */
[----:B0-----:R-:W2:Y:S01]  /*9d00*/  LDL.LU R0, [R1+0x15b4] ;  /* 0x0015b40001007983 */ /* 0x001ea20000300800 */
[C---:B------:R-:W-:Y:S02]  /*9d10*/  ISETP.GT.U32.AND P0, PT, R21.reuse, R4, PT ;  /* 0x000000041500720c */ /* 0x040fe40003f04070 */
[C---:B------:R-:W-:Y:S02]  /*9d20*/  ISETP.GT.U32.AND P5, PT, R21.reuse, R6, PT ;  /* 0x000000061500720c */ /* 0x040fe40003fa4070 */
[----:B------:R-:W-:Y:S02]  /*9d30*/  ISETP.GT.U32.AND P4, PT, R21, R7, PT ;  /* 0x000000071500720c */ /* 0x000fe40003f84070 */
[----:B----4-:R-:W-:-:S07]  /*9d40*/  IABS R8, R27 ;  /* 0x0000001b00087213 */ /* 0x010fce0000000000 */
[--C-:B------:R-:W-:Y:S02]  /*9d50*/  @!P0 IMAD.IADD R4, R4, 0x1, -R21.reuse ;  /* 0x0000000104048824 */ /* 0x100fe400078e0a15 */
[--C-:B------:R-:W-:Y:S02]  /*9d60*/  @!P5 IMAD.IADD R6, R6, 0x1, -R21.reuse ;  /* 0x000000010606d824 */ /* 0x100fe400078e0a15 */
[----:B------:R-:W-:Y:S01]  /*9d70*/  @!P4 IMAD.IADD R7, R7, 0x1, -R21 ;  /* 0x000000010707c824 */ /* 0x000fe200078e0a15 */
[----:B------:R-:W-:Y:S01]  /*9d80*/  ISETP.GE.AND P4, PT, R27, RZ, PT ;  /* 0x000000ff1b00720c */ /* 0x000fe20003f86270 */
[----:B------:R-:W-:Y:S02]  /*9d90*/  IMAD.MOV.U32 R27, RZ, RZ, R4 ;  /* 0x000000ffff1b7224 */ /* 0x000fe400078e0004 */
[----:B------:R-:W-:Y:S01]  /*9da0*/  @!P2 IMAD.MOV R6, RZ, RZ, -R6 ;  /* 0x000000ffff06a224 */ /* 0x000fe200078e0a06 */
[----:B---3--:R-:W-:Y:S01]  /*9db0*/  ISETP.GE.AND P1, PT, R14, RZ, PT ;  /* 0x000000ff0e00720c */ /* 0x008fe20003f26270 */
[----:B------:R-:W-:-:S02]  /*9dc0*/  IMAD.MOV.U32 R14, RZ, RZ, R5 ;  /* 0x000000ffff0e7224 */ /* 0x000fc400078e0005 */
[----:B------:R-:W-:Y:S02]  /*9dd0*/  IMAD R5, R21, R12, R9 ;  /* 0x0000000c15057224 */ /* 0x000fe400078e0209 */
[----:B------:R-:W3:Y:S01]  /*9de0*/  LDL.LU R9, [R1+0x188] ;  /* 0x0001880001097983 */ /* 0x000ee20000300800 */
[----:B------:R-:W-:-:S05]  /*9df0*/  @!P3 IMAD.MOV R14, RZ, RZ, -R14 ;  /* 0x000000ffff0eb224 */ /* 0x000fca00078e0a0e */
[----:B------:R0:W-:Y:S02]  /*9e00*/  STL [R1+0x2ec], R14 ;  /* 0x0002ec0e01007387 */ /* 0x0001e40000100800 */
[----:B------:R-:W-:Y:S02]  /*9e10*/  @!P1 IMAD.MOV R27, RZ, RZ, -R27 ;  /* 0x000000ffff1b9224 */ /* 0x000fe400078e0a1b */
[----:B0-----:R-:W4:Y:S04]  /*9e20*/  LDL.LU R14, [R1+0x15b0] ;  /* 0x0015b000010e7983 */ /* 0x001f280000300800 */
[----:B------:R-:W-:Y:S04]  /*9e30*/  STL [R1+0x2e8], R6 ;  /* 0x0002e80601007387 */ /* 0x000fe80000100800 */
[----:B------:R-:W4:Y:S04]  /*9e40*/  LDL.LU R12, [R1+0x1a8] ;  /* 0x0001a800010c7983 */ /* 0x000f280000300800 */
[----:B------:R0:W-:Y:S04]  /*9e50*/  STL [R1+0x2e4], R27 ;  /* 0x0002e41b01007387 */ /* 0x0001e80000100800 */
[----:B0-----:R-:W4:Y:S01]  /*9e60*/  LDL.LU R27, [R1+0x1ac] ;  /* 0x0001ac00011b7983 */ /* 0x001f220000300800 */
[----:B------:R-:W-:-:S13]  /*9e70*/  ISETP.GT.U32.AND P6, PT, R21, R2, PT ;  /* 0x000000021500720c */ /* 0x000fda0003fc4070 */
[----:B------:R-:W-:-:S05]  /*9e80*/  @!P6 IMAD.IADD R2, R2, 0x1, -R21 ;  /* 0x000000010202e824 */ /* 0x000fca00078e0a15 */
[C---:B------:R-:W-:Y:S02]  /*9e90*/  ISETP.GT.U32.AND P6, PT, R21.reuse, R2, PT ;  /* 0x000000021500720c */ /* 0x040fe40003fc4070 */
[----:B-----5:R-:W-:Y:S02]  /*9ea0*/  ISETP.GE.AND P0, PT, R10, RZ, PT ;  /* 0x000000ff0a00720c */ /* 0x020fe40003f06270 */
[----:B------:R-:W-:-:S09]  /*9eb0*/  ISETP.GT.U32.AND P5, PT, R21, R5, PT ;  /* 0x000000051500720c */ /* 0x000fd20003fa4070 */
[----:B------:R-:W-:Y:S02]  /*9ec0*/  @!P6 IMAD.IADD R2, R2, 0x1, -R21 ;  /* 0x000000010202e824 */ /* 0x000fe400078e0a15 */
[----:B--2---:R-:W-:-:S04]  /*9ed0*/  IMAD.HI.U32 R10, R0, R8, RZ ;  /* 0x00000008000a7227 */ /* 0x004fc800078e00ff */
[----:B------:R-:W-:-:S04]  /*9ee0*/  IMAD.MOV R10, RZ, RZ, -R10 ;  /* 0x000000ffff0a7224 */ /* 0x000fc800078e0a0a */
[----:B------:R-:W-:Y:S02]  /*9ef0*/  IMAD R10, R21, R10, R8 ;  /* 0x0000000a150a7224 */ /* 0x000fe400078e0208 */
[----:B------:R-:W2:Y:S01]  /*9f00*/  LDL R8, [R1+0x1b0] ;  /* 0x0001b00001087983 */ /* 0x000ea20000100800 */
[----:B------:R-:W-:Y:S01]  /*9f10*/  @!P5 IMAD.IADD R5, R5, 0x1, -R21 ;  /* 0x000000010505d824 */ /* 0x000fe200078e0a15 */
[C---:B------:R-:W-:Y:S02]  /*9f20*/  ISETP.GT.U32.AND P5, PT, R21.reuse, R7, PT ;  /* 0x000000071500720c */ /* 0x040fe40003fa4070 */
[C---:B------:R-:W-:Y:S02]  /*9f30*/  ISETP.GT.U32.AND P1, PT, R21.reuse, R10, PT ;  /* 0x0000000a1500720c */ /* 0x040fe40003f24070 */
[----:B------:R-:W-:Y:S02]  /*9f40*/  ISETP.GT.U32.AND P2, PT, R21, R5, PT ;  /* 0x000000051500720c */ /* 0x000fe40003f44070 */
[----:B------:R-:W-:-:S07]  /*9f50*/  ISETP.GE.AND P6, PT, R11, RZ, PT ;  /* 0x000000ff0b00720c */ /* 0x000fce0003fc6270 */
[--C-:B------:R-:W-:Y:S02]  /*9f60*/  @!P5 IMAD.IADD R7, R7, 0x1, -R21.reuse ;  /* 0x000000010707d824 */ /* 0x100fe400078e0a15 */
[--C-:B------:R-:W-:Y:S02]  /*9f70*/  @!P1 IMAD.IADD R10, R10, 0x1, -R21.reuse ;  /* 0x000000010a0a9824 */ /* 0x100fe400078e0a15 */
[----:B------:R-:W-:Y:S01]  /*9f80*/  @!P2 IMAD.IADD R5, R5, 0x1, -R21 ;  /* 0x000000010505a824 */ /* 0x000fe200078e0a15 */
[----:B---3--:R-:W-:Y:S02]  /*9f90*/  ISETP.GE.AND P3, PT, R9, RZ, PT ;  /* 0x000000ff0900720c */ /* 0x008fe40003f66270 */
[----:B------:R-:W-:-:S11]  /*9fa0*/  IABS R9, R13 ;  /* 0x0000000d00097213 */ /* 0x000fd60000000000 */
[----:B------:R-:W-:Y:S01]  /*9fb0*/  @!P3 IMAD.MOV R2, RZ, RZ, -R2 ;  /* 0x000000ffff02b224 */ /* 0x000fe200078e0a02 */
[----:B------:R-:W-:-:S04]  /*9fc0*/  ISETP.GE.AND P3, PT, R13, RZ, PT ;  /* 0x000000ff0d00720c */ /* 0x000fc80003f66270 */
[----:B------:R0:W-:Y:S04]  /*9fd0*/  STL [R1+0x2e0], R2 ;  /* 0x0002e00201007387 */ /* 0x0001e80000100800 */
[----:B------:R-:W3:Y:S01]  /*9fe0*/  LDL R13, [R1+0x1b4] ;  /* 0x0001b400010d7983 */ /* 0x000ee20000100800 */
[----:B----4-:R-:W-:Y:S02]  /*9ff0*/  IABS R11, R14 ;  /* 0x0000000e000b7213 */ /* 0x010fe40000000000 */
[----:B------:R-:W-:Y:S02]  /*a000*/  ISETP.GE.AND P5, PT, R14, RZ, PT ;  /* 0x000000ff0e00720c */ /* 0x000fe40003fa6270 */
[----:B------:R-:W4:Y:S01]  /*a010*/  LDL R14, [R1+0x1b8] ;  /* 0x0001b800010e7983 */ /* 0x000f220000100800 */
[----:B------:R-:W-:-:S02]  /*a020*/  ISETP.GE.AND P2, PT, R12, RZ, PT ;  /* 0x000000ff0c00720c */ /* 0x000fc40003f46270 */
[----:B0-----:R-:W-:Y:S02]  /*a030*/  IABS R2, R12 ;  /* 0x0000000c00027213 */ /* 0x001fe40000000000 */
[----:B------:R-:W-:Y:S02]  /*a040*/  ISETP.GE.AND P1, PT, R27, RZ, PT ;  /* 0x000000ff1b00720c */ /* 0x000fe40003f26270 */
[----:B------:R-:W-:Y:S02]  /*a050*/  IABS R12, R27 ;  /* 0x0000001b000c7213 */ /* 0x000fe40000000000 */
[----:B------:R-:W5:Y:S01]  /*a060*/  LDL.LU R27, [R1+0x1bc] ;  /* 0x0001bc00011b7983 */ /* 0x000f620000300800 */
[----:B------:R-:W-:-:S04]  /*a070*/  IMAD.HI.U32 R6, R0, R9, RZ ;  /* 0x0000000900067227 */ /* 0x000fc800078e00ff */
[----:B------:R-:W-:-:S04]  /*a080*/  IMAD.MOV R6, RZ, RZ, -R6 ;  /* 0x000000ffff067224 */ /* 0x000fc800078e0a06 */
[C---:B------:R-:W-:Y:S02]  /*a090*/  IMAD R6, R21.reuse, R6, R9 ;  /* 0x0000000615067224 */ /* 0x040fe400078e0209 */
[----:B------:R-:W-:Y:S01]  /*a0a0*/  @!P0 IMAD.MOV R7, RZ, RZ, -R7 ;  /* 0x000000ffff078224 */ /* 0x000fe200078e0a07 */
[----:B------:R-:W-:Y:S01]  /*a0b0*/  ISETP.GT.U32.AND P0, PT, R21, R10, PT ;  /* 0x0000000a1500720c */ /* 0x000fe20003f04070 */
[----:B------:R-:W-:-:S03]  /*a0c0*/  IMAD.HI.U32 R4, R0, R11, RZ ;  /* 0x0000000b00047227 */ /* 0x000fc600078e00ff */
[----:B------:R-:W-:Y:S01]  /*a0d0*/  STL [R1+0x2d0], R7 ;  /* 0x0002d00701007387 */ /* 0x000fe20000100800 */
[----:B------:R-:W-:-:S04]  /*a0e0*/  IMAD.MOV R4, RZ, RZ, -R4 ;  /* 0x000000ffff047224 */ /* 0x000fc800078e0a04 */
[----:B------:R-:W-:Y:S02]  /*a0f0*/  IMAD R4, R21, R4, R11 ;  /* 0x0000000415047224 */ /* 0x000fe400078e020b */
[----:B------:R-:W-:Y:S01]  /*a100*/  IMAD.HI.U32 R11, R0, R2, RZ ;  /* 0x00000002000b7227 */ /* 0x000fe200078e00ff */
[----:B--2---:R-:W-:-:S03]  /*a110*/  IABS R9, R8 ;  /* 0x0000000800097213 */ /* 0x004fc60000000000 */
[----:B------:R-:W-:Y:S02]  /*a120*/  IMAD.MOV R11, RZ, RZ, -R11 ;  /* 0x000000ffff0b7224 */ /* 0x000fe400078e0a0b */
[----:B------:R-:W-:Y:S02]  /*a130*/  @!P0 IMAD.IADD R10, R10, 0x1, -R21 ;  /* 0x000000010a0a8824 */ /* 0x000fe400078e0a15 */
[----:B------:R-:W-:Y:S01]  /*a140*/  IMAD R2, R21, R11, R2 ;  /* 0x0000000b15027224 */ /* 0x000fe200078e0202 */
[----:B---3--:R-:W-:Y:S01]  /*a150*/  IABS R8, R13 ;  /* 0x0000000d00087213 */ /* 0x008fe20000000000 */
[----:B------:R-:W-:-:S04]  /*a160*/  IMAD.MOV.U32 R13, RZ, RZ, R5 ;  /* 0x000000ffff0d7224 */ /* 0x000fc800078e0005 */
[----:B------:R-:W-:-:S05]  /*a170*/  @!P6 IMAD.MOV R13, RZ, RZ, -R13 ;  /* 0x000000ffff0de224 */ /* 0x000fca00078e0a0d */
[----:B------:R0:W-:Y:S02]  /*a180*/  STL [R1+0x2cc], R13 ;  /* 0x0002cc0d01007387 */ /* 0x0001e40000100800 */
[----:B0-----:R-:W-:-:S04]  /*a190*/  IMAD.HI.U32 R13, R0, R9, RZ ;  /* 0x00000009000d7227 */ /* 0x001fc800078e00ff */
[----:B------:R-:W-:Y:S01]  /*a1a0*/  IMAD.MOV R13, RZ, RZ, -R13 ;  /* 0x000000ffff0d7224 */ /* 0x000fe200078e0a0d */
[----:B----4-:R-:W-:Y:S02]  /*a1b0*/  IABS R5, R14 ;  /* 0x0000000e00057213 */ /* 0x010fe40000000000 */
[----:B------:R-:W2:Y:S01]  /*a1c0*/  LDL R14, [R1+0x1c4] ;  /* 0x0001c400010e7983 */ /* 0x000ea20000100800 */
[----:B------:R-:W-:-:S03]  /*a1d0*/  IMAD R9, R21, R13, R9 ;  /* 0x0000000d15097224 */ /* 0x000fc600078e0209 */
[----:B------:R-:W3:Y:S01]  /*a1e0*/  LDL R13, [R1+0x1c0] ;  /* 0x0001c000010d7983 */ /* 0x000ee20000100800 */
[----:B------:R-:W-:-:S03]  /*a1f0*/  IMAD.HI.U32 R11, R0, R8, RZ ;  /* 0x00000008000b7227 */ /* 0x000fc600078e00ff */
[----:B------:R0:W-:Y:S01]  /*a200*/  STL [R1+0x15ac], R9 ;  /* 0x0015ac0901007387 */ /* 0x0001e20000100800 */
[----:B------:R-:W-:Y:S02]  /*a210*/  IMAD.MOV R11, RZ, RZ, -R11 ;  /* 0x000000ffff0b7224 */ /* 0x000fe400078e0a0b */
[----:B0-----:R-:W-:-:S04]  /*a220*/  IMAD.MOV.U32 R9, RZ, RZ, R10 ;  /* 0x000000ffff097224 */ /* 0x001fc800078e000a */
[----:B------:R-:W-:Y:S01]  /*a230*/  @!P4 IMAD.MOV R9, RZ, RZ, -R9 ;  /* 0x000000ffff09c224 */ /* 0x000fe200078e0a09 */
[----:B-----5:R0:W-:Y:S01]  /*a240*/  STL [R1+0x15a8], R27 ;  /* 0x0015a81b01007387 */ /* 0x0201e20000100800 */
[C---:B------:R-:W-:Y:S01]  /*a250*/  IMAD R8, R21.reuse, R11, R8 ;  /* 0x0000000b15087224 */ /* 0x040fe200078e0208 */
[----:B------:R-:W-:Y:S02]  /*a260*/  IABS R11, R27 ;  /* 0x0000001b000b7213 */ /* 0x000fe40000000000 */
[----:B------:R1:W-:Y:S04]  /*a270*/  STL [R1+0x2c8], R9 ;  /* 0x0002c80901007387 */ /* 0x0003e80000100800 */
[----:B0-----:R-:W4:Y:S01]  /*a280*/  LDL.LU R27, [R1+0x1b0] ;  /* 0x0001b000011b7983 */ /* 0x001f220000300800 */
[----:B------:R-:W-:-:S02]  /*a290*/  ISETP.GT.U32.AND P6, PT, R21, R6, PT ;  /* 0x000000061500720c */ /* 0x000fc40003fc4070 */
[----:B------:R-:W-:Y:S01]  /*a2a0*/  ISETP.GT.U32.AND P0, PT, R21, R4, PT ;  /* 0x000000041500720c */ /* 0x000fe20003f04070 */
[----:B------:R-:W-:-:S04]  /*a2b0*/  IMAD.HI.U32 R7, R0, R12, RZ ;  /* 0x0000000c00077227 */ /* 0x000fc800078e00ff */
[----:B------:R-:W-:-:S06]  /*a2c0*/  IMAD.MOV R7, RZ, RZ, -R7 ;  /* 0x000000ffff077224 */ /* 0x000fcc00078e0a07 */
[--C-:B------:R-:W-:Y:S02]  /*a2d0*/  @!P6 IMAD.IADD R6, R6, 0x1, -R21.reuse ;  /* 0x000000010606e824 */ /* 0x100fe400078e0a15 */
[----:B------:R-:W-:-:S03]  /*a2e0*/  @!P0 IMAD.IADD R4, R4, 0x1, -R21 ;  /* 0x0000000104048824 */ /* 0x000fc600078e0a15 */
[C---:B------:R-:W-:Y:S01]  /*a2f0*/  ISETP.GT.U32.AND P0, PT, R21.reuse, R6, PT ;  /* 0x000000061500720c */ /* 0x040fe20003f04070 */
[----:B------:R-:W-:Y:S02]  /*a300*/  IMAD R12, R21, R7, R12 ;  /* 0x00000007150c7224 */ /* 0x000fe400078e020c */
[----:B------:R-:W-:-:S04]  /*a310*/  IMAD.HI.U32 R7, R0, R5, RZ ;  /* 0x0000000500077227 */ /* 0x000fc800078e00ff */
[----:B------:R-:W-:-:S04]  /*a320*/  IMAD.MOV R7, RZ, RZ, -R7 ;  /* 0x000000ffff077224 */ /* 0x000fc800078e0a07 */
[C---:B------:R-:W-:Y:S02]  /*a330*/  IMAD R5, R21.reuse, R7, R5 ;  /* 0x0000000715057224 */ /* 0x040fe400078e0205 */
[----:B------:R-:W-:Y:S01]  /*a340*/  @!P0 IMAD.IADD R6, R6, 0x1, -R21 ;  /* 0x0000000106068824 */ /* 0x000fe200078e0a15 */
[----:B------:R-:W-:-:S03]  /*a350*/  ISETP.GT.U32.AND P0, PT, R21, R12, PT ;  /* 0x0000000c1500720c */ /* 0x000fc60003f04070 */
[----:B-1----:R-:W-:-:S04]  /*a360*/  IMAD.MOV.U32 R9, RZ, RZ, R6 ;  /* 0x000000ffff097224 */ /* 0x002fc800078e0006 */
[----:B------:R-:W-:-:S05]  /*a370*/  @!P3 IMAD.MOV R9, RZ, RZ, -R9 ;  /* 0x000000ffff09b224 */ /* 0x000fca00078e0a09 */
[----:B------:R0:W-:Y:S01]  /*a380*/  STL [R1+0x2bc], R9 ;  /* 0x0002bc0901007387 */ /* 0x0001e20000100800 */
[----:B------:R-:W-:-:S03]  /*a390*/  @!P0 IMAD.IADD R12, R12, 0x1, -R21 ;  /* 0x000000010c0c8824 */ /* 0x000fc600078e0a15 */
[----:B0-----:R-:W5:Y:S01]  /*a3a0*/  LDL.LU R9, [R1+0x15ac] ;  /* 0x0015ac0001097983 */ /* 0x001f620000300800 */
[----:B--2---:R-:W-:Y:S02]  /*a3b0*/  IABS R10, R14 ;  /* 0x0000000e000a7213 */ /* 0x004fe40000000000 */
[----:B---3--:R-:W-:-:S03]  /*a3c0*/  IABS R7, R13 ;  /* 0x0000000d00077213 */ /* 0x008fc60000000000 */
[----:B------:R-:W-:-:S04]  /*a3d0*/  IMAD.HI.U32 R6, R0, R10, RZ ;  /* 0x0000000a00067227 */ /* 0x000fc800078e00ff */
[----:B------:R-:W-:-:S04]  /*a3e0*/  IMAD.HI.U32 R13, R0, R7, RZ ;  /* 0x00000007000d7227 */ /* 0x000fc800078e00ff */
[----:B------:R-:W-:-:S04]  /*a3f0*/  IMAD.HI.U32 R14, R0, R11, RZ ;  /* 0x0000000b000e7227 */ /* 0x000fc800078e00ff */
[----:B------:R-:W-:Y:S02]  /*a400*/  IMAD.MOV R13, RZ, RZ, -R13 ;  /* 0x000000ffff0d7224 */ /* 0x000fe400078e0a0d */
[----:B------:R-:W-:Y:S02]  /*a410*/  IMAD.MOV R6, RZ, RZ, -R6 ;  /* 0x000000ffff067224 */ /* 0x000fe400078e0a06 */
[----:B------:R-:W-:Y:S02]  /*a420*/  IMAD.MOV R14, RZ, RZ, -R14 ;  /* 0x000000ffff0e7224 */ /* 0x000fe400078e0a0e */
[C---:B------:R-:W-:Y:S02]  /*a430*/  IMAD R7, R21.reuse, R13, R7 ;  /* 0x0000000d15077224 */ /* 0x040fe400078e0207 */
[C---:B------:R-:W-:Y:S02]  /*a440*/  IMAD R10, R21.reuse, R6, R10 ;  /* 0x00000006150a7224 */ /* 0x040fe400078e020a */
[----:B------:R-:W-:Y:S01]  /*a450*/  IMAD R11, R21, R14, R11 ;  /* 0x0000000e150b7224 */ /* 0x000fe200078e020b */
[----:B----4-:R-:W-:-:S02]  /*a460*/  ISETP.GE.AND P0, PT, R27, RZ, PT ;  /* 0x000000ff1b00720c */ /* 0x010fc40003f06270 */
[----:B------:R-:W2:Y:S04]  /*a470*/  LDL.LU R27, [R1+0x15a8] ;  /* 0x0015a800011b7983 */ /* 0x000ea80000300800 */
[----:B------:R-:W3:Y:S04]  /*a480*/  LDL.LU R13, [R1+0x1b4] ;  /* 0x0001b400010d7983 */ /* 0x000ee80000300800 */
[----:B------:R-:W4:Y:S04]  /*a490*/  LDL R6, [R1+0x1cc] ;  /* 0x0001cc0001067983 */ /* 0x000f280000100800 */
[----:B------:R-:W2:Y:S01]  /*a4a0*/  LDL.LU R14, [R1+0x1b8] ;  /* 0x0001b800010e7983 */ /* 0x000ea20000300800 */
[----:B------:R-:W-:-:S13]  /*a4b0*/  ISETP.GT.U32.AND P6, PT, R21, R2, PT ;  /* 0x000000021500720c */ /* 0x000fda0003fc4070 */
[----:B------:R-:W-:-:S05]  /*a4c0*/  @!P6 IMAD.IADD R2, R2, 0x1, -R21 ;  /* 0x000000010202e824 */ /* 0x000fca00078e0a15 */
[C---:B------:R-:W-:Y:S02]  /*a4d0*/  ISETP.GT.U32.AND P6, PT, R21.reuse, R2, PT ;  /* 0x000000021500720c */ /* 0x040fe40003fc4070 */
[----:B------:R-:W-:-:S11]  /*a4e0*/  ISETP.GT.U32.AND P4, PT, R21, R4, PT ;  /* 0x000000041500720c */ /* 0x000fd60003f84070 */
[--C-:B------:R-:W-:Y:S01]  /*a4f0*/  @!P6 IMAD.IADD R2, R2, 0x1, -R21.reuse ;  /* 0x000000010202e824 */ /* 0x100fe200078e0a15 */
[----:B------:R-:W-:Y:S01]  /*a500*/  ISETP.GT.U32.AND P6, PT, R21, R5, PT ;  /* 0x000000051500720c */ /* 0x000fe20003fc4070 */
[----:B------:R-:W-:-:S04]  /*a510*/  @!P4 IMAD.IADD R4, R4, 0x1, -R21 ;  /* 0x000000010404c824 */ /* 0x000fc800078e0a15 */
[----:B------:R-:W-:-:S08]  /*a520*/  @!P5 IMAD.MOV R4, RZ, RZ, -R4 ;  /* 0x000000ffff04d224 */ /* 0x000fd000078e0a04 */
[----:B------:R-:W-:Y:S01]  /*a530*/  @!P6 IMAD.IADD R5, R5, 0x1, -R21 ;  /* 0x000000010505e824 */ /* 0x000fe200078e0a15 */
[----:B------:R0:W-:Y:S04]  /*a540*/  STL [R1+0x2b0], R4 ;  /* 0x0002b00401007387 */ /* 0x0001e80000100800 */
[----:B------:R-:W-:Y:S01]  /*a550*/  ISETP.GT.U32.AND P6, PT, R21, R5, PT ;  /* 0x000000051500720c */ /* 0x000fe20003fc4070 */
[----:B0-----:R-:W-:Y:S02]  /*a560*/  IMAD.MOV.U32 R4, RZ, RZ, R2 ;  /* 0x000000ffff047224 */ /* 0x001fe400078e0002 */
[----:B------:R-:W3:Y:S02]  /*a570*/  LDL R2, [R1+0x1c8] ;  /* 0x0001c80001027983 */ /* 0x000ee40000100800 */
[----:B------:R-:W-:-:S08]  /*a580*/  @!P2 IMAD.MOV R4, RZ, RZ, -R4 ;  /* 0x000000ffff04a224 */ /* 0x000fd000078e0a04 */
[----:B------:R-:W-:Y:S01]  /*a590*/  @!P6 IMAD.IADD R5, R5, 0x1, -R21 ;  /* 0x000000010505e824 */ /* 0x000fe200078e0a15 */
[----:B------:R-:W-:Y:S01]  /*a5a0*/  STL [R1+0x2ac], R4 ;  /* 0x0002ac0401007387 */ /* 0x000fe20000100800 */
[----:B--2---:R-:W-:-:S03]  /*a5b0*/  ISETP.GE.AND P6, PT, R14, RZ, PT ;  /* 0x000000ff0e00720c */ /* 0x004fc60003fc6270 */
[----:B------:R-:W2:Y:S01]  /*a5c0*/  LDL.LU R14, [R1+0x1d4] ;  /* 0x0001d400010e7983 */ /* 0x000ea20000300800 */
[----:B------:R-:W-:-:S13]  /*a5d0*/  ISETP.GT.U32.AND P2, PT, R21, R11, PT ;  /* 0x0000000b1500720c */ /* 0x000fda0003f44070 */
[--C-:B------:R-:W-:Y:S01]  /*a5e0*/  @!P2 IMAD.IADD R11, R11, 0x1, -R21.reuse ;  /* 0x000000010b0ba824 */ /* 0x100fe200078e0a15 */
[----:B------:R-:W-:Y:S02]  /*a5f0*/  ISETP.GE.AND P2, PT, R27, RZ, PT ;  /* 0x000000ff1b00720c */ /* 0x000fe40003f46270 */
[C---:B-----5:R-:W-:Y:S02]  /*a600*/  ISETP.GT.U32.AND P3, PT, R21.reuse, R9, PT ;  /* 0x000000091500720c */ /* 0x060fe40003f64070 */
[----:B------:R-:W-:Y:S01]  /*a610*/  ISETP.GT.U32.AND P4, PT, R21, R8, PT ;  /* 0x000000081500720c */ /* 0x000fe20003f84070 */
[----:B--2---:R0:W-:Y:S04]  /*a620*/  STL [R1+0x15a0], R14 ;  /* 0x0015a00e01007387 */ /* 0x0041e80000100800 */
[----:B0-----:R-:W2:Y:S04]  /*a630*/  LDL.LU R14, [R1+0x1c0] ;  /* 0x0001c000010e7983 */ /* 0x001ea80000300800 */
[----:B------:R-:W5:Y:S02]  /*a640*/  LDL.LU R27, [R1+0x1d8] ;  /* 0x0001d800011b7983 */ /* 0x000f640000300800 */
[----:B------:R-:W-:-:S02]  /*a650*/  @!P3 IMAD.IADD R9, R9, 0x1, -R21 ;  /* 0x000000010909b824 */ /* 0x000fc400078e0a15 */
[----:B------:R-:W-:-:S03]  /*a660*/  @!P4 IMAD.IADD R8, R8, 0x1, -R21 ;  /* 0x000000010808c824 */ /* 0x000fc600078e0a15 */
[C---:B------:R-:W-:Y:S02]  /*a670*/  ISETP.GT.U32.AND P4, PT, R21.reuse, R9, PT ;  /* 0x000000091500720c */ /* 0x040fe40003f84070 */
[----:B------:R-:W-:Y:S02]  /*a680*/  ISETP.GT.U32.AND P3, PT, R21, R12, PT ;  /* 0x0000000c1500720c */ /* 0x000fe40003f64070 */
[----:B---3--:R-:W-:-:S09]  /*a690*/  IABS R2, R2 ;  /* 0x0000000200027213 */ /* 0x008fd20000000000 */
[----:B------:R-:W-:Y:S01]  /*a6a0*/  @!P4 IMAD.IADD R9, R9, 0x1, -R21 ;  /* 0x000000010909c824 */ /* 0x000fe200078e0a15 */
[----:B------:R-:W-:Y:S01]  /*a6b0*/  ISETP.GE.AND P4, PT, R13, RZ, PT ;  /* 0x000000ff0d00720c */ /* 0x000fe20003f86270 */
[----:B------:R-:W-:-:S04]  /*a6c0*/  IMAD.HI.U32 R13, R0, R2, RZ ;  /* 0x00000002000d7227 */ /* 0x000fc800078e00ff */
[----:B------:R-:W-:Y:S02]  /*a6d0*/  @!P3 IMAD.IADD R12, R12, 0x1, -R21 ;  /* 0x000000010c0cb824 */ /* 0x000fe400078e0a15 */
[----:B------:R-:W-:Y:S02]  /*a6e0*/  IMAD.MOV R13, RZ, RZ, -R13 ;  /* 0x000000ffff0d7224 */ /* 0x000fe400078e0a0d */
[----:B------:R-:W-:Y:S02]  /*a6f0*/  @!P1 IMAD.MOV R12, RZ, RZ, -R12 ;  /* 0x000000ffff0c9224 */ /* 0x000fe400078e0a0c */
[C---:B------:R-:W-:Y:S01]  /*a700*/  IMAD R2, R21.reuse, R13, R2 ;  /* 0x0000000d15027224 */ /* 0x040fe200078e0202 */
[C---:B------:R-:W-:Y:S01]  /*a710*/  ISETP.GT.U32.AND P5, PT, R21.reuse, R8, PT ;  /* 0x000000081500720c */ /* 0x040fe20003fa4070 */
[----:B-----5:R-:W-:Y:S04]  /*a720*/  STL [R1+0x15a4], R27 ;  /* 0x0015a41b01007387 */ /* 0x020fe80000100800 */
[----:B------:R-:W3:Y:S04]  /*a730*/  LDL.LU R13, [R1+0x1d0] ;  /* 0x0001d000010d7983 */ /* 0x000ee80000300800 */
[----:B------:R0:W-:Y:S04]  /*a740*/  STL [R1+0x2a4], R12 ;  /* 0x0002a40c01007387 */ /* 0x0001e80000100800 */
[----:B0-----:R-:W5:Y:S01]  /*a750*/  LDL.LU R12, [R1+0x1cc] ;  /* 0x0001cc00010c7983 */ /* 0x001f620000300800 */
[C---:B------:R-:W-:Y:S01]  /*a760*/  ISETP.GT.U32.AND P3, PT, R21.reuse, R7, PT ;  /* 0x000000071500720c */ /* 0x040fe20003f64070 */
[----:B------:R-:W-:Y:S01]  /*a770*/  @!P5 IMAD.IADD R8, R8, 0x1, -R21 ;  /* 0x000000010808d824 */ /* 0x000fe200078e0a15 */
[----:B------:R-:W-:Y:S01]  /*a780*/  ISETP.GT.U32.AND P5, PT, R21, R10, PT ;  /* 0x0000000a1500720c */ /* 0x000fe20003fa4070 */
[----:B------:R-:W-:-:S02]  /*a790*/  @!P0 IMAD.MOV R9, RZ, RZ, -R9 ;  /* 0x000000ffff098224 */ /* 0x000fc400078e0a09 */
[----:B------:R-:W-:-:S03]  /*a7a0*/  IMAD.MOV.U32 R27, RZ, RZ, R8 ;  /* 0x000000ffff1b7224 */ /* 0x000fc600078e0008 */
[----:B------:R-:W-:Y:S04]  /*a7b0*/  STL [R1+0x29c], R9 ;  /* 0x00029c0901007387 */ /* 0x000fe80000100800 */
[----:B------:R-:W4:Y:S01]  /*a7c0*/  LDL.LU R8, [R1+0x1c8] ;  /* 0x0001c80001087983 */ /* 0x000f220000300800 */
[--C-:B------:R-:W-:Y:S01]  /*a7d0*/  @!P3 IMAD.IADD R7, R7, 0x1, -R21.reuse ;  /* 0x000000010707b824 */ /* 0x100fe200078e0a15 */
[----:B--2---:R-:W-:Y:S01]  /*a7e0*/  ISETP.GE.AND P3, PT, R14, RZ, PT ;  /* 0x000000ff0e00720c */ /* 0x004fe20003f66270 */
[----:B------:R-:W-:Y:S02]  /*a7f0*/  @!P5 IMAD.IADD R10, R10, 0x1, -R21 ;  /* 0x000000010a0ad824 */ /* 0x000fe400078e0a15 */
[----:B------:R-:W-:Y:S01]  /*a800*/  IMAD.MOV.U32 R14, RZ, RZ, R5 ;  /* 0x000000ffff0e7224 */ /* 0x000fe200078e0005 */
[C---:B------:R-:W-:Y:S01]  /*a810*/  ISETP.GT.U32.AND P0, PT, R21.reuse, R7, PT ;  /* 0x000000071500720c */ /* 0x040fe20003f04070 */
[----:B------:R-:W2:Y:S01]  /*a820*/  LDL.LU R5, [R1+0x1c4] ;  /* 0x0001c40001057983 */ /* 0x000ea20000300800 */
[----:B------:R-:W-:-:S02]  /*a830*/  ISETP.GT.U32.AND P1, PT, R21, R11, PT ;  /* 0x0000000b1500720c */ /* 0x000fc40003f24070 */
[C---:B------:R-:W-:Y:S01]  /*a840*/  ISETP.GT.U32.AND P5, PT, R21.reuse, R10, PT ;  /* 0x0000000a1500720c */ /* 0x040fe20003fa4070 */
[----:B------:R-:W-:Y:S02]  /*a850*/  @!P4 IMAD.MOV R27, RZ, RZ, -R27 ;  /* 0x000000ffff1bc224 */ /* 0x000fe400078e0a1b */
[----:B------:R-:W-:Y:S01]  /*a860*/  @!P6 IMAD.MOV R14, RZ, RZ, -R14 ;  /* 0x000000ffff0ee224 */ /* 0x000fe200078e0a0e */
[----:B------:R-:W-:Y:S02]  /*a870*/  ISETP.GT.U32.AND P4, PT, R21, R2, PT ;  /* 0x000000021500720c */ /* 0x000fe40003f84070 */
[----:B------:R0:W-:Y:S03]  /*a880*/  STL [R1+0x298], R27 ;  /* 0x0002981b01007387 */ /* 0x0001e60000100800 */
[--C-:B------:R-:W-:Y:S02]  /*a890*/  @!P0 IMAD.IADD R7, R7, 0x1, -R21.reuse ;  /* 0x0000000107078824 */ /* 0x100fe400078e0a15 */
[----:B------:R-:W-:-:S02]  /*a8a0*/  @!P1 IMAD.IADD R11, R11, 0x1, -R21 ;  /* 0x000000010b0b9824 */ /* 0x000fc400078e0a15 */
[----:B------:R-:W-:Y:S01]  /*a8b0*/  @!P5 IMAD.IADD R10, R10, 0x1, -R21 ;  /* 0x000000010a0ad824 */ /* 0x000fe200078e0a15 */
[----:B0-----:R-:W2:Y:S04]  /*a8c0*/  LDL.LU R27, [R1+0x15a4] ;  /* 0x0015a400011b7983 */ /* 0x001ea80000300800 */
[----:B------:R0:W-:Y:S01]  /*a8d0*/  STL [R1+0x28c], R14 ;  /* 0x00028c0e01007387 */ /* 0x0001e20000100800 */
[----:B------:R-:W-:-:S03]  /*a8e0*/  @!P2 IMAD.MOV R11, RZ, RZ, -R11 ;  /* 0x000000ffff0ba224 */ /* 0x000fc600078e0a0b */
[----:B0-----:R-:W2:Y:S01]  /*a8f0*/  LDL.LU R14, [R1+0x15a0] ;  /* 0x0015a000010e7983 */ /* 0x001ea20000300800 */
[----:B------:R-:W-:-:S03]  /*a900*/  @!P4 IMAD.IADD R2, R2, 0x1, -R21 ;  /* 0x000000010202c824 */ /* 0x000fc600078e0a15 */
[----:B------:R0:W-:Y:S04]  /*a910*/  STL [R1+0x280], R11 ;  /* 0x0002800b01007387 */ /* 0x0001e80000100800 */
[----:B0-----:R-:W2:Y:S01]  /*a920*/  LDL.LU R11, [R1+0x1dc] ;  /* 0x0001dc00010b7983 */ /* 0x001ea20000300800 */
[----:B---3--:R-:W-:Y:S02]  /*a930*/  IABS R9, R13 ;  /* 0x0000000d00097213 */ /* 0x008fe40000000000 */
[----:B------:R-:W-:Y:S02]  /*a940*/  ISETP.GE.AND P4, PT, R13, RZ, PT ;  /* 0x000000ff0d00720c */ /* 0x000fe40003f86270 */
[----:B-----5:R-:W-:Y:S01]  /*a950*/  ISETP.GE.AND P5, PT, R12, RZ, PT ;  /* 0x000000ff0c00720c */ /* 0x020fe20003fa6270 */
[----:B------:R-:W-:-:S04]  /*a960*/  IMAD.MOV.U32 R12, RZ, RZ, R7 ;  /* 0x000000ffff0c7224 */ /* 0x000fc800078e0007 */
[----:B------:R-:W-:-:S05]  /*a970*/  @!P3 IMAD.MOV R12, RZ, RZ, -R12 ;  /* 0x000000ffff0cb224 */ /* 0x000fca00078e0a0c */
[----:B------:R0:W-:Y:S04]  /*a980*/  STL [R1+0x278], R12 ;  /* 0x0002780c01007387 */ /* 0x0001e80000100800 */
[----:B0-----:R-:W3:Y:S04]  /*a990*/  LDL.LU R12, [R1+0x1e0] ;  /* 0x0001e000010c7983 */ /* 0x001ee80000300800 */
[----:B------:R-:W5:Y:S01]  /*a9a0*/  LDL R13, [R1+0x1e4] ;  /* 0x0001e400010d7983 */ /* 0x000f620000100800 */
[----:B----4-:R-:W-:-:S05]  /*a9b0*/  IABS R6, R6 ;  /* 0x0000000600067213 */ /* 0x010fca0000000000 */
[----:B------:R-:W-:-:S04]  /*a9c0*/  IMAD.HI.U32 R4, R0, R6, RZ ;  /* 0x0000000600047227 */ /* 0x000fc800078e00ff */
[----:B------:R-:W-:-:S04]  /*a9d0*/  IMAD.MOV R4, RZ, RZ, -R4 ;  /* 0x000000ffff047224 */ /* 0x000fc800078e0a04 */
[----:B------:R-:W-:-:S05]  /*a9e0*/  IMAD R6, R21, R4, R6 ;  /* 0x0000000415067224 */ /* 0x000fca00078e0206 */
[----:B------:R-:W-:Y:S02]  /*a9f0*/  ISETP.GT.U32.AND P1, PT, R21, R6, PT ;  /* 0x000000061500720c */ /* 0x000fe40003f24070 */
[----:B--2---:R-:W-:Y:S02]  /*aa00*/  ISETP.GE.AND P6, PT, R5, RZ, PT ;  /* 0x000000ff0500720c */ /* 0x004fe40003fc6270 */
[----:B------:R-:W-:-:S09]  /*aa10*/  ISETP.GE.AND P0, PT, R8, RZ, PT ;  /* 0x000000ff0800720c */ /* 0x000fd20003f06270 */
[----:B------:R-:W-:Y:S01]  /*aa20*/  @!P1 IMAD.IADD R6, R6, 0x1, -R21 ;  /* 0x0000000106069824 */ /* 0x000fe200078e0a15 */
[----:B------:R-:W-:Y:S01]  /*aa30*/  ISETP.GT.U32.AND P1, PT, R21, R2, PT ;  /* 0x000000021500720c */ /* 0x000fe20003f24070 */
[----:B------:R-:W-:-:S03]  /*aa40*/  @!P6 IMAD.MOV R10, RZ, RZ, -R10 ;  /* 0x000000ffff0ae224 */ /* 0x000fc600078e0a0a */
[----:B------:R-:W-:Y:S02]  /*aa50*/  ISETP.GT.U32.AND P2, PT, R21, R6, PT ;  /* 0x000000061500720c */ /* 0x000fe40003f44070 */
[----:B------:R-:W-:Y:S02]  /*aa60*/  IABS R5, R14 ;  /* 0x0000000e00057213 */ /* 0x000fe40000000000 */
[----:B------:R-:W-:Y:S02]  /*aa70*/  ISETP.GE.AND P6, PT, R14, RZ, PT ;  /* 0x000000ff0e00720c */ /* 0x000fe40003fc6270 */
[----:B------:R-:W2:Y:S03]  /*aa80*/  LDL R14, [R1+0x1e8] ;  /* 0x0001e800010e7983 */ /* 0x000ea60000100800 */
[----:B------:R-:W-:Y:S01]  /*aa90*/  @!P1 IMAD.IADD R2, R2, 0x1, -R21 ;  /* 0x0000000102029824 */ /* 0x000fe200078e0a15 */
[----:B------:R0:W-:Y:S01]  /*aaa0*/  STL [R1+0x274], R10 ;  /* 0x0002740a01007387 */ /* 0x0001e20000100800 */
[----:B------:R-:W-:-:S02]  /*aab0*/  IABS R4, R27 ;  /* 0x0000001b00047213 */ /* 0x000fc40000000000 */
[----:B------:R-:W-:Y:S01]  /*aac0*/  ISETP.GE.AND P1, PT, R27, RZ, PT ;  /* 0x000000ff1b00720c */ /* 0x000fe20003f26270 */
[----:B------:R-:W-:Y:S01]  /*aad0*/  @!P2 IMAD.IADD R6, R6, 0x1, -R21 ;  /* 0x000000010606a824 */ /* 0x000fe200078e0a15 */
[----:B------:R-:W4:Y:S01]  /*aae0*/  LDL R27, [R1+0x1ec] ;  /* 0x0001ec00011b7983 */ /* 0x000f220000100800 */
[----:B0-----:R-:W-:-:S04]  /*aaf0*/  IMAD.MOV.U32 R10, RZ, RZ, R2 ;  /* 0x000000ffff0a7224 */ /* 0x001fc800078e0002 */
[----:B------:R-:W-:-:S05]  /*ab00*/  @!P0 IMAD.MOV R10, RZ, RZ, -R10 ;  /* 0x000000ffff0a8224 */ /* 0x000fca00078e0a0a */
[----:B------:R5:W-:Y:S02]  /*ab10*/  STL [R1+0x268], R10 ;  /* 0x0002680a01007387 */ /* 0x000be40000100800 */
[----:B-----5:R-:W-:Y:S01]  /*ab20*/  IABS R10, R13 ;  /* 0x0000000d000a7213 */ /* 0x020fe20000000000 */
[----:B------:R-:W-:-:S04]  /*ab30*/  IMAD.MOV.U32 R13, RZ, RZ, R6 ;  /* 0x000000ffff0d7224 */ /* 0x000fc800078e0006 */
[----:B------:R-:W-:-:S05]  /*ab40*/  @!P5 IMAD.MOV R13, RZ, RZ, -R13 ;  /* 0x000000ffff0dd224 */ /* 0x000fca00078e0a0d */
[----:B------:R0:W-:Y:S02]  /*ab50*/  STL [R1+0x260], R13 ;  /* 0x0002600d01007387 */ /* 0x0001e40000100800 */
[----:B0-----:R-:W-:-:S04]  /*ab60*/  IMAD.HI.U32 R13, R0, R10, RZ ;  /* 0x0000000a000d7227 */ /* 0x001fc800078e00ff */
[----:B------:R-:W-:-:S04]  /*ab70*/  IMAD.MOV R13, RZ, RZ, -R13 ;  /* 0x000000ffff0d7224 */ /* 0x000fc800078e0a0d */
[----:B------:R-:W-:Y:S02]  /*ab80*/  IMAD R10, R21, R13, R10 ;  /* 0x0000000d150a7224 */ /* 0x000fe400078e020a */
[----:B------:R-:W5:Y:S01]  /*ab90*/  LDL R13, [R1+0x1f0] ;  /* 0x0001f000010d7983 */ /* 0x000f620000100800 */
[----:B------:R-:W-:-:S04]  /*aba0*/  IMAD.HI.U32 R8, R0, R9, RZ ;  /* 0x0000000900087227 */ /* 0x000fc800078e00ff */
[----:B------:R-:W-:-:S04]  /*abb0*/  IMAD.MOV R8, RZ, RZ, -R8 ;  /* 0x000000ffff087224 */ /* 0x000fc800078e0a08 */
[----:B------:R-:W-:-:S05]  /*abc0*/  IMAD R9, R21, R8, R9 ;  /* 0x0000000815097224 */ /* 0x000fca00078e0209 */
[----:B------:R-:W-:Y:S01]  /*abd0*/  ISETP.GT.U32.AND P3, PT, R21, R9, PT ;  /* 0x000000091500720c */ /* 0x000fe20003f64070 */
[C---:B------:R-:W-:Y:S01]  /*abe0*/  IMAD.HI.U32 R8, R0.reuse, R5, RZ ;  /* 0x0000000500087227 */ /* 0x040fe200078e00ff */
[----:B------:R-:W-:Y:S02]  /*abf0*/  IABS R2, R11 ;  /* 0x0000000b00027213 */ /* 0x000fe40000000000 */
[----:B------:R-:W-:Y:S01]  /*ac00*/  ISETP.GE.AND P2, PT, R11, RZ, PT ;  /* 0x000000ff0b00720c */ /* 0x000fe20003f46270 */
[----:B------:R-:W-:Y:S02]  /*ac10*/  IMAD.MOV R8, RZ, RZ, -R8 ;  /* 0x000000ffff087224 */ /* 0x000fe400078e0a08 */
[----:B------:R-:W-:-:S06]  /*ac20*/  IMAD.HI.U32 R11, R0, R2, RZ ;  /* 0x00000002000b7227 */ /* 0x000fcc00078e00ff */
[----:B------:R-:W-:Y:S02]  /*ac30*/  @!P3 IMAD.IADD R9, R9, 0x1, -R21 ;  /* 0x000000010909b824 */ /* 0x000fe400078e0a15 */
[C---:B------:R-:W-:Y:S01]  /*ac40*/  IMAD R5, R21.reuse, R8, R5 ;  /* 0x0000000815057224 */ /* 0x040fe200078e0205 */
[----:B--2---:R-:W-:Y:S02]  /*ac50*/  IABS R8, R14 ;  /* 0x0000000e00087213 */ /* 0x004fe40000000000 */
[C---:B------:R-:W-:Y:S01]  /*ac60*/  ISETP.GT.U32.AND P3, PT, R21.reuse, R9, PT ;  /* 0x000000091500720c */ /* 0x040fe20003f64070 */
[----:B------:R-:W-:Y:S01]  /*ac70*/  IMAD.MOV R11, RZ, RZ, -R11 ;  /* 0x000000ffff0b7224 */ /* 0x000fe200078e0a0b */
[----:B----4-:R-:W-:Y:S01]  /*ac80*/  IABS R6, R27 ;  /* 0x0000001b00067213 */ /* 0x010fe20000000000 */
[----:B------:R-:W2:Y:S02]  /*ac90*/  LDL R14, [R1+0x1f4] ;  /* 0x0001f400010e7983 */ /* 0x000ea40000100800 */
[----:B------:R-:W-:-:S02]  /*aca0*/  IMAD R2, R21, R11, R2 ;  /* 0x0000000b15027224 */ /* 0x000fc400078e0202 */
[----:B------:R-:W-:Y:S01]  /*acb0*/  IMAD.HI.U32 R11, R0, R8, RZ ;  /* 0x00000008000b7227 */ /* 0x000fe200078e00ff */
[----:B------:R-:W4:Y:S03]  /*acc0*/  LDL R27, [R1+0x1f8] ;  /* 0x0001f800011b7983 */ /* 0x000f260000100800 */
[----:B------:R-:W-:Y:S02]  /*acd0*/  IMAD.MOV R11, RZ, RZ, -R11 ;  /* 0x000000ffff0b7224 */ /* 0x000fe400078e0a0b */
[----:B------:R-:W-:Y:S02]  /*ace0*/  @!P3 IMAD.IADD R9, R9, 0x1, -R21 ;  /* 0x000000010909b824 */ /* 0x000fe400078e0a15 */
[----:B------:R-:W-:Y:S01]  /*acf0*/  IMAD R8, R21, R11, R8 ;  /* 0x0000000b15087224 */ /* 0x000fe200078e0208 */
[----:B------:R0:W-:Y:S01]  /*ad00*/  STL [R1+0x159c], R28 ;  /* 0x00159c1c01007387 */ /* 0x0001e20000100800 */
[----:B-----5:R-:W-:Y:S01]  /*ad10*/  IABS R11, R13 ;  /* 0x0000000d000b7213 */ /* 0x020fe20000000000 */
[----:B------:R-:W-:-:S04]  /*ad20*/  IMAD.MOV.U32 R13, RZ, RZ, R9 ;  /* 0x000000ffff0d7224 */ /* 0x000fc800078e0009 */
[----:B------:R-:W-:-:S05]  /*ad30*/  @!P4 IMAD.MOV R13, RZ, RZ, -R13 ;  /* 0x000000ffff0dc224 */ /* 0x000fca00078e0a0d */
[----:B------:R1:W-:Y:S04]  /*ad40*/  STL [R1+0x258], R13 ;  /* 0x0002580d01007387 */ /* 0x0003e80000100800 */
[----:B0-----:R-:W5:Y:S01]  /*ad50*/  LDL.LU R28, [R1+0x1e4] ;  /* 0x0001e400011c7983 */ /* 0x001f620000300800 */
[----:B------:R-:W-:-:S04]  /*ad60*/  IMAD.HI.U32 R7, R0, R4, RZ ;  /* 0x0000000400077227 */ /* 0x000fc800078e00ff */
[----:B------:R-:W-:Y:S01]  /*ad70*/  IMAD.MOV R7, RZ, RZ, -R7 ;  /* 0x000000ffff077224 */ /* 0x000fe200078e0a07 */
[----:B------:R-:W-:-:S03]  /*ad80*/  ISETP.GT.U32.AND P5, PT, R21, R5, PT ;  /* 0x000000051500720c */ /* 0x000fc60003fa4070 */
[----:B------:R-:W-:-:S05]  /*ad90*/  IMAD R4, R21, R7, R4 ;  /* 0x0000000715047224 */ /* 0x000fca00078e0204 */
[----:B------:R-:W-:Y:S02]  /*ada0*/  ISETP.GT.U32.AND P3, PT, R21, R4, PT ;  /* 0x000000041500720c */ /* 0x000fe40003f64070 */
[----:B---3--:R-:W-:Y:S02]  /*adb0*/  ISETP.GE.AND P0, PT, R12, RZ, PT ;  /* 0x000000ff0c00720c */ /* 0x008fe40003f06270 */
[----:B------:R-:W-:Y:S01]  /*adc0*/  IABS R12, R12 ;  /* 0x0000000c000c7213 */ /* 0x000fe20000000000 */
[----:B------:R-:W-:Y:S01]  /*add0*/  @!P5 IMAD.IADD R5, R5, 0x1, -R21 ;  /* 0x000000010505d824 */ /* 0x000fe200078e0a15 */
[----:B------:R-:W-:-:S03]  /*ade0*/  ISETP.GT.U32.AND P5, PT, R21, R2, PT ;  /* 0x000000021500720c */ /* 0x000fc60003fa4070 */
[----:B------:R-:W-:-:S04]  /*adf0*/  IMAD.HI.U32 R7, R0, R12, RZ ;  /* 0x0000000c00077227 */ /* 0x000fc800078e00ff */
[----:B------:R-:W-:Y:S01]  /*ae00*/  @!P3 IMAD.IADD R4, R4, 0x1, -R21 ;  /* 0x000000010404b824 */ /* 0x000fe200078e0a15 */
[----:B------:R-:W-:Y:S01]  /*ae10*/  ISETP.GT.U32.AND P3, PT, R21, R5, PT ;  /* 0x000000051500720c */ /* 0x000fe20003f64070 */
[----:B------:R-:W-:-:S04]  /*ae20*/  IMAD.MOV R7, RZ, RZ, -R7 ;  /* 0x000000ffff077224 */ /* 0x000fc800078e0a07 */
[----:B------:R-:W-:Y:S02]  /*ae30*/  IMAD R12, R21, R7, R12 ;  /* 0x00000007150c7224 */ /* 0x000fe400078e020c */
[----:B------:R-:W-:-:S04]  /*ae40*/  IMAD.HI.U32 R7, R0, R6, RZ ;  /* 0x0000000600077227 */ /* 0x000fc800078e00ff */
[----:B------:R-:W-:Y:S01]  /*ae50*/  @!P5 IMAD.IADD R2, R2, 0x1, -R21 ;  /* 0x000000010202d824 */ /* 0x000fe200078e0a15 */
[----:B------:R-:W-:Y:S01]  /*ae60*/  ISETP.GT.U32.AND P5, PT, R21, R4, PT ;  /* 0x000000041500720c */ /* 0x000fe20003fa4070 */
[----:B------:R-:W-:Y:S02]  /*ae70*/  IMAD.MOV R7, RZ, RZ, -R7 ;  /* 0x000000ffff077224 */ /* 0x000fe400078e0a07 */
[----:B------:R-:W-:Y:S01]  /*ae80*/  @!P3 IMAD.IADD R5, R5, 0x1, -R21 ;  /* 0x000000010505b824 */ /* 0x000fe200078e0a15 */
[C---:B------:R-:W-:Y:S01]  /*ae90*/  ISETP.GT.U32.AND P3, PT, R21.reuse, R12, PT ;  /* 0x0000000c1500720c */ /* 0x040fe20003f64070 */
[C---:B------:R-:W-:Y:S01]  /*aea0*/  IMAD R6, R21.reuse, R7, R6 ;  /* 0x0000000715067224 */ /* 0x040fe200078e0206 */
[----:B--2---:R-:W-:Y:S02]  /*aeb0*/  IABS R7, R14 ;  /* 0x0000000e00077213 */ /* 0x004fe40000000000 */
[----:B------:R-:W-:Y:S02]  /*aec0*/  ISETP.GT.U32.AND P4, PT, R21, R2, PT ;  /* 0x000000021500720c */ /* 0x000fe40003f84070 */
[----:B----4-:R-:W-:Y:S01]  /*aed0*/  IABS R9, R27 ;  /* 0x0000001b00097213 */ /* 0x010fe20000000000 */
[----:B------:R-:W-:-:S02]  /*aee0*/  IMAD.MOV.U32 R27, RZ, RZ, R5 ;  /* 0x000000ffff1b7224 */ /* 0x000fc400078e0005 */
[----:B------:R-:W-:-:S04]  /*aef0*/  IMAD.HI.U32 R14, R0, R11, RZ ;  /* 0x0000000b000e7227 */ /* 0x000fc800078e00ff */
[----:B-1----:R-:W-:-:S04]  /*af00*/  IMAD.HI.U32 R13, R0, R7, RZ ;  /* 0x00000007000d7227 */ /* 0x002fc800078e00ff */
[----:B------:R-:W-:Y:S02]  /*af10*/  @!P6 IMAD.MOV R27, RZ, RZ, -R27 ;  /* 0x000000ffff1be224 */ /* 0x000fe400078e0a1b */
[----:B------:R-:W-:Y:S02]  /*af20*/  @!P5 IMAD.IADD R4, R4, 0x1, -R21 ;  /* 0x000000010404d824 */ /* 0x000fe400078e0a15 */
[----:B------:R-:W-:Y:S02]  /*af30*/  IMAD.MOV R14, RZ, RZ, -R14 ;  /* 0x000000ffff0e7224 */ /* 0x000fe400078e0a0e */
[----:B------:R-:W-:Y:S01]  /*af40*/  IMAD.MOV R13, RZ, RZ, -R13 ;  /* 0x000000ffff0d7224 */ /* 0x000fe200078e0a0d */
[----:B------:R0:W-:Y:S01]  /*af50*/  STL [R1+0x254], R27 ;  /* 0x0002541b01007387 */ /* 0x0001e20000100800 */
[----:B------:R-:W-:Y:S02]  /*af60*/  @!P3 IMAD.IADD R12, R12, 0x1, -R21 ;  /* 0x000000010c0cb824 */ /* 0x000fe400078e0a15 */
[----:B------:R-:W-:-:S02]  /*af70*/  @!P1 IMAD.MOV R4, RZ, RZ, -R4 ;  /* 0x000000ffff049224 */ /* 0x000fc400078e0a04 */
[----:B------:R-:W-:Y:S02]  /*af80*/  @!P4 IMAD.IADD R2, R2, 0x1, -R21 ;  /* 0x000000010202c824 */ /* 0x000fe400078e0a15 */
[C---:B------:R-:W-:Y:S01]  /*af90*/  IMAD R11, R21.reuse, R14, R11 ;  /* 0x0000000e150b7224 */ /* 0x040fe200078e020b */
[----:B0-----:R-:W2:Y:S01]  /*afa0*/  LDL R27, [R1+0x200] ;  /* 0x00020000011b7983 */ /* 0x001ea20000100800 */
[----:B------:R-:W-:Y:S01]  /*afb0*/  IMAD R7, R21, R13, R7 ;  /* 0x0000000d15077224 */ /* 0x000fe200078e0207 */
[----:B-----5:R-:W-:Y:S02]  /*afc0*/  ISETP.GE.AND P3, PT, R28, RZ, PT ;  /* 0x000000ff1c00720c */ /* 0x020fe40003f66270 */
[----:B------:R-:W3:Y:S04]  /*afd0*/  LDL.LU R28, [R1+0x159c] ;  /* 0x00159c00011c7983 */ /* 0x000ee80000300800 */
[----:B------:R-:W4:Y:S04]  /*afe0*/  LDL R14, [R1+0x1fc] ;  /* 0x0001fc00010e7983 */ /* 0x000f280000100800 */
[----:B------:R-:W5:Y:S04]  /*aff0*/  LDL.LU R13, [R1+0x1e8] ;  /* 0x0001e800010d7983 */ /* 0x000f680000300800 */
[----:B------:R0:W-:Y:S02]  /*b000*/  STL [R1+0x24c], R4 ;  /* 0x00024c0401007387 */ /* 0x0001e40000100800 */
[----:B0-----:R-:W-:-:S04]  /*b010*/  IMAD.MOV.U32 R4, RZ, RZ, R2 ;  /* 0x000000ffff047224 */ /* 0x001fc800078e0002 */
[----:B------:R-:W-:-:S05]  /*b020*/  @!P2 IMAD.MOV R4, RZ, RZ, -R4 ;  /* 0x000000ffff04a224 */ /* 0x000fca00078e0a04 */
[----:B------:R0:W-:Y:S04]  /*b030*/  STL [R1+0x244], R4 ;  /* 0x0002440401007387 */ /* 0x0001e80000100800 */
[----:B0-----:R-:W2:Y:S01]  /*b040*/  LDL.LU R4, [R1+0x1f0] ;  /* 0x0001f00001047983 */ /* 0x001ea20000300800 */
[----:B------:R-:W-:Y:S01]  /*b050*/  ISETP.GT.U32.AND P4, PT, R21, R6, PT ;  /* 0x000000061500720c */ /* 0x000fe20003f84070 */
[----:B------:R-:W-:-:S12]  /*b060*/  IMAD.HI.U32 R5, R0, R9, RZ ;  /* 0x0000000900057227 */ /* 0x000fd800078e00ff */
[----:B------:R-:W-:Y:S01]  /*b070*/  @!P4 IMAD.IADD R6, R6, 0x1, -R21 ;  /* 0x000000010606c824 */ /* 0x000fe200078e0a15 */
[----:B--2---:R0:W-:Y:S04]  /*b080*/  STL [R1+0x1598], R4 ;  /* 0x0015980401007387 */ /* 0x0041e80000100800 */
[----:B0-----:R-:W2:Y:S01]  /*b090*/  LDL.LU R4, [R1+0x1ec] ;  /* 0x0001ec0001047983 */ /* 0x001ea20000300800 */
[C---:B------:R-:W-:Y:S01]  /*b0a0*/  ISETP.GT.U32.AND P4, PT, R21.reuse, R6, PT ;  /* 0x000000061500720c */ /* 0x040fe20003f84070 */
[----:B------:R-:W-:Y:S01]  /*b0b0*/  IMAD.MOV R5, RZ, RZ, -R5 ;  /* 0x000000ffff057224 */ /* 0x000fe200078e0a05 */
[----:B----4-:R-:W-:Y:S02]  /*b0c0*/  IABS R2, R14 ;  /* 0x0000000e00027213 */ /* 0x010fe40000000000 */
[----:B------:R-:W4:Y:S01]  /*b0d0*/  LDL.LU R14, [R1+0x1f4] ;  /* 0x0001f400010e7983 */ /* 0x000f220000300800 */
[----:B------:R-:W-:Y:S01]  /*b0e0*/  IMAD R9, R21, R5, R9 ;  /* 0x0000000515097224 */ /* 0x000fe200078e0209 */
[----:B------:R-:W-:-:S02]  /*b0f0*/  IABS R5, R27 ;  /* 0x0000001b00057213 */ /* 0x000fc40000000000 */
[----:B------:R-:W3:Y:S05]  /*b100*/  LDL.LU R27, [R1+0x204] ;  /* 0x00020400011b7983 */ /* 0x000eea0000300800 */
[----:B------:R-:W-:Y:S01]  /*b110*/  @!P4 IMAD.IADD R6, R6, 0x1, -R21 ;  /* 0x000000010606c824 */ /* 0x000fe200078e0a15 */
[C---:B------:R-:W-:Y:S02]  /*b120*/  ISETP.GT.U32.AND P6, PT, R21.reuse, R10, PT ;  /* 0x0000000a1500720c */ /* 0x040fe40003fc4070 */
[----:B------:R-:W-:Y:S02]  /*b130*/  ISETP.GT.U32.AND P5, PT, R21, R8, PT ;  /* 0x000000081500720c */ /* 0x000fe40003fa4070 */
[----:B--2---:R-:W-:-:S02]  /*b140*/  ISETP.GE.AND P4, PT, R4, RZ, PT ;  /* 0x000000ff0400720c */ /* 0x004fc40003f86270 */
        /* <DEDUP_REMOVED lines=10> */
[----:B------:R-:W-:Y:S01]  /*b1f0*/  @!P5 IMAD.IADD R10, R10, 0x1, -R21 ;  /* 0x000000010a0ad824 */ /* 0x000fe200078e0a15 */
        /* <DEDUP_REMOVED lines=13> */
[----:B0-----:R-:W-:Y:S02]  /*b2d0*/  IMAD.MOV.U32 R5, RZ, RZ, R12 ;  /* 0x000000ffff057224 */ /* 0x001fe400078e000c */
[----:B-1----:R-:W-:Y:S01]  /*b2e0*/  IMAD.MOV.U32 R0, RZ, RZ, R10 ;  /* 0x000000ffff007224 */ /* 0x002fe200078e000a */
[----:B------:R-:W2:Y:S01]  /*b2f0*/  LDL.LU R12, [R1+0x200] ;  /* 0x00020000010c7983 */ /* 0x000ea20000300800 */
[----:B------:R-:W-:Y:S02]  /*b300*/  @!P0 IMAD.MOV R5, RZ, RZ, -R5 ;  /* 0x000000ffff058224 */ /* 0x000fe400078e0a05 */
[----:B------:R-:W-:-:S03]  /*b310*/  @!P3 IMAD.MOV R0, RZ, RZ, -R0 ;  /* 0x000000ffff00b224 */ /* 0x000fc600078e0a00 */
[----:B------:R0:W-:Y:S04]  /*b320*/  STL [R1+0x240], R5 ;  /* 0x0002400501007387 */ /* 0x0001e80000100800 */
[----:B------:R1:W-:Y:S01]  /*b330*/  STL [R1+0x22c], R0 ;  /* 0x00022c0001007387 */ /* 0x0003e20000100800 */
[----:B0-----:R-:W-:-:S03]  /*b340*/  IMAD.MOV.U32 R5, RZ, RZ, R8 ;  /* 0x000000ffff057224 */ /* 0x001fc600078e0008 */
[----:B------:R-:W4:Y:S01]  /*b350*/  LDL.LU R8, [R1+0x1fc] ;  /* 0x0001fc0001087983 */ /* 0x000f220000300800 */
[----:B-1----:R-:W-:-:S03]  /*b360*/  IMAD.MOV.U32 R0, RZ, RZ, R6 ;  /* 0x000000ffff007224 */ /* 0x002fc600078e0006 */
[----:B------:R-:W4:Y:S01]  /*b370*/  LDL.LU R6, [R1+0x1f8] ;  /* 0x0001f80001067983 */ /* 0x000f220000300800 */
[----:B------:R-:W-:-:S05]  /*b380*/  @!P5 IMAD.MOV R5, RZ, RZ, -R5 ;  /* 0x000000ffff05d224 */ /* 0x000fca00078e0a05 */
[----:B------:R0:W-:Y:S04]  /*b390*/  STL [R1+0x224], R5 ;  /* 0x0002240501007387 */ /* 0x0001e80000100800 */
[----:B0-----:R-:W5:Y:S01]  /*b3a0*/  LDL.LU R5, [R1+0x1594] ;  /* 0x0015940001057983 */ /* 0x001f620000300800 */
[C---:B------:R-:W-:Y:S02]  /*b3b0*/  ISETP.GT.U32.AND P1, PT, R21.reuse, R9, PT ;  /* 0x000000091500720c */ /* 0x040fe40003f24070 */
[C---:B------:R-:W-:Y:S02]  /*b3c0*/  ISETP.GT.U32.AND P3, PT, R21.reuse, R7, PT ;  /* 0x000000071500720c */ /* 0x040fe40003f64070 */
[----:B------:R-:W-:Y:S01]  /*b3d0*/  ISETP.GT.U32.AND P0, PT, R21, R11, PT ;  /* 0x0000000b1500720c */ /* 0x000fe20003f04070 */
[----:B------:R-:W-:-:S08]  /*b3e0*/  @!P4 IMAD.MOV R0, RZ, RZ, -R0 ;  /* 0x000000ffff00c224 */ /* 0x000fd000078e0a00 */
[----:B------:R-:W-:-:S05]  /*b3f0*/  @!P1 IMAD.IADD R9, R9, 0x1, -R21 ;  /* 0x0000000109099824 */ /* 0x000fca00078e0a15 */
[C---:B------:R-:W-:Y:S02]  /*b400*/  ISETP.GT.U32.AND P1, PT, R21.reuse, R9, PT ;  /* 0x000000091500720c */ /* 0x040fe40003f24070 */
[----:B------:R-:W-:Y:S01]  /*b410*/  ISETP.GT.U32.AND P5, PT, R21, R2, PT ;  /* 0x000000021500720c */ /* 0x000fe20003fa4070 */
[----:B------:R0:W-:Y:S01]  /*b420*/  STL [R1+0x220], R0 ;  /* 0x0002200001007387 */ /* 0x0001e20000100800 */
[--C-:B------:R-:W-:Y:S02]  /*b430*/  @!P3 IMAD.IADD R7, R7, 0x1, -R21.reuse ;  /* 0x000000010707b824 */ /* 0x100fe400078e0a15 */
[--C-:B------:R-:W-:Y:S01]  /*b440*/  @!P0 IMAD.IADD R11, R11, 0x1, -R21.reuse ;  /* 0x000000010b0b8824 */ /* 0x100fe200078e0a15 */
[----:B0-----:R-:W5:Y:S06]  /*b450*/  LDL.LU R0, [R1+0x1590] ;  /* 0x0015900001007983 */ /* 0x001f6c0000300800 */
[----:B------:R-:W-:-:S02]  /*b460*/  @!P1 IMAD.IADD R9, R9, 0x1, -R21 ;  /* 0x0000000109099824 */ /* 0x000fc400078e0a15 */
[----:B------:R-:W-:Y:S02]  /*b470*/  IMAD.MOV R4, RZ, RZ, -R4 ;  /* 0x000000ffff047224 */ /* 0x000fe400078e0a04 */
[----:B------:R-:W-:Y:S01]  /*b480*/  @!P2 IMAD.MOV R11, RZ, RZ, -R11 ;  /* 0x000000ffff0ba224 */ /* 0x000fe200078e0a0b */
[----:B---3--:R-:W-:Y:S01]  /*b490*/  IABS R10, R27 ;  /* 0x0000001b000a7213 */ /* 0x008fe20000000000 */
[----:B------:R-:W-:Y:S01]  /*b4a0*/  @!P5 IMAD.IADD R2, R2, 0x1, -R21 ;  /* 0x000000010202d824 */ /* 0x000fe200078e0a15 */
[----:B------:R-:W-:Y:S02]  /*b4b0*/  ISETP.GE.AND P5, PT, R27, RZ, PT ;  /* 0x000000ff1b00720c */ /* 0x000fe40003fa6270 */
[----:B------:R-:W3:Y:S04]  /*b4c0*/  LDL.LU R27, [R1+0x238] ;  /* 0x00023800011b7983 */ /* 0x000ee80000300800 */
[----:B------:R0:W-:Y:S04]  /*b4d0*/  STL [R1+0x214], R11 ;  /* 0x0002140b01007387 */ /* 0x0001e80000100800 */
[----:B0-----:R-:W3:Y:S01]  /*b4e0*/  LDL.LU R11, [R1+0x218] ;  /* 0x00021800010b7983 */ /* 0x001ee20000300800 */
[----:B--2---:R-:W-:Y:S01]  /*b4f0*/  ISETP.GE.AND P1, PT, R12, RZ, PT ;  /* 0x000000ff0c00720c */ /* 0x004fe20003f26270 */
[----:B------:R-:W-:-:S04]  /*b500*/  IMAD.MOV.U32 R12, RZ, RZ, R7 ;  /* 0x000000ffff0c7224 */ /* 0x000fc800078e0007 */
[----:B------:R-:W-:Y:S01]  /*b510*/  @!P6 IMAD.MOV R12, RZ, RZ, -R12 ;  /* 0x000000ffff0ce224 */ /* 0x000fe200078e0a0c */
[----:B----4-:R-:W-:-:S04]  /*b520*/  ISETP.GE.AND P4, PT, R6, RZ, PT ;  /* 0x000000ff0600720c */ /* 0x010fc80003f86270 */
[----:B------:R0:W-:Y:S01]  /*b530*/  STL [R1+0x210], R12 ;  /* 0x0002100c01007387 */ /* 0x0001e20000100800 */
[----:B-----5:R-:W-:-:S03]  /*b540*/  IABS R6, R13 ;  /* 0x0000000d00067213 */ /* 0x020fc60000000000 */
[----:B0-----:R-:W2:Y:S05]  /*b550*/  LDL.LU R12, [R1+0x21c] ;  /* 0x00021c00010c7983 */ /* 0x001eaa0000300800 */
[----:B------:R-:W-:Y:S02]  /*b560*/  @!P4 IMAD.MOV R9, RZ, RZ, -R9 ;  /* 0x000000ffff09c224 */ /* 0x000fe400078e0a09 */
[----:B------:R-:W-:Y:S01]  /*b570*/  IMAD R5, R21, R4, R5 ;  /* 0x0000000415057224 */ /* 0x000fe200078e0205 */
[----:B------:R-:W-:Y:S02]  /*b580*/  ISETP.GE.AND P4, PT, R13, RZ, PT ;  /* 0x000000ff0d00720c */ /* 0x000fe40003f86270 */
[----:B------:R0:W-:Y:S02]  /*b590*/  STL [R1+0x204], R9 ;  /* 0x0002040901007387 */ /* 0x0001e40000100800 */
[----:B------:R-:W-:-:S02]  /*b5a0*/  ISETP.GT.U32.AND P0, PT, R21, R5, PT ;  /* 0x000000051500720c */ /* 0x000fc40003f04070 */
[----:B------:R-:W4:Y:S11]  /*b5b0*/  LDL R13, [R1+0x23c] ;  /* 0x00023c00010d7983 */ /* 0x000f360000100800 */
[----:B------:R-:W-:Y:S01]  /*b5c0*/  @!P0 IMAD.IADD R5, R5, 0x1, -R21 ;  /* 0x0000000105058824 */ /* 0x000fe200078e0a15 */
[----:B------:R-:W-:-:S02]  /*b5d0*/  ISETP.GT.U32.AND P0, PT, R21, R2, PT ;  /* 0x000000021500720c */ /* 0x000fc40003f04070 */
[----:B------:R-:W-:-:S11]  /*b5e0*/  IABS R4, R14 ;  /* 0x0000000e00047213 */ /* 0x000fd60000000000 */
[----:B------:R-:W-:Y:S01]  /*b5f0*/  @!P0 IMAD.IADD R2, R2, 0x1, -R21 ;  /* 0x0000000102028824 */ /* 0x000fe200078e0a15 */
[----:B------:R-:W-:Y:S02]  /*b600*/  ISETP.GE.AND P0, PT, R14, RZ, PT ;  /* 0x000000ff0e00720c */ /* 0x000fe40003f06270 */
[----:B------:R-:W5:Y:S01]  /*b610*/  LDL R14, [R1+0x3bc] ;  /* 0x0003bc00010e7983 */ /* 0x000f620000100800 */
[----:B------:R-:W-:Y:S01]  /*b620*/  ISETP.GE.AND P3, PT, R8, RZ, PT ;  /* 0x000000ff0800720c */ /* 0x000fe20003f66270 */
[----:B------:R-:W-:Y:S01]  /*b630*/  IMAD.HI.U32 R8, R0, R10, RZ ;  /* 0x0000000a00087227 */ /* 0x000fe200078e00ff */
[----:B------:R-:W-:-:S03]  /*b640*/  ISETP.GT.U32.AND P2, PT, R21, R5, PT ;  /* 0x000000051500720c */ /* 0x000fc60003f44070 */
[----:B------:R-:W-:-:S04]  /*b650*/  IMAD.MOV R8, RZ, RZ, -R8 ;  /* 0x000000ffff087224 */ /* 0x000fc800078e0a08 */
[----:B------:R-:W-:Y:S02]  /*b660*/  IMAD R10, R21, R8, R10 ;  /* 0x00000008150a7224 */ /* 0x000fe400078e020a */
[----:B------:R-:W-:-:S04]  /*b670*/  IMAD.HI.U32 R8, R0, R6, RZ ;  /* 0x0000000600087227 */ /* 0x000fc800078e00ff */
[----:B------:R-:W-:Y:S02]  /*b680*/  IMAD.MOV R8, RZ, RZ, -R8 ;  /* 0x000000ffff087224 */ /* 0x000fe400078e0a08 */
[----:B0-----:R-:W-:Y:S02]  /*b690*/  IMAD.MOV.U32 R9, RZ, RZ, R2 ;  /* 0x000000ffff097224 */ /* 0x001fe400078e0002 */
[----:B------:R-:W-:Y:S02]  /*b6a0*/  @!P2 IMAD.IADD R5, R5, 0x1, -R21 ;  /* 0x000000010505a824 */ /* 0x000fe400078e0a15 */
[----:B------:R-:W-:Y:S02]  /*b6b0*/  IMAD R6, R21, R8, R6 ;  /* 0x0000000815067224 */ /* 0x000fe400078e0206 */
[----:B------:R-:W-:-:S05]  /*b6c0*/  @!P3 IMAD.MOV R9, RZ, RZ, -R9 ;  /* 0x000000ffff09b224 */ /* 0x000fca00078e0a09 */
[----:B------:R0:W-:Y:S04]  /*b6d0*/  STL [R1+0x294], R9 ;  /* 0x0002940901007387 */ /* 0x0001e80000100800 */
[----:B---3--:R1:W-:Y:S01]  /*b6e0*/  STL [R1+0x158c], R27 ;  /* 0x00158c1b01007387 */ /* 0x0083e20000100800 */
[----:B0-----:R-:W-:Y:S02]  /*b6f0*/  IABS R9, R27 ;  /* 0x0000001b00097213 */ /* 0x001fe40000000000 */
[----:B----4-:R-:W-:Y:S01]  /*b700*/  IABS R8, R13 ;  /* 0x0000000d00087213 */ /* 0x010fe20000000000 */
[----:B------:R-:W-:-:S04]  /*b710*/  IMAD.MOV.U32 R13, RZ, RZ, R5 ;  /* 0x000000ffff0d7224 */ /* 0x000fc800078e0005 */
[----:B------:R-:W-:-:S05]  /*b720*/  @!P1 IMAD.MOV R13, RZ, RZ, -R13 ;  /* 0x000000ffff0d9224 */ /* 0x000fca00078e0a0d */
[----:B------:R0:W-:Y:S04]  /*b730*/  STL [R1+0x290], R13 ;  /* 0x0002900d01007387 */ /* 0x0001e80000100800 */
[----:B-1----:R-:W3:Y:S01]  /*b740*/  LDL R27, [R1+0x3c4] ;  /* 0x0003c400011b7983 */ /* 0x002ee20000100800 */
[----:B0-----:R-:W-:-:S04]  /*b750*/  IMAD.HI.U32 R13, R0, R9, RZ ;  /* 0x00000009000d7227 */ /* 0x001fc800078e00ff */
[----:B------:R-:W-:-:S04]  /*b760*/  IMAD.MOV R13, RZ, RZ, -R13 ;  /* 0x000000ffff0d7224 */ /* 0x000fc800078e0a0d */
[----:B------:R-:W-:Y:S02]  /*b770*/  IMAD R9, R21, R13, R9 ;  /* 0x0000000d15097224 */ /* 0x000fe400078e0209 */
[----:B------:R-:W4:Y:S01]  /*b780*/  LDL R13, [R1+0x3c0] ;  /* 0x0003c000010d7983 */ /* 0x000f220000100800 */
[----:B-----5:R-:W-:-:S03]  /*b790*/  IABS R5, R14 ;  /* 0x0000000e00057213 */ /* 0x020fc60000000000 */
[----:B------:R-:W5:Y:S01]  /*b7a0*/  LDL R14, [R1+0x3c8] ;  /* 0x0003c800010e7983 */ /* 0x000f620000100800 */
[----:B------:R-:W-:Y:S01]  /*b7b0*/  ISETP.GT.U32.AND P6, PT, R21, R10, PT ;  /* 0x0000000a1500720c */ /* 0x000fe20003fc4070 */
[----:B------:R-:W-:-:S12]  /*b7c0*/  IMAD.HI.U32 R7, R0, R4, RZ ;  /* 0x0000000400077227 */ /* 0x000fd800078e00ff */
[----:B------:R-:W-:-:S05]  /*b7d0*/  @!P6 IMAD.IADD R10, R10, 0x1, -R21 ;  /* 0x000000010a0ae824 */ /* 0x000fca00078e0a15 */
[C---:B------:R-:W-:Y:S01]  /*b7e0*/  ISETP.GT.U32.AND P6, PT, R21.reuse, R10, PT ;  /* 0x0000000a1500720c */ /* 0x040fe20003fc4070 */
[----:B------:R-:W-:Y:S01]  /*b7f0*/  IMAD.MOV R7, RZ, RZ, -R7 ;  /* 0x000000ffff077224 */ /* 0x000fe200078e0a07 */
[----:B------:R-:W-:-:S03]  /*b800*/  ISETP.GT.U32.AND P1, PT, R21, R6, PT ;  /* 0x000000061500720c */ /* 0x000fc60003f24070 */
[----:B------:R-:W-:Y:S01]  /*b810*/  IMAD R4, R21, R7, R4 ;  /* 0x0000000715047224 */ /* 0x000fe200078e0204 */
[----:B------:R-:W-:Y:S02]  /*b820*/  IABS R2, R11 ;  /* 0x0000000b00027213 */ /* 0x000fe40000000000 */
[----:B------:R-:W-:-:S05]  /*b830*/  ISETP.GE.AND P2, PT, R11, RZ, PT ;  /* 0x000000ff0b00720c */ /* 0x000fca0003f46270 */
[----:B------:R-:W-:Y:S01]  /*b840*/  @!P6 IMAD.IADD R10, R10, 0x1, -R21 ;  /* 0x000000010a0ae824 */ /* 0x000fe200078e0a15 */
[----:B------:R-:W-:Y:S01]  /*b850*/  ISETP.GT.U32.AND P6, PT, R21, R4, PT ;  /* 0x000000041500720c */ /* 0x000fe20003fc4070 */
[----:B------:R-:W-:Y:S01]  /*b860*/  IMAD.HI.U32 R11, R0, R2, RZ ;  /* 0x00000002000b7227 */ /* 0x000fe200078e00ff */
[----:B--2---:R-:W-:Y:S02]  /*b870*/  ISETP.GE.AND P3, PT, R12, RZ, PT ;  /* 0x000000ff0c00720c */ /* 0x004fe40003f66270 */
[----:B------:R-:W-:Y:S01]  /*b880*/  IABS R12, R12 ;  /* 0x0000000c000c7213 */ /* 0x000fe20000000000 */
        /* <DEDUP_REMOVED lines=15> */
[----:B---3--:R-:W-:Y:S01]  /*b980*/  IABS R7, R27 ;  /* 0x0000001b00077213 */ /* 0x008fe20000000000 */
[----:B------:R-:W-:Y:S01]  /*b990*/  IMAD.MOV.U32 R27, RZ, RZ, R6 ;  /* 0x000000ffff1b7224 */ /* 0x000fe200078e0006 */
[----:B----4-:R-:W-:Y:S01]  /*b9a0*/  IABS R11, R13 ;  /* 0x0000000d000b7213 */ /* 0x010fe20000000000 */
[----:B------:R-:W-:-:S04]  /*b9b0*/  IMAD.MOV.U32 R13, RZ, RZ, R10 ;  /* 0x000000ffff0d7224 */ /* 0x000fc800078e000a */
[----:B------:R-:W-:Y:S01]  /*b9c0*/  @!P5 IMAD.MOV R13, RZ, RZ, -R13 ;  /* 0x000000ffff0dd224 */ /* 0x000fe200078e0a0d */
[----:B-----5:R-:W-:Y:S01]  /*b9d0*/  IABS R10, R14 ;  /* 0x0000000e000a7213 */ /* 0x020fe20000000000 */
[----:B------:R-:W-:-:S03]  /*b9e0*/  IMAD.HI.U32 R14, R0, R11, RZ ;  /* 0x0000000b000e7227 */ /* 0x000fc600078e00ff */
[----:B------:R0:W-:Y:S01]  /*b9f0*/  STL [R1+0x200], R13 ;  /* 0x0002000d01007387 */ /* 0x0001e20000100800 */
[----:B------:R-:W-:-:S04]  /*ba00*/  IMAD.HI.U32 R6, R0, R10, RZ ;  /* 0x0000000a00067227 */ /* 0x000fc800078e00ff */
[----:B------:R-:W-:Y:S02]  /*ba10*/  @!P4 IMAD.MOV R27, RZ, RZ, -R27 ;  /* 0x000000ffff1bc224 */ /* 0x000fe400078e0a1b */
[----:B------:R-:W-:Y:S02]  /*ba20*/  IMAD.MOV R14, RZ, RZ, -R14 ;  /* 0x000000ffff0e7224 */ /* 0x000fe400078e0a0e */
[----:B0-----:R-:W-:Y:S01]  /*ba30*/  IMAD.HI.U32 R13, R0, R7, RZ ;  /* 0x00000007000d7227 */ /* 0x001fe200078e00ff */
[----:B------:R0:W-:Y:S03]  /*ba40*/  STL [R1+0x1f0], R27 ;  /* 0x0001f01b01007387 */ /* 0x0001e60000100800 */
[----:B------:R-:W-:Y:S02]  /*ba50*/  IMAD.MOV R13, RZ, RZ, -R13 ;  /* 0x000000ffff0d7224 */ /* 0x000fe400078e0a0d */
[----:B------:R-:W-:-:S02]  /*ba60*/  IMAD.MOV R6, RZ, RZ, -R6 ;  /* 0x000000ffff067224 */ /* 0x000fc400078e0a06 */
[C---:B------:R-:W-:Y:S02]  /*ba70*/  IMAD R11, R21.reuse, R14, R11 ;  /* 0x0000000e150b7224 */ /* 0x040fe400078e020b */
[C---:B------:R-:W-:Y:S01]  /*ba80*/  IMAD R7, R21.reuse, R13, R7 ;  /* 0x0000000d15077224 */ /* 0x040fe200078e0207 */
[----:B0-----:R-:W2:Y:S01]  /*ba90*/  LDL.LU R27, [R1+0x158c] ;  /* 0x00158c00011b7983 */ /* 0x001ea20000300800 */
[----:B------:R-:W-:-:S03]  /*baa0*/  IMAD R10, R21, R6, R10 ;  /* 0x00000006150a7224 */ /* 0x000fc600078e020a */
[----:B------:R-:W3:Y:S04]  /*bab0*/  LDL R14, [R1+0x3d0] ;  /* 0x0003d000010e7983 */ /* 0x000ee80000100800 */
[----:B------:R-:W4:Y:S04]  /*bac0*/  LDL.LU R13, [R1+0x23c] ;  /* 0x00023c00010d7983 */ /* 0x000f280000300800 */
[----:B------:R-:W5:Y:S01]  /*bad0*/  LDL R6, [R1+0x3cc] ;  /* 0x0003cc0001067983 */ /* 0x000f620000100800 */
[C---:B------:R-:W-:Y:S02]  /*bae0*/  ISETP.GT.U32.AND P1, PT, R21.reuse, R2, PT ;  /* 0x000000021500720c */ /* 0x040fe40003f24070 */
[----:B------:R-:W-:-:S02]  /*baf0*/  ISETP.GT.U32.AND P5, PT, R21, R4, PT ;  /* 0x000000041500720c */ /* 0x000fc40003fa4070 */
[----:B------:R-:W-:-:S09]  /*bb00*/  ISETP.GT.U32.AND P6, PT, R21, R12, PT ;  /* 0x0000000c1500720c */ /* 0x000fd20003fc4070 */
[----:B------:R-:W-:-:S05]  /*bb10*/  @!P1 IMAD.IADD R2, R2, 0x1, -R21 ;  /* 0x0000000102029824 */ /* 0x000fca00078e0a15 */
[----:B------:R-:W-:Y:S01]  /*bb20*/  ISETP.GT.U32.AND P1, PT, R21, R2, PT ;  /* 0x000000021500720c */ /* 0x000fe20003f24070 */
[--C-:B------:R-:W-:Y:S02]  /*bb30*/  @!P5 IMAD.IADD R4, R4, 0x1, -R21.reuse ;  /* 0x000000010404d824 */ /* 0x100fe400078e0a15 */
[----:B------:R-:W-:Y:S02]  /*bb40*/  @!P6 IMAD.IADD R12, R12, 0x1, -R21 ;  /* 0x000000010c0ce824 */ /* 0x000fe400078e0a15 */
[----:B------:R-:W-:-:S08]  /*bb50*/  @!P0 IMAD.MOV R4, RZ, RZ, -R4 ;  /* 0x000000ffff048224 */ /* 0x000fd000078e0a04 */
[----:B------:R-:W-:Y:S01]  /*bb60*/  @!P1 IMAD.IADD R2, R2, 0x1, -R21 ;  /* 0x0000000102029824 */ /* 0x000fe200078e0a15 */
[----:B------:R0:W-:Y:S04]  /*bb70*/  STL [R1+0x1e8], R4 ;  /* 0x0001e80401007387 */ /* 0x0001e80000100800 */
[----:B0-----:R-:W4:Y:S01]  /*bb80*/  LDL.LU R4, [R1+0x3bc] ;  /* 0x0003bc0001047983 */ /* 0x001f220000300800 */
[----:B--2---:R-:W-:Y:S01]  /*bb90*/  ISETP.GE.AND P6, PT, R27, RZ, PT ;  /* 0x000000ff1b00720c */ /* 0x004fe20003fc6270 */
[----:B------:R-:W-:Y:S01]  /*bba0*/  IMAD.MOV.U32 R27, RZ, RZ, R2 ;  /* 0x000000ffff1b7224 */ /* 0x000fe200078e0002 */
[----:B-----5:R-:W-:Y:S02]  /*bbb0*/  IABS R2, R6 ;  /* 0x0000000600027213 */ /* 0x020fe40000000000 */
[----:B---3--:R-:W-:-:S02]  /*bbc0*/  IABS R6, R14 ;  /* 0x0000000e00067213 */ /* 0x008fc40000000000 */
[----:B------:R-:W2:Y:S01]  /*bbd0*/  LDL.LU R14, [R1+0x3c0] ;  /* 0x0003c000010e7983 */ /* 0x000ea20000300800 */
[----:B------:R-:W-:Y:S01]  /*bbe0*/  @!P2 IMAD.MOV R27, RZ, RZ, -R27 ;  /* 0x000000ffff1ba224 */ /* 0x000fe200078e0a1b */
[----:B------:R-:W-:-:S04]  /*bbf0*/  ISETP.GT.U32.AND P2, PT, R21, R11, PT ;  /* 0x0000000b1500720c */ /* 0x000fc80003f44070 */
[----:B------:R0:W-:Y:S09]  /*bc00*/  STL [R1+0x1c8], R27 ;  /* 0x0001c81b01007387 */ /* 0x0001f20000100800 */
[----:B------:R-:W-:Y:S01]  /*bc10*/  @!P2 IMAD.IADD R11, R11, 0x1, -R21 ;  /* 0x000000010b0ba824 */ /* 0x000fe200078e0a15 */
[----:B0-----:R-:W3:Y:S01]  /*bc20*/  LDL.LU R27, [R1+0x3d8] ;  /* 0x0003d800011b7983 */ /* 0x001ee20000300800 */
[----:B--2---:R-:W-:-:S03]  /*bc30*/  ISETP.GE.AND P2, PT, R14, RZ, PT ;  /* 0x000000ff0e00720c */ /* 0x004fc60003f46270 */
[----:B------:R-:W2:Y:S01]  /*bc40*/  LDL.LU R14, [R1+0x3f0] ;  /* 0x0003f000010e7983 */ /* 0x000ea20000300800 */
[C---:B------:R-:W-:Y:S02]  /*bc50*/  ISETP.GT.U32.AND P4, PT, R21.reuse, R9, PT ;  /* 0x000000091500720c */ /* 0x040fe40003f84070 */
[C---:B------:R-:W-:Y:S02]  /*bc60*/  ISETP.GT.U32.AND P5, PT, R21.reuse, R8, PT ;  /* 0x000000081500720c */ /* 0x040fe40003fa4070 */
[----:B------:R-:W-:-:S09]  /*bc70*/  ISETP.GT.U32.AND P1, PT, R21, R5, PT ;  /* 0x000000051500720c */ /* 0x000fd20003f24070 */
[--C-:B------:R-:W-:Y:S01]  /*bc80*/  @!P4 IMAD.IADD R9, R9, 0x1, -R21.reuse ;  /* 0x000000010909c824 */ /* 0x100fe200078e0a15 */
[----:B------:R-:W-:Y:S01]  /*bc90*/  ISETP.GT.U32.AND P4, PT, R21, R12, PT ;  /* 0x0000000c1500720c */ /* 0x000fe20003f84070 */
[--C-:B------:R-:W-:Y:S02]  /*bca0*/  @!P5 IMAD.IADD R8, R8, 0x1, -R21.reuse ;  /* 0x000000010808d824 */ /* 0x100fe400078e0a15 */
[----:B------:R-:W-:Y:S01]  /*bcb0*/  @!P1 IMAD.IADD R5, R5, 0x1, -R21 ;  /* 0x0000000105059824 */ /* 0x000fe200078e0a15 */
[----:B------:R-:W-:-:S04]  /*bcc0*/  ISETP.GT.U32.AND P5, PT, R21, R9, PT ;  /* 0x000000091500720c */ /* 0x000fc80003fa4070 */
[C---:B------:R-:W-:Y:S01]  /*bcd0*/  ISETP.GT.U32.AND P1, PT, R21.reuse, R5, PT ;  /* 0x000000051500720c */ /* 0x040fe20003f24070 */
[----:B--2---:R0:W-:Y:S04]  /*bce0*/  STL [R1+0x1584], R14 ;  /* 0x0015840e01007387 */ /* 0x0041e80000100800 */
[----:B0-----:R-:W2:Y:S01]  /*bcf0*/  LDL.LU R14, [R1+0x3c4] ;  /* 0x0003c400010e7983 */ /* 0x001ea20000300800 */
[--C-:B------:R-:W-:Y:S01]  /*bd00*/  @!P4 IMAD.IADD R12, R12, 0x1, -R21.reuse ;  /* 0x000000010c0cc824 */ /* 0x100fe200078e0a15 */
[----:B------:R-:W-:Y:S02]  /*bd10*/  ISETP.GT.U32.AND P4, PT, R21, R7, PT ;  /* 0x000000071500720c */ /* 0x000fe40003f84070 */
[--C-:B------:R-:W-:Y:S01]  /*bd20*/  @!P5 IMAD.IADD R9, R9, 0x1, -R21.reuse ;  /* 0x000000010909d824 */ /* 0x100fe200078e0a15 */
[----:B----4-:R-:W-:Y:S01]  /*bd30*/  ISETP.GE.AND P5, PT, R13, RZ, PT ;  /* 0x000000ff0d00720c */ /* 0x010fe20003fa6270 */
[----:B------:R-:W-:Y:S01]  /*bd40*/  IMAD.HI.U32 R13, R0, R2, RZ ;  /* 0x00000002000d7227 */ /* 0x000fe200078e00ff */
[----:B------:R-:W-:Y:S01]  /*bd50*/  ISETP.GT.U32.AND P0, PT, R21, R8, PT ;  /* 0x000000081500720c */ /* 0x000fe20003f04070 */
[----:B------:R0:W-:Y:S02]  /*bd60*/  STL [R1+0x1588], R6 ;  /* 0x0015880601007387 */ /* 0x0001e40000100800 */
[----:B------:R-:W-:Y:S01]  /*bd70*/  @!P1 IMAD.IADD R5, R5, 0x1, -R21 ;  /* 0x0000000105059824 */ /* 0x000fe200078e0a15 */
[----:B------:R-:W-:Y:S01]  /*bd80*/  ISETP.GE.AND P1, PT, R4, RZ, PT ;  /* 0x000000ff0400720c */ /* 0x000fe20003f26270 */
[----:B------:R-:W-:-:S02]  /*bd90*/  IMAD.MOV R13, RZ, RZ, -R13 ;  /* 0x000000ffff0d7224 */ /* 0x000fc400078e0a0d */
[----:B------:R-:W-:-:S04]  /*bda0*/  IMAD.HI.U32 R4, R0, R6, RZ ;  /* 0x0000000600047227 */ /* 0x000fc800078e00ff */
[----:B0-----:R-:W-:Y:S02]  /*bdb0*/  IMAD.MOV.U32 R6, RZ, RZ, R9 ;  /* 0x000000ffff067224 */ /* 0x001fe400078e0009 */
[----:B------:R-:W-:Y:S02]  /*bdc0*/  @!P3 IMAD.MOV R12, RZ, RZ, -R12 ;  /* 0x000000ffff0cb224 */ /* 0x000fe400078e0a0c */
[----:B------:R-:W-:Y:S02]  /*bdd0*/  IMAD R2, R21, R13, R2 ;  /* 0x0000000d15027224 */ /* 0x000fe400078e0202 */
[----:B------:R-:W-:Y:S01]  /*bde0*/  @!P6 IMAD.MOV R6, RZ, RZ, -R6 ;  /* 0x000000ffff06e224 */ /* 0x000fe200078e0a06 */
[----:B------:R-:W4:Y:S01]  /*bdf0*/  LDL.LU R13, [R1+0x3ec] ;  /* 0x0003ec00010d7983 */ /* 0x000f220000300800 */
[----:B------:R-:W-:-:S03]  /*be00*/  @!P4 IMAD.IADD R7, R7, 0x1, -R21 ;  /* 0x000000010707c824 */ /* 0x000fc600078e0a15 */
[----:B------:R-:W5:Y:S01]  /*be10*/  LDL.LU R9, [R1+0x3cc] ;  /* 0x0003cc0001097983 */ /* 0x000f620000300800 */
[----:B------:R-:W-:-:S03]  /*be20*/  @!P0 IMAD.IADD R8, R8, 0x1, -R21 ;  /* 0x0000000108088824 */ /* 0x000fc600078e0a15 */
[----:B------:R0:W-:Y:S04]  /*be30*/  STL [R1+0x1c4], R12 ;  /* 0x0001c40c01007387 */ /* 0x0001e80000100800 */
[----:B0-----:R-:W3:Y:S04]  /*be40*/  LDL.LU R12, [R1+0x3d0] ;  /* 0x0003d000010c7983 */ /* 0x001ee80000300800 */
[----:B------:R0:W-:Y:S02]  /*be50*/  STL [R1+0x1b8], R6 ;  /* 0x0001b80601007387 */ /* 0x0001e40000100800 */
[----:B0-----:R-:W-:-:S04]  /*be60*/  IMAD.MOV.U32 R6, RZ, RZ, R8 ;  /* 0x000000ffff067224 */ /* 0x001fc800078e0008 */
[----:B------:R-:W-:Y:S01]  /*be70*/  @!P5 IMAD.MOV R6, RZ, RZ, -R6 ;  /* 0x000000ffff06d224 */ /* 0x000fe200078e0a06 */
[----:B--2---:R-:W-:Y:S01]  /*be80*/  ISETP.GE.AND P4, PT, R14, RZ, PT ;  /* 0x000000ff0e00720c */ /* 0x004fe20003f86270 */
[----:B------:R-:W-:Y:S02]  /*be90*/  IMAD.MOV.U32 R14, RZ, RZ, R5 ;  /* 0x000000ffff0e7224 */ /* 0x000fe400078e0005 */
[----:B------:R-:W2:Y:S04]  /*bea0*/  LDL.LU R5, [R1+0x3c8] ;  /* 0x0003c80001057983 */ /* 0x000ea80000300800 */
[----:B------:R0:W-:Y:S04]  /*beb0*/  STL [R1+0x18c], R6 ;  /* 0x00018c0601007387 */ /* 0x0001e80000100800 */
[----:B0-----:R-:W5:Y:S01]  /*bec0*/  LDL.LU R6, [R1+0x1588] ;  /* 0x0015880001067983 */ /* 0x001f620000300800 */
[----:B------:R-:W-:-:S05]  /*bed0*/  @!P1 IMAD.MOV R14, RZ, RZ, -R14 ;  /* 0x000000ffff0e9224 */ /* 0x000fca00078e0a0e */
[----:B------:R0:W-:Y:S04]  /*bee0*/  STL [R1+0x188], R14 ;  /* 0x0001880e01007387 */ /* 0x0001e80000100800 */
[----:B0-----:R-:W5:Y:S01]  /*bef0*/  LDL.LU R14, [R1+0x1584] ;  /* 0x00158400010e7983 */ /* 0x001f620000300800 */
[C---:B------:R-:W-:Y:S02]  /*bf00*/  ISETP.GT.U32.AND P0, PT, R21.reuse, R10, PT ;  /* 0x0000000a1500720c */ /* 0x040fe40003f04070 */
[----:B------:R-:W-:-:S11]  /*bf10*/  ISETP.GT.U32.AND P3, PT, R21, R7, PT ;  /* 0x000000071500720c */ /* 0x000fd60003f64070 */
[----:B------:R-:W-:Y:S01]  /*bf20*/  @!P0 IMAD.IADD R10, R10, 0x1, -R21 ;  /* 0x000000010a0a8824 */ /* 0x000fe200078e0a15 */
[----:B------:R-:W-:-:S04]  /*bf30*/  ISETP.GT.U32.AND P0, PT, R21, R11, PT ;  /* 0x0000000b1500720c */ /* 0x000fc80003f04070 */
[C---:B------:R-:W-:Y:S02]  /*bf40*/  ISETP.GT.U32.AND P6, PT, R21.reuse, R10, PT ;  /* 0x0000000a1500720c */ /* 0x040fe40003fc4070 */
[----:B------:R-:W-:Y:S01]  /*bf50*/  ISETP.GT.U32.AND P5, PT, R21, R2, PT ;  /* 0x000000021500720c */ /* 0x000fe20003fa4070 */
[----:B------:R-:W-:-:S06]  /*bf60*/  @!P3 IMAD.IADD R7, R7, 0x1, -R21 ;  /* 0x000000010707b824 */ /* 0x000fcc00078e0a15 */
[----:B------:R-:W-:-:S04]  /*bf70*/  @!P0 IMAD.IADD R11, R11, 0x1, -R21 ;  /* 0x000000010b0b8824 */ /* 0x000fc800078e0a15 */
[----:B------:R-:W-:Y:S02]  /*bf80*/  @!P2 IMAD.MOV R11, RZ, RZ, -R11 ;  /* 0x000000ffff0ba224 */ /* 0x000fe400078e0a0b */
[----:B------:R-:W-:-:S03]  /*bf90*/  IMAD.MOV R4, RZ, RZ, -R4 ;  /* 0x000000ffff047224 */ /* 0x000fc600078e0a04 */
[----:B------:R0:W-:Y:S01]  /*bfa0*/  STL [R1+0x184], R11 ;  /* 0x0001840b01007387 */ /* 0x0001e20000100800 */
[--C-:B------:R-:W-:Y:S01]  /*bfb0*/  @!P6 IMAD.IADD R10, R10, 0x1, -R21.reuse ;  /* 0x000000010a0ae824 */ /* 0x100fe200078e0a15 */
[----:B---3--:R-:W-:Y:S01]  /*bfc0*/  ISETP.GE.AND P6, PT, R12, RZ, PT ;  /* 0x000000ff0c00720c */ /* 0x008fe20003fc6270 */
[----:B------:R-:W-:Y:S02]  /*bfd0*/  @!P5 IMAD.IADD R2, R2, 0x1, -R21 ;  /* 0x000000010202d824 */ /* 0x000fe400078e0a15 */
[----:B0-----:R-:W-:Y:S01]  /*bfe0*/  IMAD.MOV.U32 R11, RZ, RZ, R7 ;  /* 0x000000ffff0b7224 */ /* 0x001fe200078e0007 */
[----:B------:R-:W-:Y:S01]  /*bff0*/  IABS R8, R27 ;  /* 0x0000001b00087213 */ /* 0x000fe20000000000 */
[----:B------:R-:W3:Y:S02]  /*c000*/  LDL.LU R12, [R1+0x414] ;  /* 0x00041400010c7983 */ /* 0x000ee40000300800 */
[----:B------:R-:W-:Y:S01]  /*c010*/  @!P4 IMAD.MOV R11, RZ, RZ, -R11 ;  /* 0x000000ffff0bc224 */ /* 0x000fe200078e0a0b */
[----:B------:R-:W-:-:S02]  /*c020*/  ISETP.GE.AND P5, PT, R27, RZ, PT ;  /* 0x000000ff1b00720c */ /* 0x000fc40003fa6270 */
[----:B------:R-:W3:Y:S04]  /*c030*/  LDL.LU R27, [R1+0x418] ;  /* 0x00041800011b7983 */ /* 0x000ee80000300800 */
[----:B------:R0:W-:Y:S04]  /*c040*/  STL [R1+0x180], R11 ;  /* 0x0001800b01007387 */ /* 0x0001e80000100800 */
[----:B0-----:R-:W3:Y:S01]  /*c050*/  LDL R11, [R1+0x424] ;  /* 0x00042400010b7983 */ /* 0x001ee20000100800 */
[----:B--2---:R-:W-:Y:S02]  /*c060*/  ISETP.GE.AND P1, PT, R5, RZ, PT ;  /* 0x000000ff0500720c */ /* 0x004fe40003f26270 */
[----:B----4-:R-:W-:-:S11]  /*c070*/  IABS R5, R13 ;  /* 0x0000000d00057213 */ /* 0x010fd60000000000 */
[----:B------:R-:W-:Y:S02]  /*c080*/  @!P1 IMAD.MOV R10, RZ, RZ, -R10 ;  /* 0x000000ffff0a9224 */ /* 0x000fe400078e0a0a */
[----:B-----5:R-:W-:Y:S01]  /*c090*/  IMAD R6, R21, R4, R6 ;  /* 0x0000000415067224 */ /* 0x020fe200078e0206 */
[----:B------:R-:W-:Y:S02]  /*c0a0*/  ISETP.GE.AND P1, PT, R13, RZ, PT ;  /* 0x000000ff0d00720c */ /* 0x000fe40003f26270 */
[----:B------:R0:W-:Y:S02]  /*c0b0*/  STL [R1+0x150], R10 ;  /* 0x0001500a01007387 */ /* 0x0001e40000100800 */
[C---:B------:R-:W-:Y:S02]  /*c0c0*/  ISETP.GT.U32.AND P0, PT, R21.reuse, R6, PT ;  /* 0x000000061500720c */ /* 0x040fe40003f04070 */
[----:B------:R-:W2:Y:S11]  /*c0d0*/  LDL R13, [R1+0x44c] ;  /* 0x00044c00010d7983 */ /* 0x000eb60000100800 */
[----:B------:R-:W-:Y:S01]  /*c0e0*/  @!P0 IMAD.IADD R6, R6, 0x1, -R21 ;  /* 0x0000000106068824 */ /* 0x000fe200078e0a15 */
[----:B------:R-:W-:-:S02]  /*c0f0*/  ISETP.GT.U32.AND P0, PT, R21, R2, PT ;  /* 0x000000021500720c */ /* 0x000fc40003f04070 */
[----:B------:R-:W-:-:S11]  /*c100*/  IABS R4, R14 ;  /* 0x0000000e00047213 */ /* 0x000fd60000000000 */
[----:B------:R-:W-:Y:S01]  /*c110*/  @!P0 IMAD.IADD R2, R2, 0x1, -R21 ;  /* 0x0000000102028824 */ /* 0x000fe200078e0a15 */
[----:B------:R-:W-:Y:S02]  /*c120*/  ISETP.GE.AND P0, PT, R14, RZ, PT ;  /* 0x000000ff0e00720c */ /* 0x000fe40003f06270 */
[----:B------:R-:W4:Y:S01]  /*c130*/  LDL R14, [R1+0x450] ;  /* 0x00045000010e7983 */ /* 0x000f220000100800 */
[----:B------:R-:W-:Y:S01]  /*c140*/  ISETP.GE.AND P3, PT, R9, RZ, PT ;  /* 0x000000ff0900720c */ /* 0x000fe20003f66270 */
[----:B------:R-:W-:Y:S01]  /*c150*/  IMAD.HI.U32 R9, R0, R8, RZ ;  /* 0x0000000800097227 */ /* 0x000fe200078e00ff */
[----:B------:R-:W-:-:S03]  /*c160*/  ISETP.GT.U32.AND P2, PT, R21, R6, PT ;  /* 0x000000061500720c */ /* 0x000fc60003f44070 */
[----:B------:R-:W-:-:S04]  /*c170*/  IMAD.MOV R9, RZ, RZ, -R9 ;  /* 0x000000ffff097224 */ /* 0x000fc800078e0a09 */
[----:B------:R-:W-:Y:S02]  /*c180*/  IMAD R8, R21, R9, R8 ;  /* 0x0000000915087224 */ /* 0x000fe400078e0208 */
[----:B------:R-:W-:-:S04]  /*c190*/  IMAD.HI.U32 R9, R0, R5, RZ ;  /* 0x0000000500097227 */ /* 0x000fc800078e00ff */
[----:B------:R-:W-:Y:S02]  /*c1a0*/  IMAD.MOV R9, RZ, RZ, -R9 ;  /* 0x000000ffff097224 */ /* 0x000fe400078e0a09 */
[----:B------:R-:W-:Y:S02]  /*c1b0*/  @!P2 IMAD.IADD R6, R6, 0x1, -R21 ;  /* 0x000000010606a824 */ /* 0x000fe400078e0a15 */
[----:B------:R-:W-:Y:S02]  /*c1c0*/  IMAD R5, R21, R9, R5 ;  /* 0x0000000915057224 */ /* 0x000fe400078e0205 */
[----:B0-----:R-:W-:-:S04]  /*c1d0*/  IMAD.MOV.U32 R10, RZ, RZ, R2 ;  /* 0x000000ffff0a7224 */ /* 0x001fc800078e0002 */
[----:B------:R-:W-:Y:S01]  /*c1e0*/  @!P3 IMAD.MOV R10, RZ, RZ, -R10 ;  /* 0x000000ffff0ab224 */ /* 0x000fe200078e0a0a */
[----:B---3--:R-:W-:Y:S02]  /*c1f0*/  ISETP.GE.AND P2, PT, R12, RZ, PT ;  /* 0x000000ff0c00720c */ /* 0x008fe40003f46270 */
[----:B------:R-:W-:Y:S02]  /*c200*/  IABS R2, R12 ;  /* 0x0000000c00027213 */ /* 0x000fe40000000000 */
[----:B------:R-:W-:Y:S02]  /*c210*/  ISETP.GE.AND P3, PT, R27, RZ, PT ;  /* 0x000000ff1b00720c */ /* 0x000fe40003f66270 */
[----:B------:R-:W-:Y:S02]  /*c220*/  IABS R12, R27 ;  /* 0x0000001b000c7213 */ /* 0x000fe40000000000 */
[----:B------:R-:W3:Y:S04]  /*c230*/  LDL.LU R27, [R1+0x460] ;  /* 0x00046000011b7983 */ /* 0x000ee80000300800 */
[----:B------:R-:W-:Y:S01]  /*c240*/  STL [R1+0x23c], R10 ;  /* 0x00023c0a01007387 */ /* 0x000fe20000100800 */
[----:B------:R-:W-:Y:S01]  /*c250*/  IABS R11, R11 ;  /* 0x0000000b000b7213 */ /* 0x000fe20000000000 */
[----:B------:R-:W-:-:S04]  /*c260*/  IMAD.HI.U32 R7, R0, R4, RZ ;  /* 0x0000000400077227 */ /* 0x000fc800078e00ff */
[----:B------:R-:W-:-:S04]  /*c270*/  IMAD.MOV R7, RZ, RZ, -R7 ;  /* 0x000000ffff077224 */ /* 0x000fc800078e0a07 */
[----:B------:R-:W-:Y:S01]  /*c280*/  IMAD R4, R21, R7, R4 ;  /* 0x0000000715047224 */ /* 0x000fe200078e0204 */
[----:B--2---:R-:W-:Y:S01]  /*c290*/  IABS R9, R13 ;  /* 0x0000000d00097213 */ /* 0x004fe20000000000 */
[----:B------:R-:W-:-:S04]  /*c2a0*/  IMAD.MOV.U32 R13, RZ, RZ, R6 ;  /* 0x000000ffff0d7224 */ /* 0x000fc800078e0006 */
[----:B------:R-:W-:-:S05]  /*c2b0*/  @!P6 IMAD.MOV R13, RZ, RZ, -R13 ;  /* 0x000000ffff0de224 */ /* 0x000fca00078e0a0d */
[----:B------:R0:W-:Y:S02]  /*c2c0*/  STL [R1+0x238], R13 ;  /* 0x0002380d01007387 */ /* 0x0001e40000100800 */
[----:B0-----:R-:W-:-:S04]  /*c2d0*/  IMAD.HI.U32 R13, R0, R11, RZ ;  /* 0x0000000b000d7227 */ /* 0x001fc800078e00ff */
[----:B------:R-:W-:-:S04]  /*c2e0*/  IMAD.MOV R13, RZ, RZ, -R13 ;  /* 0x000000ffff0d7224 */ /* 0x000fc800078e0a0d */
[----:B------:R-:W-:Y:S02]  /*c2f0*/  IMAD R11, R21, R13, R11 ;  /* 0x0000000d150b7224 */ /* 0x000fe400078e020b */
[----:B------:R-:W2:Y:S01]  /*c300*/  LDL R13, [R1+0x454] ;  /* 0x00045400010d7983 */ /* 0x000ea20000100800 */
[----:B----4-:R-:W-:-:S03]  /*c310*/  IABS R7, R14 ;  /* 0x0000000e00077213 */ /* 0x010fc60000000000 */
[----:B------:R-:W4:Y:S01]  /*c320*/  LDL R14, [R1+0x468] ;  /* 0x00046800010e7983 */ /* 0x000f220000100800 */
[----:B------:R-:W-:-:S13]  /*c330*/  ISETP.GT.U32.AND P4, PT, R21, R8, PT ;  /* 0x000000081500720c */ /* 0x000fda0003f84070 */
[----:B------:R-:W-:-:S05]  /*c340*/  @!P4 IMAD.IADD R8, R8, 0x1, -R21 ;  /* 0x000000010808c824 */ /* 0x000fca00078e0a15 */
[C---:B------:R-:W-:Y:S02]  /*c350*/  ISETP.GT.U32.AND P4, PT, R21.reuse, R8, PT ;  /* 0x000000081500720c */ /* 0x040fe40003f84070 */
[----:B------:R-:W-:Y:S01]  /*c360*/  ISETP.GT.U32.AND P6, PT, R21, R5, PT ;  /* 0x000000051500720c */ /* 0x000fe20003fc4070 */
[----:B------:R-:W-:-:S10]  /*c370*/  IMAD.HI.U32 R10, R0, R2, RZ ;  /* 0x00000002000a7227 */ /* 0x000fd400078e00ff */
[----:B------:R-:W-:Y:S01]  /*c380*/  @!P4 IMAD.IADD R8, R8, 0x1, -R21 ;  /* 0x000000010808c824 */ /* 0x000fe200078e0a15 */
[----:B------:R-:W-:Y:S01]  /*c390*/  ISETP.GT.U32.AND P4, PT, R21, R4, PT ;  /* 0x000000041500720c */ /* 0x000fe20003f84070 */
[----:B------:R-:W-:Y:S02]  /*c3a0*/  IMAD.MOV R10, RZ, RZ, -R10 ;  /* 0x000000ffff0a7224 */ /* 0x000fe400078e0a0a */
[----:B------:R-:W-:-:S04]  /*c3b0*/  IMAD.HI.U32 R6, R0, R12, RZ ;  /* 0x0000000c00067227 */ /* 0x000fc800078e00ff */
[----:B------:R-:W-:Y:S02]  /*c3c0*/  @!P6 IMAD.IADD R5, R5, 0x1, -R21 ;  /* 0x000000010505e824 */ /* 0x000fe400078e0a15 */
[----:B------:R-:W-:Y:S02]  /*c3d0*/  IMAD R2, R21, R10, R2 ;  /* 0x0000000a15027224 */ /* 0x000fe400078e0202 */
[----:B------:R-:W-:-:S04]  /*c3e0*/  IMAD.HI.U32 R10, R0, R9, RZ ;  /* 0x00000009000a7227 */ /* 0x000fc800078e00ff */
[----:B------:R-:W-:Y:S02]  /*c3f0*/  IMAD.MOV R6, RZ, RZ, -R6 ;  /* 0x000000ffff067224 */ /* 0x000fe400078e0a06 */
[----:B------:R-:W-:Y:S01]  /*c400*/  @!P4 IMAD.IADD R4, R4, 0x1, -R21 ;  /* 0x000000010404c824 */ /* 0x000fe200078e0a15 */
[C---:B------:R-:W-:Y:S01]  /*c410*/  ISETP.GT.U32.AND P4, PT, R21.reuse, R5, PT ;  /* 0x000000051500720c */ /* 0x040fe20003f84070 */
[----:B------:R-:W-:Y:S02]  /*c420*/  IMAD.MOV R10, RZ, RZ, -R10 ;  /* 0x000000ffff0a7224 */ /* 0x000fe400078e0a0a */
[----:B------:R-:W-:Y:S02]  /*c430*/  IMAD R12, R21, R6, R12 ;  /* 0x00000006150c7224 */ /* 0x000fe400078e020c */
[----:B------:R-:W-:-:S04]  /*c440*/  IMAD.HI.U32 R6, R0, R7, RZ ;  /* 0x0000000700067227 */ /* 0x000fc800078e00ff */
[----:B------:R-:W-:Y:S02]  /*c450*/  IMAD R9, R21, R10, R9 ;  /* 0x0000000a15097224 */ /* 0x000fe400078e0209 */
[----:B------:R-:W-:Y:S01]  /*c460*/  IMAD.MOV R6, RZ, RZ, -R6 ;  /* 0x000000ffff067224 */ /* 0x000fe200078e0a06 */
[----:B---3--:R0:W-:Y:S01]  /*c470*/  STL [R1+0x1578], R27 ;  /* 0x0015781b01007387 */ /* 0x0081e20000100800 */
[----:B------:R-:W-:Y:S02]  /*c480*/  @!P4 IMAD.IADD R5, R5, 0x1, -R21 ;  /* 0x000000010505c824 */ /* 0x000fe400078e0a15 */
[----:B------:R-:W-:Y:S01]  /*c490*/  IMAD R7, R21, R6, R7 ;  /* 0x0000000615077224 */ /* 0x000fe200078e0207 */
[----:B------:R-:W-:Y:S01]  /*c4a0*/  IABS R6, R27 ;  /* 0x0000001b00067213 */ /* 0x000fe20000000000 */
[----:B------:R1:W-:Y:S01]  /*c4b0*/  STL [R1+0x1580], R18 ;  /* 0x0015801201007387 */ /* 0x0003e20000100800 */
[----:B0-----:R-:W-:-:S04]  /*c4c0*/  IMAD.MOV.U32 R27, RZ, RZ, R5 ;  /* 0x000000ffff1b7224 */ /* 0x001fc800078e0005 */
[----:B------:R-:W-:Y:S01]  /*c4d0*/  @!P1 IMAD.MOV R27, RZ, RZ, -R27 ;  /* 0x000000ffff1b9224 */ /* 0x000fe200078e0a1b */
[----:B--2---:R-:W-:Y:S01]  /*c4e0*/  IABS R10, R13 ;  /* 0x0000000d000a7213 */ /* 0x004fe20000000000 */
[----:B------:R-:W-:-:S04]  /*c4f0*/  IMAD.MOV.U32 R13, RZ, RZ, R8 ;  /* 0x000000ffff0d7224 */ /* 0x000fc800078e0008 */
[----:B------:R-:W-:Y:S01]  /*c500*/  @!P5 IMAD.MOV R13, RZ, RZ, -R13 ;  /* 0x000000ffff0dd224 */ /* 0x000fe200078e0a0d */
[----:B----4-:R-:W-:Y:S01]  /*c510*/  IABS R8, R14 ;  /* 0x0000000e00087213 */ /* 0x010fe20000000000 */
[----:B------:R-:W-:-:S03]  /*c520*/  IMAD.HI.U32 R14, R0, R10, RZ ;  /* 0x0000000a000e7227 */ /* 0x000fc600078e00ff */
[----:B------:R0:W-:Y:S01]  /*c530*/  STL [R1+0x128], R13 ;  /* 0x0001280d01007387 */ /* 0x0001e20000100800 */
[----:B------:R-:W-:-:S03]  /*c540*/  IMAD.HI.U32 R5, R0, R8, RZ ;  /* 0x0000000800057227 */ /* 0x000fc600078e00ff */
[----:B-1----:R-:W2:Y:S04]  /*c550*/  LDL.LU R18, [R1+0x424] ;  /* 0x0004240001127983 */ /* 0x002ea80000300800 */
[----:B------:R1:W-:Y:S01]  /*c560*/  STL [R1+0x157c], R0 ;  /* 0x00157c0001007387 */ /* 0x0003e20000100800 */
[----:B0-----:R-:W-:-:S03]  /*c570*/  IMAD.HI.U32 R13, R0, R6, RZ ;  /* 0x00000006000d7227 */ /* 0x001fc600078e00ff */
[----:B-1----:R-:W3:Y:S04]  /*c580*/  LDL.LU R0, [R1+0x480] ;  /* 0x0004800001007983 */ /* 0x002ee80000300800 */
[----:B------:R0:W-:Y:S04]  /*c590*/  STL [R1+0x11c], R27 ;  /* 0x00011c1b01007387 */ /* 0x0001e80000100800 */
[----:B0-----:R-:W4:Y:S01]  /*c5a0*/  LDL R27, [R1+0x470] ;  /* 0x00047000011b7983 */ /* 0x001f220000100800 */
[C---:B------:R-:W-:Y:S02]  /*c5b0*/  ISETP.GT.U32.AND P6, PT, R21.reuse, R2, PT ;  /* 0x000000021500720c */ /* 0x040fe40003fc4070 */
[----:B------:R-:W-:-:S11]  /*c5c0*/  ISETP.GT.U32.AND P4, PT, R21, R12, PT ;  /* 0x0000000c1500720c */ /* 0x000fd60003f84070 */
[----:B------:R-:W-:Y:S01]  /*c5d0*/  @!P6 IMAD.IADD R2, R2, 0x1, -R21 ;  /* 0x000000010202e824 */ /* 0x000fe200078e0a15 */
[C---:B------:R-:W-:Y:S01]  /*c5e0*/  ISETP.GT.U32.AND P6, PT, R21.reuse, R4, PT ;  /* 0x000000041500720c */ /* 0x040fe20003fc4070 */
[----:B------:R-:W-:Y:S02]  /*c5f0*/  IMAD.MOV R13, RZ, RZ, -R13 ;  /* 0x000000ffff0d7224 */ /* 0x000fe400078e0a0d */
[----:B------:R-:W-:Y:S02]  /*c600*/  IMAD.MOV R14, RZ, RZ, -R14 ;  /* 0x000000ffff0e7224 */ /* 0x000fe400078e0a0e */
[----:B------:R-:W-:Y:S02]  /*c610*/  IMAD.MOV R5, RZ, RZ, -R5 ;  /* 0x000000ffff057224 */ /* 0x000fe400078e0a05 */
[----:B------:R-:W-:Y:S02]  /*c620*/  @!P4 IMAD.IADD R12, R12, 0x1, -R21 ;  /* 0x000000010c0cc824 */ /* 0x000fe400078e0a15 */
[----:B------:R-:W-:-:S02]  /*c630*/  IMAD R10, R21, R14, R10 ;  /* 0x0000000e150a7224 */ /* 0x000fc400078e020a */
[C---:B------:R-:W-:Y:S02]  /*c640*/  IMAD R6, R21.reuse, R13, R6 ;  /* 0x0000000d15067224 */ /* 0x040fe400078e0206 */
[----:B------:R-:W-:Y:S02]  /*c650*/  @!P6 IMAD.IADD R4, R4, 0x1, -R21 ;  /* 0x000000010404e824 */ /* 0x000fe400078e0a15 */
[----:B------:R-:W-:Y:S01]  /*c660*/  IMAD R8, R21, R5, R8 ;  /* 0x0000000515087224 */ /* 0x000fe200078e0208 */
[----:B--2---:R-:W-:Y:S02]  /*c670*/  ISETP.GE.AND P4, PT, R18, RZ, PT ;  /* 0x000000ff1200720c */ /* 0x004fe40003f86270 */
[----:B------:R-:W2:Y:S04]  /*c680*/  LDL.LU R18, [R1+0x1580] ;  /* 0x0015800001127983 */ /* 0x000ea80000300800 */
[----:B------:R-:W5:Y:S04]  /*c690*/  LDL.LU R13, [R1+0x44c] ;  /* 0x00044c00010d7983 */ /* 0x000f680000300800 */
[----:B------:R-:W2:Y:S01]  /*c6a0*/  LDL R5, [R1+0x474] ;  /* 0x0004740001057983 */ /* 0x000ea20000100800 */
[----:B---3--:R-:W-:-:S02]  /*c6b0*/  IMAD.MOV.U32 R14, RZ, RZ, R0 ;  /* 0x000000ffff0e7224 */ /* 0x008fc400078e0000 */
[----:B------:R-:W-:-:S04]  /*c6c0*/  IMAD.MOV.U32 R0, RZ, RZ, R4 ;  /* 0x000000ffff007224 */ /* 0x000fc800078e0004 */
[----:B------:R-:W-:-:S05]  /*c6d0*/  @!P0 IMAD.MOV R0, RZ, RZ, -R0 ;  /* 0x000000ffff008224 */ /* 0x000fca00078e0a00 */
[----:B------:R0:W-:Y:S01]  /*c6e0*/  STL [R1+0xc4], R0 ;  /* 0x0000c40001007387 */ /* 0x0001e20000100800 */
[----:B----4-:R-:W-:-:S03]  /*c6f0*/  IABS R4, R27 ;  /* 0x0000001b00047213 */ /* 0x010fc60000000000 */
[----:B------:R-:W3:Y:S01]  /*c700*/  LDL.LU R27, [R1+0x450] ;  /* 0x00045000011b7983 */ /* 0x000ee20000300800 */
[----:B------:R-:W-:-:S13]  /*c710*/  ISETP.GT.U32.AND P5, PT, R21, R2, PT ;  /* 0x000000021500720c */ /* 0x000fda0003fa4070 */
[----:B------:R-:W-:Y:S01]  /*c720*/  @!P5 IMAD.IADD R2, R2, 0x1, -R21 ;  /* 0x000000010202d824 */ /* 0x000fe200078e0a15 */
[----:B------:R-:W-:-:S03]  /*c730*/  ISETP.GT.U32.AND P5, PT, R21, R7, PT ;  /* 0x000000071500720c */ /* 0x000fc60003fa4070 */
[----:B0-----:R-:W-:-:S04]  /*c740*/  IMAD.MOV.U32 R0, RZ, RZ, R2 ;  /* 0x000000ffff007224 */ /* 0x001fc800078e0002 */
[----:B------:R-:W-:-:S06]  /*c750*/  @!P2 IMAD.MOV R0, RZ, RZ, -R0 ;  /* 0x000000ffff00a224 */ /* 0x000fcc00078e0a00 */
[----:B------:R-:W-:-:S05]  /*c760*/  @!P5 IMAD.IADD R7, R7, 0x1, -R21 ;  /* 0x000000010707d824 */ /* 0x000fca00078e0a15 */
[----:B------:R-:W-:-:S13]  /*c770*/  ISETP.GT.U32.AND P5, PT, R21, R7, PT ;  /* 0x000000071500720c */ /* 0x000fda0003fa4070 */
[----:B------:R-:W-:Y:S01]  /*c780*/  @!P5 IMAD.IADD R7, R7, 0x1, -R21 ;  /* 0x000000010707d824 */ /* 0x000fe200078e0a15 */
[----:B--2---:R-:W-:Y:S02]  /*c790*/  IABS R2, R5 ;  /* 0x0000000500027213 */ /* 0x004fe40000000000 */
[----:B------:R-:W2:Y:S04]  /*c7a0*/  LDL.LU R5, [R1+0x454] ;  /* 0x0004540001057983 */ /* 0x000ea80000300800 */
[----:B------:R0:W-:Y:S04]  /*c7b0*/  STL [R1+0x54], R0 ;  /* 0x0000540001007387 */ /* 0x0001e80000100800 */
[----:B0-----:R-:W4:Y:S01]  /*c7c0*/  LDL.LU R0, [R1+0x157c] ;  /* 0x00157c0001007983 */ /* 0x001f220000300800 */
[----:B---3--:R-:W-:-:S03]  /*c7d0*/  ISETP.GE.AND P5, PT, R27, RZ, PT ;  /* 0x000000ff1b00720c */ /* 0x008fc60003fa6270 */
[----:B------:R-:W3:Y:S01]  /*c7e0*/  LDL.LU R27, [R1+0x1578] ;  /* 0x00157800011b7983 */ /* 0x000ee20000300800 */
[C---:B------:R-:W-:Y:S02]  /*c7f0*/  ISETP.GT.U32.AND P1, PT, R21.reuse, R11, PT ;  /* 0x0000000b1500720c */ /* 0x040fe40003f24070 */
[C---:B------:R-:W-:Y:S02]  /*c800*/  ISETP.GT.U32.AND P6, PT, R21.reuse, R9, PT ;  /* 0x000000091500720c */ /* 0x040fe40003fc4070 */
[----:B------:R-:W-:-:S09]  /*c810*/  ISETP.GT.U32.AND P2, PT, R21, R10, PT ;  /* 0x0000000a1500720c */ /* 0x000fd20003f44070 */
[--C-:B------:R-:W-:Y:S01]  /*c820*/  @!P1 IMAD.IADD R11, R11, 0x1, -R21.reuse ;  /* 0x000000010b0b9824 */ /* 0x100fe200078e0a15 */
[----:B------:R-:W-:Y:S01]  /*c830*/  ISETP.GT.U32.AND P1, PT, R21, R12, PT ;  /* 0x0000000c1500720c */ /* 0x000fe20003f24070 */
[----:B------:R-:W-:-:S03]  /*c840*/  @!P6 IMAD.IADD R9, R9, 0x1, -R21 ;  /* 0x000000010909e824 */ /* 0x000fc600078e0a15 */
[----:B------:R-:W-:Y:S01]  /*c850*/  ISETP.GT.U32.AND P6, PT, R21, R11, PT ;  /* 0x0000000b1500720c */ /* 0x000fe20003fc4070 */
[----:B------:R-:W-:-:S08]  /*c860*/  @!P2 IMAD.IADD R10, R10, 0x1, -R21 ;  /* 0x000000010a0aa824 */ /* 0x000fd000078e0a15 */
[----:B------:R-:W-:Y:S01]  /*c870*/  @!P1 IMAD.IADD R12, R12, 0x1, -R21 ;  /* 0x000000010c0c9824 */ /* 0x000fe200078e0a15 */
[----:B------:R-:W-:-:S03]  /*c880*/  ISETP.GT.U32.AND P1, PT, R21, R6, PT ;  /* 0x000000061500720c */ /* 0x000fc60003f24070 */
[--C-:B------:R-:W-:Y:S01]  /*c890*/  @!P6 IMAD.IADD R11, R11, 0x1, -R21.reuse ;  /* 0x000000010b0be824 */ /* 0x100fe200078e0a15 */
[----:B-----5:R-:W-:Y:S01]  /*c8a0*/  ISETP.GE.AND P6, PT, R13, RZ, PT ;  /* 0x000000ff0d00720c */ /* 0x020fe20003fc6270 */
[----:B------:R0:W-:Y:S08]  /*c8b0*/  STL [R1+0x1574], R2 ;  /* 0x0015740201007387 */ /* 0x0001f00000100800 */
[----:B------:R-:W-:Y:S01]  /*c8c0*/  @!P1 IMAD.IADD R6, R6, 0x1, -R21 ;  /* 0x0000000106069824 */ /* 0x000fe200078e0a15 */
[----:B--2---:R-:W-:Y:S01]  /*c8d0*/  ISETP.GE.AND P2, PT, R5, RZ, PT ;  /* 0x000000ff0500720c */ /* 0x004fe20003f46270 */
[----:B----4-:R-:W-:-:S04]  /*c8e0*/  IMAD.HI.U32 R13, R0, R4, RZ ;  /* 0x00000004000d7227 */ /* 0x010fc800078e00ff */
[----:B------:R-:W-:-:S04]  /*c8f0*/  IMAD.HI.U32 R5, R0, R2, RZ ;  /* 0x0000000200057227 */ /* 0x000fc800078e00ff */
[----:B0-----:R-:W-:Y:S02]  /*c900*/  IMAD.MOV.U32 R2, RZ, RZ, R12 ;  /* 0x000000ffff027224 */ /* 0x001fe400078e000c */
[----:B------:R-:W-:Y:S01]  /*c910*/  IMAD.MOV R13, RZ, RZ, -R13 ;  /* 0x000000ffff0d7224 */ /* 0x000fe200078e0a0d */
[----:B------:R0:W-:Y:S01]  /*c920*/  STL [R1+0x1570], R0 ;  /* 0x0015700001007387 */ /* 0x0001e20000100800 */
[----:B------:R-:W-:Y:S01]  /*c930*/  @!P3 IMAD.MOV R2, RZ, RZ, -R2 ;  /* 0x000000ffff02b224 */ /* 0x000fe200078e0a02 */
[----:B---3--:R-:W-:Y:S01]  /*c940*/  ISETP.GE.AND P1, PT, R27, RZ, PT ;  /* 0x000000ff1b00720c */ /* 0x008fe20003f26270 */
[----:B------:R-:W-:Y:S01]  /*c950*/  IMAD R4, R21, R13, R4 ;  /* 0x0000000d15047224 */ /* 0x000fe200078e0204 */
[----:B------:R-:W2:Y:S04]  /*c960*/  LDL.LU R27, [R1+0x484] ;  /* 0x00048400011b7983 */ /* 0x000ea80000300800 */
[----:B------:R-:W3:Y:S01]  /*c970*/  LDL.LU R13, [R1+0x478] ;  /* 0x00047800010d7983 */ /* 0x000ee20000300800 */
[----:B0-----:R-:W-:-:S03]  /*c980*/  IMAD.MOV.U32 R0, RZ, RZ, R11 ;  /* 0x000000ffff007224 */ /* 0x001fc600078e000b */
[----:B------:R-:W4:Y:S04]  /*c990*/  LDL.LU R11, [R1+0x470] ;  /* 0x00047000010b7983 */ /* 0x000f280000300800 */
[----:B------:R0:W-:Y:S04]  /*c9a0*/  STL [R1+0x4c], R2 ;  /* 0x00004c0201007387 */ /* 0x0001e80000100800 */
[----:B------:R-:W5:Y:S01]  /*c9b0*/  LDL.LU R12, [R1+0x474] ;  /* 0x00047400010c7983 */ /* 0x000f620000300800 */
[----:B------:R-:W-:Y:S01]  /*c9c0*/  ISETP.GT.U32.AND P0, PT, R21, R9, PT ;  /* 0x000000091500720c */ /* 0x000fe20003f04070 */
[----:B------:R-:W-:-:S12]  /*c9d0*/  @!P4 IMAD.MOV R0, RZ, RZ, -R0 ;  /* 0x000000ffff00c224 */ /* 0x000fd800078e0a00 */
[----:B------:R-:W-:-:S04]  /*c9e0*/  @!P0 IMAD.IADD R9, R9, 0x1, -R21 ;  /* 0x0000000109098824 */ /* 0x000fc800078e0a15 */
[----:B0-----:R-:W-:Y:S01]  /*c9f0*/  IMAD.MOV.U32 R2, RZ, RZ, R9 ;  /* 0x000000ffff027224 */ /* 0x001fe200078e0009 */
[----:B------:R-:W-:Y:S01]  /*ca00*/  ISETP.GT.U32.AND P0, PT, R21, R8, PT ;  /* 0x000000081500720c */ /* 0x000fe20003f04070 */
[----:B------:R0:W-:Y:S02]  /*ca10*/  STL [R1+0x48], R0 ;  /* 0x0000480001007387 */ /* 0x0001e40000100800 */
[----:B------:R-:W-:Y:S02]  /*ca20*/  @!P6 IMAD.MOV R2, RZ, RZ, -R2 ;  /* 0x000000ffff02e224 */ /* 0x000fe400078e0a02 */
[----:B0-----:R-:W-:Y:S02]  /*ca30*/  IMAD.MOV.U32 R0, RZ, RZ, R7 ;  /* 0x000000ffff007224 */ /* 0x001fe400078e0007 */
[----:B------:R-:W2:Y:S04]  /*ca40*/  LDL.LU R7, [R1+0x468] ;  /* 0x0004680001077983 */ /* 0x000ea80000300800 */
[----:B------:R0:W-:Y:S01]  /*ca50*/  STL [R1+0x40], R2 ;  /* 0x0000400201007387 */ /* 0x0001e20000100800 */
[----:B------:R-:W-:-:S02]  /*ca60*/  @!P5 IMAD.MOV R0, RZ, RZ, -R0 ;  /* 0x000000ffff00d224 */ /* 0x000fc400078e0a00 */
[--C-:B------:R-:W-:Y:S01]  /*ca70*/  @!P0 IMAD.IADD R8, R8, 0x1, -R21.reuse ;  /* 0x0000000108088824 */ /* 0x100fe200078e0a15 */
[----:B0-----:R-:W2:Y:S01]  /*ca80*/  LDL.LU R2, [R1+0x1574] ;  /* 0x0015740001027983 */ /* 0x001ea20000300800 */
[C---:B------:R-:W-:Y:S02]  /*ca90*/  ISETP.GT.U32.AND P0, PT, R21.reuse, R10, PT ;  /* 0x0000000a1500720c */ /* 0x040fe40003f04070 */
[C---:B------:R-:W-:Y:S01]  /*caa0*/  ISETP.GT.U32.AND P4, PT, R21.reuse, R6, PT ;  /* 0x000000061500720c */ /* 0x040fe20003f84070 */
[----:B------:R0:W-:Y:S01]  /*cab0*/  STL [R1+0x1ec], R0 ;  /* 0x0001ec0001007387 */ /* 0x0001e20000100800 */
[C---:B------:R-:W-:Y:S02]  /*cac0*/  ISETP.GT.U32.AND P3, PT, R21.reuse, R8, PT ;  /* 0x000000081500720c */ /* 0x040fe40003f64070 */
[----:B------:R-:W-:Y:S01]  /*cad0*/  ISETP.GT.U32.AND P6, PT, R21, R4, PT ;  /* 0x000000041500720c */ /* 0x000fe20003fc4070 */
[----:B0-----:R-:W4:Y:S06]  /*cae0*/  LDL.LU R0, [R1+0x1570] ;  /* 0x0015700001007983 */ /* 0x001f2c0000300800 */
[----:B------:R-:W-:-:S02]  /*caf0*/  @!P0 IMAD.IADD R10, R10, 0x1, -R21 ;  /* 0x000000010a0a8824 */ /* 0x000fc400078e0a15 */
[--C-:B------:R-:W-:Y:S02]  /*cb00*/  @!P4 IMAD.IADD R6, R6, 0x1, -R21.reuse ;  /* 0x000000010606c824 */ /* 0x100fe400078e0a15 */
[--C-:B------:R-:W-:Y:S02]  /*cb10*/  @!P3 IMAD.IADD R8, R8, 0x1, -R21.reuse ;  /* 0x000000010808b824 */ /* 0x100fe400078e0a15 */
[----:B------:R-:W-:Y:S01]  /*cb20*/  @!P6 IMAD.IADD R4, R4, 0x1, -R21 ;  /* 0x000000010404e824 */ /* 0x000fe200078e0a15 */
[----:B---3--:R-:W-:Y:S02]  /*cb30*/  IABS R9, R13 ;  /* 0x0000000d00097213 */ /* 0x008fe40000000000 */
[----:B------:R-:W-:Y:S01]  /*cb40*/  ISETP.GE.AND P6, PT, R13, RZ, PT ;  /* 0x000000ff0d00720c */ /* 0x000fe20003fc6270 */
[----:B------:R-:W-:Y:S01]  /*cb50*/  IMAD.MOV.U32 R13, RZ, RZ, R6 ;  /* 0x000000ffff0d7224 */ /* 0x000fe200078e0006 */
[----:B-----5:R-:W-:Y:S01]  /*cb60*/  ISETP.GE.AND P3, PT, R12, RZ, PT ;  /* 0x000000ff0c00720c */ /* 0x020fe20003f66270 */
[----:B------:R-:W-:-:S02]  /*cb70*/  IMAD.MOV.U32 R12, RZ, RZ, R10 ;  /* 0x000000ffff0c7224 */ /* 0x000fc400078e000a */
[----:B------:R-:W-:Y:S02]  /*cb80*/  @!P1 IMAD.MOV R13, RZ, RZ, -R13 ;  /* 0x000000ffff0d9224 */ /* 0x000fe400078e0a0d */
[----:B------:R-:W-:-:S05]  /*cb90*/  @!P2 IMAD.MOV R12, RZ, RZ, -R12 ;  /* 0x000000ffff0ca224 */ /* 0x000fca00078e0a0c */
[----:B------:R0:W-:Y:S04]  /*cba0*/  STL [R1+0x3c], R12 ;  /* 0x00003c0c01007387 */ /* 0x0001e80000100800 */
[----:B0-----:R-:W3:Y:S04]  /*cbb0*/  LDL.LU R12, [R1+0x4b8] ;  /* 0x0004b800010c7983 */ /* 0x001ee80000300800 */
[----:B------:R0:W-:Y:S04]  /*cbc0*/  STL [R1+0x1e4], R13 ;  /* 0x0001e40d01007387 */ /* 0x0001e80000100800 */
[----:B0-----:R-:W5:Y:S01]  /*cbd0*/  LDL.LU R13, [R1+0x4bc] ;  /* 0x0004bc00010d7983 */ /* 0x001f620000300800 */
[----:B------:R-:W-:-:S04]  /*cbe0*/  IMAD.MOV R5, RZ, RZ, -R5 ;  /* 0x000000ffff057224 */ /* 0x000fc800078e0a05 */
[----:B--2---:R-:W-:-:S05]  /*cbf0*/  IMAD R2, R21, R5, R2 ;  /* 0x0000000515027224 */ /* 0x004fca00078e0202 */
[----:B------:R-:W-:Y:S02]  /*cc00*/  ISETP.GT.U32.AND P0, PT, R21, R2, PT ;  /* 0x000000021500720c */ /* 0x000fe40003f04070 */
[----:B------:R-:W-:Y:S01]  /*cc10*/  ISETP.GE.AND P5, PT, R7, RZ, PT ;  /* 0x000000ff0700720c */ /* 0x000fe20003fa6270 */
[----:B----4-:R-:W-:-:S04]  /*cc20*/  IMAD.HI.U32 R7, R0, R9, RZ ;  /* 0x0000000900077227 */ /* 0x010fc800078e00ff */
[----:B------:R-:W-:-:S06]  /*cc30*/  IMAD.MOV R7, RZ, RZ, -R7 ;  /* 0x000000ffff077224 */ /* 0x000fcc00078e0a07 */
[----:B------:R-:W-:Y:S01]  /*cc40*/  @!P0 IMAD.IADD R2, R2, 0x1, -R21 ;  /* 0x0000000102028824 */ /* 0x000fe200078e0a15 */
[----:B------:R-:W-:Y:S01]  /*cc50*/  ISETP.GE.AND P4, PT, R11, RZ, PT ;  /* 0x000000ff0b00720c */ /* 0x000fe20003f86270 */
[C---:B------:R-:W-:Y:S01]  /*cc60*/  IMAD R9, R21.reuse, R7, R9 ;  /* 0x0000000715097224 */ /* 0x040fe200078e0209 */
[C---:B------:R-:W-:Y:S01]  /*cc70*/  ISETP.GT.U32.AND P0, PT, R21.reuse, R4, PT ;  /* 0x000000041500720c */ /* 0x040fe20003f04070 */
[----:B------:R-:W-:Y:S01]  /*cc80*/  IMAD.MOV.U32 R10, RZ, RZ, R14 ;  /* 0x000000ffff0a7224 */ /* 0x000fe200078e000e */
[----:B------:R-:W-:Y:S02]  /*cc90*/  IABS R11, R14 ;  /* 0x0000000e000b7213 */ /* 0x000fe40000000000 */
[----:B------:R-:W2:Y:S01]  /*cca0*/  LDL R14, [R1+0x4c0] ;  /* 0x0004c000010e7983 */ /* 0x000ea20000100800 */
[C---:B------:R-:W-:Y:S02]  /*ccb0*/  ISETP.GT.U32.AND P2, PT, R21.reuse, R2, PT ;  /* 0x000000021500720c */ /* 0x040fe40003f44070 */
[----:B------:R-:W-:Y:S01]  /*ccc0*/  ISETP.GT.U32.AND P1, PT, R21, R9, PT ;  /* 0x000000091500720c */ /* 0x000fe20003f24070 */
[----:B------:R-:W-:Y:S01]  /*ccd0*/  @!P5 IMAD.MOV R8, RZ, RZ, -R8 ;  /* 0x000000ffff08d224 */ /* 0x000fe200078e0a08 */
[----:B------:R-:W-:-:S04]  /*cce0*/  IABS R5, R27 ;  /* 0x0000001b00057213 */ /* 0x000fc80000000000 */
[--C-:B------:R-:W-:Y:S01]  /*ccf0*/  @!P0 IMAD.IADD R4, R4, 0x1, -R21.reuse ;  /* 0x0000000104048824 */ /* 0x100fe200078e0a15 */
[----:B------:R-:W-:Y:S01]  /*cd00*/  ISETP.GE.AND P0, PT, R27, RZ, PT ;  /* 0x000000ff1b00720c */ /* 0x000fe20003f06270 */
[----:B------:R0:W-:Y:S03]  /*cd10*/  STL [R1+0x1cc], R8 ;  /* 0x0001cc0801007387 */ /* 0x0001e60000100800 */
[--C-:B------:R-:W-:Y:S01]  /*cd20*/  @!P2 IMAD.IADD R2, R2, 0x1, -R21.reuse ;  /* 0x000000010202a824 */ /* 0x100fe200078e0a15 */
[----:B------:R-:W4:Y:S01]  /*cd30*/  LDL R27, [R1+0x4d4] ;  /* 0x0004d400011b7983 */ /* 0x000f220000100800 */
[----:B------:R-:W-:Y:S02]  /*cd40*/  @!P1 IMAD.IADD R9, R9, 0x1, -R21 ;  /* 0x0000000109099824 */ /* 0x000fe400078e0a15 */
[----:B0-----:R-:W-:-:S04]  /*cd50*/  IMAD.MOV.U32 R8, RZ, RZ, R4 ;  /* 0x000000ffff087224 */ /* 0x001fc800078e0004 */
[----:B------:R-:W-:-:S05]  /*cd60*/  @!P4 IMAD.MOV R8, RZ, RZ, -R8 ;  /* 0x000000ffff08c224 */ /* 0x000fca00078e0a08 */
[----:B------:R0:W-:Y:S04]  /*cd70*/  STL [R1+0x1e0], R8 ;  /* 0x0001e00801007387 */ /* 0x0001e80000100800 */
[----:B------:R1:W-:Y:S01]  /*cd80*/  STL [R1+0x1568], R26 ;  /* 0x0015681a01007387 */ /* 0x0003e20000100800 */
[----:B0-----:R-:W-:Y:S02]  /*cd90*/  IABS R8, R26 ;  /* 0x0000001a00087213 */ /* 0x001fe40000000000 */
[----:B---3--:R-:W-:Y:S02]  /*cda0*/  ISETP.GE.AND P2, PT, R12, RZ, PT ;  /* 0x000000ff0c00720c */ /* 0x008fe40003f46270 */
[----:B------:R-:W-:Y:S02]  /*cdb0*/  IABS R4, R12 ;  /* 0x0000000c00047213 */ /* 0x000fe40000000000 */
[----:B-----5:R-:W-:-:S02]  /*cdc0*/  ISETP.GE.AND P1, PT, R13, RZ, PT ;  /* 0x000000ff0d00720c */ /* 0x020fc40003f26270 */
[----:B------:R-:W-:Y:S01]  /*cdd0*/  IABS R12, R13 ;  /* 0x0000000d000c7213 */ /* 0x000fe20000000000 */
[----:B------:R-:W-:-:S04]  /*cde0*/  IMAD.MOV.U32 R13, RZ, RZ, R2 ;  /* 0x000000ffff0d7224 */ /* 0x000fc800078e0002 */
[----:B------:R-:W-:-:S05]  /*cdf0*/  @!P3 IMAD.MOV R13, RZ, RZ, -R13 ;  /* 0x000000ffff0db224 */ /* 0x000fca00078e0a0d */
[----:B------:R0:W-:Y:S04]  /*ce00*/  STL [R1+0x1dc], R13 ;  /* 0x0001dc0d01007387 */ /* 0x0001e80000100800 */
[----:B-1----:R-:W3:Y:S01]  /*ce10*/  LDL R26, [R1+0x4d8] ;  /* 0x0004d800011a7983 */ /* 0x002ee20000100800 */
[----:B------:R-:W-:Y:S02]  /*ce20*/  ISETP.GE.AND P5, PT, R10, RZ, PT ;  /* 0x000000ff0a00720c */ /* 0x000fe40003fa6270 */
[----:B------:R-:W-:Y:S01]  /*ce30*/  ISETP.GT.U32.AND P4, PT, R21, R9, PT ;  /* 0x000000091500720c */ /* 0x000fe20003f84070 */
[----:B------:R-:W-:-:S04]  /*ce40*/  IMAD.HI.U32 R6, R0, R5, RZ ;  /* 0x0000000500067227 */ /* 0x000fc800078e00ff */
[----:B------:R-:W-:Y:S02]  /*ce50*/  IMAD.MOV R6, RZ, RZ, -R6 ;  /* 0x000000ffff067224 */ /* 0x000fe400078e0a06 */
[----:B------:R-:W-:Y:S01]  /*ce60*/  IMAD.HI.U32 R2, R0, R12, RZ ;  /* 0x0000000c00027227 */ /* 0x000fe200078e00ff */
[----:B--2---:R-:W-:-:S03]  /*ce70*/  IABS R10, R14 ;  /* 0x0000000e000a7213 */ /* 0x004fc60000000000 */
[----:B------:R-:W-:Y:S01]  /*ce80*/  IMAD R5, R21, R6, R5 ;  /* 0x0000000615057224 */ /* 0x000fe200078e0205 */
[----:B------:R-:W2:Y:S01]  /*ce90*/  LDL R14, [R1+0x4dc] ;  /* 0x0004dc00010e7983 */ /* 0x000ea20000100800 */
[----:B0-----:R-:W-:-:S04]  /*cea0*/  IMAD.HI.U32 R13, R0, R10, RZ ;  /* 0x0000000a000d7227 */ /* 0x001fc800078e00ff */
[----:B------:R-:W-:Y:S02]  /*ceb0*/  IMAD.MOV R13, RZ, RZ, -R13 ;  /* 0x000000ffff0d7224 */ /* 0x000fe400078e0a0d */
[----:B------:R-:W-:Y:S02]  /*cec0*/  IMAD.MOV R2, RZ, RZ, -R2 ;  /* 0x000000ffff027224 */ /* 0x000fe400078e0a02 */
[----:B------:R-:W-:Y:S01]  /*ced0*/  IMAD R10, R21, R13, R10 ;  /* 0x0000000d150a7224 */ /* 0x000fe200078e020a */
[----:B----4-:R-:W-:Y:S01]  /*cee0*/  IABS R6, R27 ;  /* 0x0000001b00067213 */ /* 0x010fe20000000000 */
[----:B------:R-:W-:Y:S01]  /*cef0*/  @!P4 IMAD.IADD R9, R9, 0x1, -R21 ;  /* 0x000000010909c824 */ /* 0x000fe200078e0a15 */
[----:B------:R-:W4:Y:S01]  /*cf00*/  LDL R27, [R1+0x4e0] ;  /* 0x0004e000011b7983 */ /* 0x000f220000100800 */
[----:B------:R-:W-:Y:S02]  /*cf10*/  IMAD R12, R21, R2, R12 ;  /* 0x00000002150c7224 */ /* 0x000fe400078e020c */
[----:B------:R-:W-:Y:S01]  /*cf20*/  IMAD.HI.U32 R2, R0, R6, RZ ;  /* 0x0000000600027227 */ /* 0x000fe200078e00ff */
[----:B------:R0:W-:Y:S03]  /*cf30*/  STL [R1+0x156c], R10 ;  /* 0x00156c0a01007387 */ /* 0x0001e60000100800 */
[----:B------:R-:W-:-:S02]  /*cf40*/  IMAD.MOV R2, RZ, RZ, -R2 ;  /* 0x000000ffff027224 */ /* 0x000fc400078e0a02 */
[----:B0-----:R-:W-:-:S04]  /*cf50*/  IMAD.MOV.U32 R10, RZ, RZ, R9 ;  /* 0x000000ffff0a7224 */ /* 0x001fc800078e0009 */
[----:B------:R-:W-:Y:S02]  /*cf60*/  @!P6 IMAD.MOV R10, RZ, RZ, -R10 ;  /* 0x000000ffff0ae224 */ /* 0x000fe400078e0a0a */
[----:B------:R-:W-:-:S03]  /*cf70*/  IMAD R6, R21, R2, R6 ;  /* 0x0000000215067224 */ /* 0x000fc600078e0206 */
[----:B------:R0:W-:Y:S01]  /*cf80*/  STL [R1+0x30], R10 ;  /* 0x0000300a01007387 */ /* 0x0001e20000100800 */
[----:B---3--:R-:W-:-:S03]  /*cf90*/  IABS R2, R26 ;  /* 0x0000001a00027213 */ /* 0x008fc60000000000 */
[----:B------:R-:W3:Y:S01]  /*cfa0*/  LDL.LU R26, [R1+0x4c0] ;  /* 0x0004c000011a7983 */ /* 0x000ee20000300800 */
[----:B------:R-:W-:-:S04]  /*cfb0*/  IMAD.HI.U32 R7, R0, R11, RZ ;  /* 0x0000000b00077227 */ /* 0x000fc800078e00ff */
[----:B------:R-:W-:-:S04]  /*cfc0*/  IMAD.MOV R7, RZ, RZ, -R7 ;  /* 0x000000ffff077224 */ /* 0x000fc800078e0a07 */
[C---:B------:R-:W-:Y:S01]  /*cfd0*/  IMAD R11, R21.reuse, R7, R11 ;  /* 0x00000007150b7224 */ /* 0x040fe200078e020b */
[----:B------:R-:W-:-:S04]  /*cfe0*/  ISETP.GT.U32.AND P4, PT, R21, R5, PT ;  /* 0x000000051500720c */ /* 0x000fc80003f84070 */
[----:B------:R-:W-:Y:S01]  /*cff0*/  ISETP.GT.U32.AND P3, PT, R21, R11, PT ;  /* 0x0000000b1500720c */ /* 0x000fe20003f64070 */
[----:B------:R-:W-:-:S08]  /*d000*/  IMAD.HI.U32 R7, R0, R4, RZ ;  /* 0x0000000400077227 */ /* 0x000fd000078e00ff */
[----:B------:R-:W-:-:S04]  /*d010*/  @!P4 IMAD.IADD R5, R5, 0x1, -R21 ;  /* 0x000000010505c824 */ /* 0x000fc800078e0a15 */
[----:B------:R-:W-:-:S05]  /*d020*/  @!P3 IMAD.IADD R11, R11, 0x1, -R21 ;  /* 0x000000010b0bb824 */ /* 0x000fca00078e0a15 */
[----:B------:R-:W-:Y:S01]  /*d030*/  ISETP.GT.U32.AND P4, PT, R21, R11, PT ;  /* 0x0000000b1500720c */ /* 0x000fe20003f84070 */
[----:B------:R-:W-:-:S04]  /*d040*/  IMAD.MOV R7, RZ, RZ, -R7 ;  /* 0x000000ffff077224 */ /* 0x000fc800078e0a07 */
[----:B------:R-:W-:Y:S02]  /*d050*/  IMAD R4, R21, R7, R4 ;  /* 0x0000000715047224 */ /* 0x000fe400078e0204 */
[----:B------:R-:W-:Y:S01]  /*d060*/  IMAD.HI.U32 R7, R0, R8, RZ ;  /* 0x0000000800077227 */ /* 0x000fe200078e00ff */
[----:B----4-:R-:W-:Y:S02]  /*d070*/  IABS R9, R27 ;  /* 0x0000001b00097213 */ /* 0x010fe40000000000 */
[----:B------:R-:W4:Y:S01]  /*d080*/  LDL.LU R27, [R1+0x4e8] ;  /* 0x0004e800011b7983 */ /* 0x000f220000300800 */
[----:B------:R-:W-:Y:S02]  /*d090*/  IMAD.MOV R7, RZ, RZ, -R7 ;  /* 0x000000ffff077224 */ /* 0x000fe400078e0a07 */
[----:B------:R-:W-:Y:S01]  /*d0a0*/  @!P4 IMAD.IADD R11, R11, 0x1, -R21 ;  /* 0x000000010b0bc824 */ /* 0x000fe200078e0a15 */
[C---:B------:R-:W-:Y:S01]  /*d0b0*/  ISETP.GT.U32.AND P4, PT, R21.reuse, R12, PT ;  /* 0x0000000c1500720c */ /* 0x040fe20003f84070 */
[----:B------:R-:W-:Y:S01]  /*d0c0*/  IMAD R8, R21, R7, R8 ;  /* 0x0000000715087224 */ /* 0x000fe200078e0208 */
[----:B--2---:R-:W-:Y:S01]  /*d0d0*/  IABS R7, R14 ;  /* 0x0000000e00077213 */ /* 0x004fe20000000000 */
[----:B0-----:R-:W-:-:S02]  /*d0e0*/  IMAD.MOV.U32 R10, RZ, RZ, R11 ;  /* 0x000000ffff0a7224 */ /* 0x001fc400078e000b */
[----:B------:R-:W-:-:S04]  /*d0f0*/  IMAD.HI.U32 R14, R0, R2, RZ ;  /* 0x00000002000e7227 */ /* 0x000fc800078e00ff */
[----:B------:R-:W-:-:S04]  /*d100*/  IMAD.HI.U32 R11, R0, R9, RZ ;  /* 0x00000009000b7227 */ /* 0x000fc800078e00ff */
[----:B------:R-:W-:Y:S02]  /*d110*/  @!P5 IMAD.MOV R10, RZ, RZ, -R10 ;  /* 0x000000ffff0ad224 */ /* 0x000fe400078e0a0a */
[----:B------:R-:W-:Y:S02]  /*d120*/  IMAD.MOV R14, RZ, RZ, -R14 ;  /* 0x000000ffff0e7224 */ /* 0x000fe400078e0a0e */
[----:B------:R-:W-:Y:S01]  /*d130*/  IMAD.MOV R11, RZ, RZ, -R11 ;  /* 0x000000ffff0b7224 */ /* 0x000fe200078e0a0b */
[----:B------:R0:W-:Y:S01]  /*d140*/  STL [R1+0x2c], R10 ;  /* 0x00002c0a01007387 */ /* 0x0001e20000100800 */
[----:B------:R-:W-:Y:S02]  /*d150*/  @!P4 IMAD.IADD R12, R12, 0x1, -R21 ;  /* 0x000000010c0cc824 */ /* 0x000fe400078e0a15 */
[C---:B------:R-:W-:Y:S02]  /*d160*/  IMAD R2, R21.reuse, R14, R2 ;  /* 0x0000000e15027224 */ /* 0x040fe400078e0202 */
[----:B------:R-:W-:Y:S01]  /*d170*/  IMAD R9, R21, R11, R9 ;  /* 0x0000000b15097224 */ /* 0x000fe200078e0209 */
[----:B0-----:R-:W2:Y:S01]  /*d180*/  LDL.LU R10, [R1+0x156c] ;  /* 0x00156c00010a7983 */ /* 0x001ea20000300800 */
[----:B---3--:R-:W-:-:S03]  /*d190*/  ISETP.GE.AND P4, PT, R26, RZ, PT ;  /* 0x000000ff1a00720c */ /* 0x008fc60003f86270 */
[----:B------:R-:W3:Y:S04]  /*d1a0*/  LDL.LU R26, [R1+0x1568] ;  /* 0x00156800011a7983 */ /* 0x000ee80000300800 */
[----:B------:R-:W5:Y:S04]  /*d1b0*/  LDL.LU R14, [R1+0x4e4] ;  /* 0x0004e400010e7983 */ /* 0x000f680000300800 */
[----:B------:R-:W2:Y:S01]  /*d1c0*/  LDL.LU R11, [R1+0x4d8] ;  /* 0x0004d800010b7983 */ /* 0x000ea20000300800 */
[----:B------:R-:W-:-:S13]  /*d1d0*/  ISETP.GT.U32.AND P6, PT, R21, R5, PT ;  /* 0x000000051500720c */ /* 0x000fda0003fc4070 */
[----:B------:R-:W-:-:S04]  /*d1e0*/  @!P6 IMAD.IADD R5, R5, 0x1, -R21 ;  /* 0x000000010505e824 */ /* 0x000fc800078e0a15 */
[----:B------:R-:W-:Y:S01]  /*d1f0*/  @!P0 IMAD.MOV R5, RZ, RZ, -R5 ;  /* 0x000000ffff058224 */ /* 0x000fe200078e0a05 */
[----:B------:R-:W-:-:S13]  /*d200*/  ISETP.GT.U32.AND P3, PT, R21, R4, PT ;  /* 0x000000041500720c */ /* 0x000fda0003f64070 */
[----:B------:R-:W-:-:S05]  /*d210*/  @!P3 IMAD.IADD R4, R4, 0x1, -R21 ;  /* 0x000000010404b824 */ /* 0x000fca00078e0a15 */
[C---:B------:R-:W-:Y:S01]  /*d220*/  ISETP.GT.U32.AND P3, PT, R21.reuse, R4, PT ;  /* 0x000000041500720c */ /* 0x040fe20003f64070 */
[----:B--2---:R0:W-:Y:S04]  /*d230*/  STL [R1+0x1564], R11 ;  /* 0x0015640b01007387 */ /* 0x0041e80000100800 */
[----:B------:R-:W-:Y:S04]  /*d240*/  STL [R1+0x28], R5 ;  /* 0x0000280501007387 */ /* 0x000fe80000100800 */
[----:B0-----:R-:W2:Y:S04]  /*d250*/  LDL.LU R11, [R1+0x4d4] ;  /* 0x0004d400010b7983 */ /* 0x001ea80000300800 */
[----:B------:R-:W-:Y:S01]  /*d260*/  @!P3 IMAD.IADD R4, R4, 0x1, -R21 ;  /* 0x000000010404b824 */ /* 0x000fe200078e0a15 */
[C---:B------:R-:W-:Y:S01]  /*d270*/  ISETP.GT.U32.AND P3, PT, R21.reuse, R6, PT ;  /* 0x000000061500720c */ /* 0x040fe20003f64070 */
[----:B------:R-:W-:Y:S01]  /*d280*/  IMAD.HI.U32 R13, R0, R7, RZ ;  /* 0x00000007000d7227 */ /* 0x000fe200078e00ff */
[----:B------:R-:W-:-:S02]  /*d290*/  ISETP.GT.U32.AND P5, PT, R21, R10, PT ;  /* 0x0000000a1500720c */ /* 0x000fc40003fa4070 */
[C---:B------:R-:W-:Y:S01]  /*d2a0*/  ISETP.GT.U32.AND P6, PT, R21.reuse, R8, PT ;  /* 0x000000081500720c */ /* 0x040fe20003fc4070 */
[----:B------:R-:W-:Y:S01]  /*d2b0*/  IMAD.MOV R13, RZ, RZ, -R13 ;  /* 0x000000ffff0d7224 */ /* 0x000fe200078e0a0d */
[----:B-----5:R0:W-:Y:S03]  /*d2c0*/  STL [R1+0x1560], R14 ;  /* 0x0015600e01007387 */ /* 0x0201e60000100800 */
[----:B------:R-:W-:-:S04]  /*d2d0*/  IMAD R7, R21, R13, R7 ;  /* 0x0000000d15077224 */ /* 0x000fc800078e0207 */
[--C-:B------:R-:W-:Y:S02]  /*d2e0*/  @!P3 IMAD.IADD R6, R6, 0x1, -R21.reuse ;  /* 0x000000010606b824 */ /* 0x100fe400078e0a15 */
[----:B---3--:R-:W-:Y:S02]  /*d2f0*/  IMAD.MOV.U32 R13, RZ, RZ, R26 ;  /* 0x000000ffff0d7224 */ /* 0x008fe400078e001a */
[----:B------:R-:W-:Y:S01]  /*d300*/  IMAD.MOV.U32 R26, RZ, RZ, R4 ;  /* 0x000000ffff1a7224 */ /* 0x000fe200078e0004 */
[----:B------:R-:W-:Y:S02]  /*d310*/  IABS R4, R14 ;  /* 0x0000000e00047213 */ /* 0x000fe40000000000 */
[----:B------:R-:W-:Y:S01]  /*d320*/  ISETP.GT.U32.AND P3, PT, R21, R6, PT ;  /* 0x000000061500720c */ /* 0x000fe20003f64070 */
[----:B0-----:R-:W3:Y:S01]  /*d330*/  LDL.LU R14, [R1+0x4dc] ;  /* 0x0004dc00010e7983 */ /* 0x001ee20000300800 */
[--C-:B------:R-:W-:Y:S02]  /*d340*/  @!P5 IMAD.IADD R10, R10, 0x1, -R21.reuse ;  /* 0x000000010a0ad824 */ /* 0x100fe400078e0a15 */
[----:B------:R-:W-:-:S02]  /*d350*/  @!P6 IMAD.IADD R8, R8, 0x1, -R21 ;  /* 0x000000010808e824 */ /* 0x000fc400078e0a15 */
[----:B------:R-:W-:Y:S01]  /*d360*/  @!P2 IMAD.MOV R26, RZ, RZ, -R26 ;  /* 0x000000ffff1aa224 */ /* 0x000fe200078e0a1a */
[----:B------:R-:W-:-:S04]  /*d370*/  ISETP.GT.U32.AND P6, PT, R21, R10, PT ;  /* 0x0000000a1500720c */ /* 0x000fc80003fc4070 */
[----:B------:R0:W-:Y:S02]  /*d380*/  STL [R1+0x24], R26 ;  /* 0x0000241a01007387 */ /* 0x0001e40000100800 */
[--C-:B------:R-:W-:Y:S02]  /*d390*/  @!P3 IMAD.IADD R6, R6, 0x1, -R21.reuse ;  /* 0x000000010606b824 */ /* 0x100fe400078e0a15 */
[----:B0-----:R-:W5:Y:S05]  /*d3a0*/  LDL.LU R26, [R1+0x4ec] ;  /* 0x0004ec00011a7983 */ /* 0x001f6a0000300800 */
[----:B------:R-:W-:Y:S01]  /*d3b0*/  @!P6 IMAD.IADD R10, R10, 0x1, -R21 ;  /* 0x000000010a0ae824 */ /* 0x000fe200078e0a15 */
[----:B------:R-:W-:Y:S01]  /*d3c0*/  ISETP.GE.AND P6, PT, R13, RZ, PT ;  /* 0x000000ff0d00720c */ /* 0x000fe20003fc6270 */
[----:B------:R-:W-:-:S04]  /*d3d0*/  IMAD.HI.U32 R13, R0, R4, RZ ;  /* 0x00000004000d7227 */ /* 0x000fc800078e00ff */
[----:B------:R-:W-:-:S04]  /*d3e0*/  IMAD.MOV R13, RZ, RZ, -R13 ;  /* 0x000000ffff0d7224 */ /* 0x000fc800078e0a0d */
[----:B------:R-:W-:Y:S01]  /*d3f0*/  IMAD R4, R21, R13, R4 ;  /* 0x0000000d15047224 */ /* 0x000fe200078e0204 */
[----:B--2---:R-:W-:Y:S02]  /*d400*/  ISETP.GE.AND P3, PT, R11, RZ, PT ;  /* 0x000000ff0b00720c */ /* 0x004fe40003f66270 */
[----:B------:R-:W2:Y:S04]  /*d410*/  LDL.LU R11, [R1+0x1564] ;  /* 0x00156400010b7983 */ /* 0x000ea80000300800 */
[----:B------:R-:W2:Y:S01]  /*d420*/  LDL.LU R13, [R1+0x4e0] ;  /* 0x0004e000010d7983 */ /* 0x000ea20000300800 */
[C---:B------:R-:W-:Y:S02]  /*d430*/  ISETP.GT.U32.AND P5, PT, R21.reuse, R12, PT ;  /* 0x0000000c1500720c */ /* 0x040fe40003fa4070 */
[----:B------:R-:W-:-:S02]  /*d440*/  ISETP.GT.U32.AND P0, PT, R21, R8, PT ;  /* 0x000000081500720c */ /* 0x000fc40003f04070 */
[----:B------:R-:W-:-:S09]  /*d450*/  ISETP.GT.U32.AND P2, PT, R21, R2, PT ;  /* 0x000000021500720c */ /* 0x000fd20003f44070 */
[--C-:B------:R-:W-:Y:S01]  /*d460*/  @!P5 IMAD.IADD R12, R12, 0x1, -R21.reuse ;  /* 0x000000010c0cd824 */ /* 0x100fe200078e0a15 */
[C---:B------:R-:W-:Y:S01]  /*d470*/  ISETP.GT.U32.AND P5, PT, R21.reuse, R7, PT ;  /* 0x000000071500720c */ /* 0x040fe20003fa4070 */
[--C-:B------:R-:W-:Y:S01]  /*d480*/  @!P0 IMAD.IADD R8, R8, 0x1, -R21.reuse ;  /* 0x0000000108088824 */ /* 0x100fe200078e0a15 */
[----:B------:R-:W-:Y:S01]  /*d490*/  ISETP.GT.U32.AND P0, PT, R21, R9, PT ;  /* 0x000000091500720c */ /* 0x000fe20003f04070 */
[----:B------:R-:W-:Y:S02]  /*d4a0*/  @!P2 IMAD.IADD R2, R2, 0x1, -R21 ;  /* 0x000000010202a824 */ /* 0x000fe400078e0a15 */
[----:B------:R-:W-:-:S08]  /*d4b0*/  @!P4 IMAD.MOV R10, RZ, RZ, -R10 ;  /* 0x000000ffff0ac224 */ /* 0x000fd000078e0a0a */
[--C-:B------:R-:W-:Y:S01]  /*d4c0*/  @!P5 IMAD.IADD R7, R7, 0x1, -R21.reuse ;  /* 0x000000010707d824 */ /* 0x100fe200078e0a15 */
[----:B---3--:R-:W-:Y:S01]  /*d4d0*/  ISETP.GE.AND P5, PT, R14, RZ, PT ;  /* 0x000000ff0e00720c */ /* 0x008fe20003fa6270 */
[----:B------:R-:W-:Y:S02]  /*d4e0*/  IMAD.MOV.U32 R14, RZ, RZ, R12 ;  /* 0x000000ffff0e7224 */ /* 0x000fe400078e000c */
[--C-:B------:R-:W-:Y:S01]  /*d4f0*/  @!P0 IMAD.IADD R9, R9, 0x1, -R21.reuse ;  /* 0x0000000109098824 */ /* 0x100fe200078e0a15 */
[----:B------:R-:W3:Y:S01]  /*d500*/  LDL.LU R12, [R1+0x4f0] ;  /* 0x0004f000010c7983 */ /* 0x000ee20000300800 */
[----:B------:R-:W-:Y:S01]  /*d510*/  @!P1 IMAD.MOV R14, RZ, RZ, -R14 ;  /* 0x000000ffff0e9224 */ /* 0x000fe200078e0a0e */
[----:B------:R-:W-:Y:S02]  /*d520*/  ISETP.GT.U32.AND P0, PT, R21, R2, PT ;  /* 0x000000021500720c */ /* 0x000fe40003f04070 */
[----:B----4-:R-:W-:Y:S02]  /*d530*/  IABS R5, R27 ;  /* 0x0000001b00057213 */ /* 0x010fe40000000000 */
[----:B------:R0:W-:Y:S04]  /*d540*/  STL [R1+0x20], R14 ;  /* 0x0000200e01007387 */ /* 0x0001e80000100800 */
[----:B0-----:R-:W4:Y:S04]  /*d550*/  LDL.LU R14, [R1+0x1560] ;  /* 0x00156000010e7983 */ /* 0x001f280000300800 */
[----:B------:R0:W-:Y:S01]  /*d560*/  STL [R1+0x1c], R10 ;  /* 0x00001c0a01007387 */ /* 0x0001e20000100800 */
[----:B------:R-:W-:-:S02]  /*d570*/  @!P0 IMAD.IADD R2, R2, 0x1, -R21 ;  /* 0x0000000102028824 */ /* 0x000fc400078e0a15 */
[----:B0-----:R-:W-:-:S04]  /*d580*/  IMAD.MOV.U32 R10, RZ, RZ, R8 ;  /* 0x000000ffff0a7224 */ /* 0x001fc800078e0008 */
[----:B------:R-:W-:Y:S01]  /*d590*/  @!P6 IMAD.MOV R10, RZ, RZ, -R10 ;  /* 0x000000ffff0ae224 */ /* 0x000fe200078e0a0a */
[C---:B------:R-:W-:Y:S02]  /*d5a0*/  ISETP.GT.U32.AND P6, PT, R21.reuse, R4, PT ;  /* 0x000000041500720c */ /* 0x040fe40003fc4070 */
[----:B------:R-:W-:Y:S01]  /*d5b0*/  ISETP.GT.U32.AND P4, PT, R21, R9, PT ;  /* 0x000000091500720c */ /* 0x000fe20003f84070 */
[----:B------:R-:W-:Y:S01]  /*d5c0*/  @!P3 IMAD.MOV R6, RZ, RZ, -R6 ;  /* 0x000000ffff06b224 */ /* 0x000fe200078e0a06 */
[----:B------:R0:W-:Y:S01]  /*d5d0*/  STL [R1+0x158], R10 ;  /* 0x0001580a01007387 */ /* 0x0001e20000100800 */
[----:B-----5:R-:W-:-:S03]  /*d5e0*/  IABS R8, R26 ;  /* 0x0000001a00087213 */ /* 0x020fc60000000000 */
[----:B------:R-:W-:Y:S05]  /*d5f0*/  STL [R1+0x17c], R6 ;  /* 0x00017c0601007387 */ /* 0x000fea0000100800 */
[----:B------:R-:W-:Y:S01]  /*d600*/  @!P6 IMAD.IADD R4, R4, 0x1, -R21 ;  /* 0x000000010404e824 */ /* 0x000fe200078e0a15 */
[----:B------:R-:W-:Y:S01]  /*d610*/  ISETP.GE.AND P6, PT, R26, RZ, PT ;  /* 0x000000ff1a00720c */ /* 0x000fe20003fc6270 */
[----:B------:R-:W-:Y:S02]  /*d620*/  IMAD.MOV.U32 R26, RZ, RZ, R25 ;  /* 0x000000ffff1a7224 */ /* 0x000fe400078e0019 */
[----:B------:R-:W-:Y:S01]  /*d630*/  @!P4 IMAD.IADD R9, R9, 0x1, -R21 ;  /* 0x000000010909c824 */ /* 0x000fe200078e0a15 */
[----:B------:R-:W-:-:S02]  /*d640*/  ISETP.GE.AND P4, PT, R27, RZ, PT ;  /* 0x000000ff1b00720c */ /* 0x000fc40003f86270 */
[----:B--2---:R-:W-:Y:S01]  /*d650*/  ISETP.GE.AND P2, PT, R11, RZ, PT ;  /* 0x000000ff0b00720c */ /* 0x004fe20003f46270 */
[----:B------:R-:W-:-:S04]  /*d660*/  IMAD.HI.U32 R11, R0, R5, RZ ;  /* 0x00000005000b7227 */ /* 0x000fc800078e00ff */
[----:B------:R-:W-:-:S04]  /*d670*/  IMAD.MOV R11, RZ, RZ, -R11 ;  /* 0x000000ffff0b7224 */ /* 0x000fc800078e0a0b */
[----:B------:R-:W-:Y:S02]  /*d680*/  IMAD R5, R21, R11, R5 ;  /* 0x0000000b15057224 */ /* 0x000fe400078e0205 */
[----:B------:R-:W-:Y:S01]  /*d690*/  IMAD.MOV.U32 R11, RZ, RZ, R2 ;  /* 0x000000ffff0b7224 */ /* 0x000fe200078e0002 */
[----:B------:R-:W-:Y:S02]  /*d6a0*/  ISETP.GE.AND P3, PT, R13, RZ, PT ;  /* 0x000000ff0d00720c */ /* 0x000fe40003f66270 */
[----:B------:R-:W2:Y:S01]  /*d6b0*/  LDL.LU R13, [R1+0x4f4] ;  /* 0x0004f400010d7983 */ /* 0x000ea20000300800 */
[----:B------:R-:W-:-:S05]  /*d6c0*/  @!P2 IMAD.MOV R11, RZ, RZ, -R11 ;  /* 0x000000ffff0ba224 */ /* 0x000fca00078e0a0b */
[----:B------:R1:W-:Y:S04]  /*d6d0*/  STL [R1+0x178], R11 ;  /* 0x0001780b01007387 */ /* 0x0003e80000100800 */
[----:B------:R-:W5:Y:S04]  /*d6e0*/  LDL.LU R25, [R1+0x500] ;  /* 0x0005000001197983 */ /* 0x000f680000300800 */
[----:B------:R-:W3:Y:S01]  /*d6f0*/  LDL.LU R27, [R1+0x4f8] ;  /* 0x0004f800011b7983 */ /* 0x000ee20000300800 */
[C---:B------:R-:W-:Y:S01]  /*d700*/  ISETP.GT.U32.AND P1, PT, R21.reuse, R7, PT ;  /* 0x000000071500720c */ /* 0x040fe20003f24070 */
[----:B0-----:R-:W-:Y:S01]  /*d710*/  IMAD.HI.U32 R10, R0, R8, RZ ;  /* 0x00000008000a7227 */ /* 0x001fe200078e00ff */
[----:B------:R-:W-:-:S03]  /*d720*/  ISETP.GT.U32.AND P0, PT, R21, R5, PT ;  /* 0x000000051500720c */ /* 0x000fc60003f04070 */
[----:B------:R-:W-:-:S04]  /*d730*/  IMAD.MOV R10, RZ, RZ, -R10 ;  /* 0x000000ffff0a7224 */ /* 0x000fc800078e0a0a */
[----:B------:R-:W-:-:S04]  /*d740*/  IMAD R8, R21, R10, R8 ;  /* 0x0000000a15087224 */ /* 0x000fc800078e0208 */
[----:B------:R-:W-:-:S04]  /*d750*/  @!P1 IMAD.IADD R7, R7, 0x1, -R21 ;  /* 0x0000000107079824 */ /* 0x000fc800078e0a15 */
[----:B-1----:R-:W-:-:S04]  /*d760*/  IMAD.MOV.U32 R11, RZ, RZ, R7 ;  /* 0x000000ffff0b7224 */ /* 0x002fc800078e0007 */
[----:B------:R-:W-:Y:S01]  /*d770*/  @!P5 IMAD.MOV R11, RZ, RZ, -R11 ;  /* 0x000000ffff0bd224 */ /* 0x000fe200078e0a0b */
[----:B------:R-:W-:Y:S01]  /*d780*/  ISETP.GT.U32.AND P5, PT, R21, R8, PT ;  /* 0x000000081500720c */ /* 0x000fe20003fa4070 */
[----:B------:R-:W-:Y:S01]  /*d790*/  @!P0 IMAD.IADD R5, R5, 0x1, -R21 ;  /* 0x0000000105058824 */ /* 0x000fe200078e0a15 */
[----:B----4-:R-:W-:Y:S02]  /*d7a0*/  ISETP.GE.AND P1, PT, R14, RZ, PT ;  /* 0x000000ff0e00720c */ /* 0x010fe40003f26270 */
[----:B------:R-:W4:Y:S01]  /*d7b0*/  LDL.LU R14, [R1+0x4fc] ;  /* 0x0004fc00010e7983 */ /* 0x000f220000300800 */
[C---:B------:R-:W-:Y:S02]  /*d7c0*/  ISETP.GT.U32.AND P0, PT, R21.reuse, R4, PT ;  /* 0x000000041500720c */ /* 0x040fe40003f04070 */
[----:B------:R-:W-:-:S06]  /*d7d0*/  ISETP.GT.U32.AND P2, PT, R21, R5, PT ;  /* 0x000000051500720c */ /* 0x000fcc0003f44070 */
[----:B------:R-:W-:-:S05]  /*d7e0*/  @!P5 IMAD.IADD R8, R8, 0x1, -R21 ;  /* 0x000000010808d824 */ /* 0x000fca00078e0a15 */
[----:B------:R-:W-:Y:S01]  /*d7f0*/  ISETP.GT.U32.AND P5, PT, R21, R8, PT ;  /* 0x000000081500720c */ /* 0x000fe20003fa4070 */
[--C-:B------:R-:W-:Y:S02]  /*d800*/  @!P0 IMAD.IADD R4, R4, 0x1, -R21.reuse ;  /* 0x0000000104048824 */ /* 0x100fe400078e0a15 */
[----:B------:R-:W-:Y:S02]  /*d810*/  @!P2 IMAD.IADD R5, R5, 0x1, -R21 ;  /* 0x000000010505a824 */ /* 0x000fe400078e0a15 */
[----:B------:R-:W-:Y:S02]  /*d820*/  @!P3 IMAD.MOV R9, RZ, RZ, -R9 ;  /* 0x000000ffff09b224 */ /* 0x000fe400078e0a09 */
[----:B------:R-:W-:Y:S01]  /*d830*/  @!P1 IMAD.MOV R4, RZ, RZ, -R4 ;  /* 0x000000ffff049224 */ /* 0x000fe200078e0a04 */
[----:B------:R-:W-:Y:S01]  /*d840*/  STL [R1+0x168], R11 ;  /* 0x0001680b01007387 */ /* 0x000fe20000100800 */
[----:B------:R-:W-:-:S03]  /*d850*/  @!P4 IMAD.MOV R5, RZ, RZ, -R5 ;  /* 0x000000ffff05c224 */ /* 0x000fc600078e0a05 */
[----:B------:R-:W-:Y:S01]  /*d860*/  STL [R1+0x16c], R9 ;  /* 0x00016c0901007387 */ /* 0x000fe20000100800 */
[----:B------:R-:W-:Y:S01]  /*d870*/  @!P5 IMAD.IADD R8, R8, 0x1, -R21 ;  /* 0x000000010808d824 */ /* 0x000fe200078e0a15 */
[----:B--2---:R-:W-:Y:S02]  /*d880*/  IABS R7, R13 ;  /* 0x0000000d00077213 */ /* 0x004fe40000000000 */
[----:B------:R-:W-:Y:S02]  /*d890*/  ISETP.GE.AND P2, PT, R13, RZ, PT ;  /* 0x000000ff0d00720c */ /* 0x000fe40003f46270 */
[----:B-----5:R-:W-:Y:S02]  /*d8a0*/  IABS R10, R25 ;  /* 0x00000019000a7213 */ /* 0x020fe40000000000 */
[----:B------:R-:W-:Y:S02]  /*d8b0*/  ISETP.GE.AND P1, PT, R25, RZ, PT ;  /* 0x000000ff1900720c */ /* 0x000fe40003f26270 */
[----:B------:R-:W2:Y:S01]  /*d8c0*/  LDL.LU R25, [R1+0x50c] ;  /* 0x00050c0001197983 */ /* 0x000ea20000300800 */
[----:B---3--:R-:W-:-:S03]  /*d8d0*/  ISETP.GE.AND P5, PT, R27, RZ, PT ;  /* 0x000000ff1b00720c */ /* 0x008fc60003fa6270 */
[----:B------:R0:W-:Y:S04]  /*d8e0*/  STL [R1+0x170], R4 ;  /* 0x0001700401007387 */ /* 0x0001e80000100800 */
[----:B------:R-:W-:Y:S01]  /*d8f0*/  STL [R1+0x1a4], R5 ;  /* 0x0001a40501007387 */ /* 0x000fe20000100800 */
[----:B0-----:R-:W-:-:S03]  /*d900*/  IABS R4, R27 ;  /* 0x0000001b00047213 */ /* 0x001fc60000000000 */
[----:B------:R-:W3:Y:S04]  /*d910*/  LDL.LU R27, [R1+0x508] ;  /* 0x00050800011b7983 */ /* 0x000ee80000300800 */
[----:B------:R-:W5:Y:S01]  /*d920*/  LDL R13, [R1+0x510] ;  /* 0x00051000010d7983 */ /* 0x000f620000100800 */
[----:B------:R-:W-:-:S05]  /*d930*/  IABS R6, R12 ;  /* 0x0000000c00067213 */ /* 0x000fca0000000000 */
[----:B------:R-:W-:-:S04]  /*d940*/  IMAD.HI.U32 R2, R0, R6, RZ ;  /* 0x0000000600027227 */ /* 0x000fc800078e00ff */
[----:B------:R-:W-:-:S04]  /*d950*/  IMAD.MOV R2, RZ, RZ, -R2 ;  /* 0x000000ffff027224 */ /* 0x000fc800078e0a02 */
[----:B------:R-:W-:Y:S02]  /*d960*/  IMAD R6, R21, R2, R6 ;  /* 0x0000000215067224 */ /* 0x000fe400078e0206 */
[----:B------:R-:W-:-:S04]  /*d970*/  IMAD.HI.U32 R2, R0, R7, RZ ;  /* 0x0000000700027227 */ /* 0x000fc800078e00ff */
[----:B------:R-:W-:-:S04]  /*d980*/  IMAD.MOV R2, RZ, RZ, -R2 ;  /* 0x000000ffff027224 */ /* 0x000fc800078e0a02 */
[C---:B------:R-:W-:Y:S01]  /*d990*/  IMAD R7, R21.reuse, R2, R7 ;  /* 0x0000000215077224 */ /* 0x040fe200078e0207 */
[----:B------:R-:W-:-:S04]  /*d9a0*/  ISETP.GT.U32.AND P0, PT, R21, R6, PT ;  /* 0x000000061500720c */ /* 0x000fc80003f04070 */
[----:B------:R-:W-:Y:S01]  /*d9b0*/  ISETP.GT.U32.AND P4, PT, R21, R7, PT ;  /* 0x000000071500720c */ /* 0x000fe20003f84070 */
[----:B------:R-:W-:Y:S01]  /*d9c0*/  IMAD.HI.U32 R2, R0, R10, RZ ;  /* 0x0000000a00027227 */ /* 0x000fe200078e00ff */
[----:B----4-:R-:W-:-:S03]  /*d9d0*/  IABS R9, R14 ;  /* 0x0000000e00097213 */ /* 0x010fc60000000000 */
[----:B------:R-:W-:-:S04]  /*d9e0*/  IMAD.MOV R2, RZ, RZ, -R2 ;  /* 0x000000ffff027224 */ /* 0x000fc800078e0a02 */
[----:B------:R-:W-:-:S04]  /*d9f0*/  @!P0 IMAD.IADD R6, R6, 0x1, -R21 ;  /* 0x0000000106068824 */ /* 0x000fc800078e0a15 */
[----:B------:R-:W-:Y:S01]  /*da00*/  @!P4 IMAD.IADD R7, R7, 0x1, -R21 ;  /* 0x000000010707c824 */ /* 0x000fe200078e0a15 */
[----:B------:R-:W-:Y:S01]  /*da10*/  ISETP.GT.U32.AND P0, PT, R21, R6, PT ;  /* 0x000000061500720c */ /* 0x000fe20003f04070 */
[----:B------:R-:W-:-:S03]  /*da20*/  @!P6 IMAD.MOV R8, RZ, RZ, -R8 ;  /* 0x000000ffff08e224 */ /* 0x000fc600078e0a08 */
[C---:B------:R-:W-:Y:S01]  /*da30*/  ISETP.GT.U32.AND P6, PT, R21.reuse, R7, PT ;  /* 0x000000071500720c */ /* 0x040fe20003fc4070 */
[C---:B------:R-:W-:Y:S01]  /*da40*/  IMAD R10, R21.reuse, R2, R10 ;  /* 0x00000002150a7224 */ /* 0x040fe200078e020a */
[----:B------:R-:W-:Y:S01]  /*da50*/  ISETP.GE.AND P3, PT, R12, RZ, PT ;  /* 0x000000ff0c00720c */ /* 0x000fe20003f66270 */
[----:B------:R-:W-:Y:S01]  /*da60*/  IMAD.HI.U32 R2, R0, R9, RZ ;  /* 0x0000000900027227 */ /* 0x000fe200078e00ff */
[----:B------:R-:W4:Y:S03]  /*da70*/  LDL R12, [R1+0x504] ;  /* 0x00050400010c7983 */ /* 0x000f260000100800 */
[----:B------:R-:W-:Y:S02]  /*da80*/  IMAD.MOV R2, RZ, RZ, -R2 ;  /* 0x000000ffff027224 */ /* 0x000fe400078e0a02 */
[----:B------:R-:W-:Y:S02]  /*da90*/  @!P0 IMAD.IADD R6, R6, 0x1, -R21 ;  /* 0x0000000106068824 */ /* 0x000fe400078e0a15 */
[----:B------:R-:W-:-:S02]  /*daa0*/  IMAD R9, R21, R2, R9 ;  /* 0x0000000215097224 */ /* 0x000fc400078e0209 */
[----:B------:R-:W-:Y:S01]  /*dab0*/  @!P6 IMAD.IADD R7, R7, 0x1, -R21 ;  /* 0x000000010707e824 */ /* 0x000fe200078e0a15 */
[----:B------:R-:W-:Y:S01]  /*dac0*/  STL [R1+0x160], R8 ;  /* 0x0001600801007387 */ /* 0x000fe20000100800 */
[----:B------:R-:W-:-:S03]  /*dad0*/  @!P3 IMAD.MOV R6, RZ, RZ, -R6 ;  /* 0x000000ffff06b224 */ /* 0x000fc600078e0a06 */
[----:B------:R0:W-:Y:S01]  /*dae0*/  STL [R1+0x155c], R9 ;  /* 0x00155c0901007387 */ /* 0x0001e20000100800 */
[----:B------:R-:W-:-:S03]  /*daf0*/  ISETP.GE.AND P4, PT, R14, RZ, PT ;  /* 0x000000ff0e00720c */ /* 0x000fc60003f86270 */
[----:B------:R-:W2:Y:S01]  /*db00*/  LDL.LU R14, [R1+0x518] ;  /* 0x00051800010e7983 */ /* 0x000ea20000300800 */
[----:B0-----:R-:W-:-:S03]  /*db10*/  IMAD.MOV.U32 R9, RZ, RZ, R7 ;  /* 0x000000ffff097224 */ /* 0x001fc600078e0007 */
[----:B------:R-:W-:Y:S01]  /*db20*/  STL [R1+0x164], R6 ;  /* 0x0001640601007387 */ /* 0x000fe20000100800 */
[----:B------:R-:W-:Y:S01]  /*db30*/  @!P2 IMAD.MOV R9, RZ, RZ, -R9 ;  /* 0x000000ffff09a224 */ /* 0x000fe200078e0a09 */
[----:B---3--:R-:W-:Y:S02]  /*db40*/  ISETP.GE.AND P3, PT, R27, RZ, PT ;  /* 0x000000ff1b00720c */ /* 0x008fe40003f66270 */
[----:B------:R-:W-:Y:S02]  /*db50*/  IABS R8, R27 ;  /* 0x0000001b00087213 */ /* 0x000fe40000000000 */
[----:B------:R-:W3:Y:S01]  /*db60*/  LDL.LU R27, [R1+0x51c] ;  /* 0x00051c00011b7983 */ /* 0x000ee20000300800 */
[----:B-----5:R-:W-:-:S03]  /*db70*/  IABS R11, R13 ;  /* 0x0000000d000b7213 */ /* 0x020fc60000000000 */
[----:B------:R-:W5:Y:S04]  /*db80*/  LDL R13, [R1+0x514] ;  /* 0x00051400010d7983 */ /* 0x000f680000100800 */
[----:B------:R-:W5:Y:S04]  /*db90*/  LDL.LU R7, [R1+0x504] ;  /* 0x0005040001077983 */ /* 0x000f680000300800 */
[----:B------:R0:W-:Y:S04]  /*dba0*/  STL [R1+0x15c], R9 ;  /* 0x00015c0901007387 */ /* 0x0001e80000100800 */
[----:B0-----:R-:W5:Y:S01]  /*dbb0*/  LDL.LU R9, [R1+0x155c] ;  /* 0x00155c0001097983 */ /* 0x001f620000300800 */
[----:B------:R-:W-:Y:S01]  /*dbc0*/  IMAD.HI.U32 R5, R0, R4, RZ ;  /* 0x0000000400057227 */ /* 0x000fe200078e00ff */
[----:B------:R-:W-:-:S03]  /*dbd0*/  ISETP.GT.U32.AND P0, PT, R21, R10, PT ;  /* 0x0000000a1500720c */ /* 0x000fc60003f04070 */
[----:B------:R-:W-:-:S04]  /*dbe0*/  IMAD.MOV R5, RZ, RZ, -R5 ;  /* 0x000000ffff057224 */ /* 0x000fc800078e0a05 */
[----:B------:R-:W-:-:S05]  /*dbf0*/  IMAD R4, R21, R5, R4 ;  /* 0x0000000515047224 */ /* 0x000fca00078e0204 */
[----:B------:R-:W-:Y:S01]  /*dc00*/  ISETP.GT.U32.AND P6, PT, R21, R4, PT ;  /* 0x000000041500720c */ /* 0x000fe20003fc4070 */
[----:B------:R-:W-:-:S05]  /*dc10*/  @!P0 IMAD.IADD R10, R10, 0x1, -R21 ;  /* 0x000000010a0a8824 */ /* 0x000fca00078e0a15 */
[----:B------:R-:W-:Y:S02]  /*dc20*/  ISETP.GT.U32.AND P0, PT, R21, R10, PT ;  /* 0x0000000a1500720c */ /* 0x000fe40003f04070 */
[----:B----4-:R-:W-:-:S05]  /*dc30*/  IABS R2, R12 ;  /* 0x0000000c00027213 */ /* 0x010fca0000000000 */
[----:B------:R-:W-:Y:S01]  /*dc40*/  IMAD.HI.U32 R6, R0, R2, RZ ;  /* 0x0000000200067227 */ /* 0x000fe200078e00ff */
[----:B--2---:R-:W-:-:S03]  /*dc50*/  IABS R12, R25 ;  /* 0x00000019000c7213 */ /* 0x004fc60000000000 */
[----:B------:R-:W-:Y:S02]  /*dc60*/  IMAD.MOV R6, RZ, RZ, -R6 ;  /* 0x000000ffff067224 */ /* 0x000fe400078e0a06 */
[----:B------:R-:W-:Y:S02]  /*dc70*/  @!P6 IMAD.IADD R4, R4, 0x1, -R21 ;  /* 0x000000010404e824 */ /* 0x000fe400078e0a15 */
[----:B------:R-:W-:Y:S02]  /*dc80*/  IMAD R2, R21, R6, R2 ;  /* 0x0000000615027224 */ /* 0x000fe400078e0202 */
[----:B------:R-:W-:-:S04]  /*dc90*/  IMAD.HI.U32 R6, R0, R12, RZ ;  /* 0x0000000c00067227 */ /* 0x000fc800078e00ff */
[----:B------:R-:W-:Y:S01]  /*dca0*/  IMAD.MOV R6, RZ, RZ, -R6 ;  /* 0x000000ffff067224 */ /* 0x000fe200078e0a06 */
[----:B------:R-:W-:Y:S01]  /*dcb0*/  STL [R1+0x1554], R14 ;  /* 0x0015540e01007387 */ /* 0x000fe20000100800 */
[----:B------:R-:W-:Y:S02]  /*dcc0*/  @!P0 IMAD.IADD R10, R10, 0x1, -R21 ;  /* 0x000000010a0a8824 */ /* 0x000fe400078e0a15 */
[C---:B------:R-:W-:Y:S01]  /*dcd0*/  IMAD R12, R21.reuse, R6, R12 ;  /* 0x00000006150c7224 */ /* 0x040fe200078e020c */
[----:B---3--:R-:W-:Y:S01]  /*dce0*/  IABS R6, R27 ;  /* 0x0000001b00067213 */ /* 0x008fe20000000000 */
[----:B------:R0:W-:Y:S01]  /*dcf0*/  STL [R1+0x1558], R27 ;  /* 0x0015581b01007387 */ /* 0x0001e20000100800 */
[----:B-----5:R-:W-:-:S03]  /*dd00*/  ISETP.GT.U32.AND P2, PT, R21, R9, PT ;  /* 0x000000091500720c */ /* 0x020fc60003f44070 */
[----:B0-----:R-:W2:Y:S01]  /*dd10*/  LDL R27, [R1+0x520] ;  /* 0x00052000011b7983 */ /* 0x001ea20000100800 */
[----:B------:R-:W-:Y:S02]  /*dd20*/  ISETP.GE.AND P0, PT, R7, RZ, PT ;  /* 0x000000ff0700720c */ /* 0x000fe40003f06270 */
[----:B------:R-:W-:Y:S02]  /*dd30*/  IABS R7, R13 ;  /* 0x0000000d00077213 */ /* 0x000fe40000000000 */
[----:B------:R-:W-:-:S05]  /*dd40*/  IABS R13, R14 ;  /* 0x0000000e000d7213 */ /* 0x000fca0000000000 */
[----:B------:R-:W-:Y:S01]  /*dd50*/  @!P2 IMAD.IADD R9, R9, 0x1, -R21 ;  /* 0x000000010909a824 */ /* 0x000fe200078e0a15 */
[----:B------:R-:W-:Y:S01]  /*dd60*/  ISETP.GT.U32.AND P2, PT, R21, R4, PT ;  /* 0x000000041500720c */ /* 0x000fe20003f44070 */
[----:B------:R-:W-:-:S04]  /*dd70*/  IMAD.MOV.U32 R14, RZ, RZ, R10 ;  /* 0x000000ffff0e7224 */ /* 0x000fc800078e000a */
[----:B------:R-:W-:-:S05]  /*dd80*/  @!P1 IMAD.MOV R14, RZ, RZ, -R14 ;  /* 0x000000ffff0e9224 */ /* 0x000fca00078e0a0e */
[----:B------:R0:W-:Y:S03]  /*dd90*/  STL [R1+0x14c], R14 ;  /* 0x00014c0e01007387 */ /* 0x0001e60000100800 */
[----:B------:R-:W-:-:S04]  /*dda0*/  @!P2 IMAD.IADD R4, R4, 0x1, -R21 ;  /* 0x000000010404a824 */ /* 0x000fc800078e0a15 */
[----:B0-----:R-:W-:-:S04]  /*ddb0*/  IMAD.MOV.U32 R14, RZ, RZ, R4 ;  /* 0x000000ffff0e7224 */ /* 0x001fc800078e0004 */
[----:B------:R-:W-:-:S05]  /*ddc0*/  @!P5 IMAD.MOV R14, RZ, RZ, -R14 ;  /* 0x000000ffff0ed224 */ /* 0x000fca00078e0a0e */
[----:B------:R0:W-:Y:S04]  /*ddd0*/  STL [R1+0x124], R14 ;  /* 0x0001240e01007387 */ /* 0x0001e80000100800 */
[----:B0-----:R-:W3:Y:S01]  /*dde0*/  LDL.LU R14, [R1+0x510] ;  /* 0x00051000010e7983 */ /* 0x001ee20000300800 */
[----:B------:R-:W-:-:S04]  /*ddf0*/  IMAD.HI.U32 R5, R0, R8, RZ ;  /* 0x0000000800057227 */ /* 0x000fc800078e00ff */
[----:B------:R-:W-:-:S04]  /*de00*/  IMAD.MOV R5, RZ, RZ, -R5 ;  /* 0x000000ffff057224 */ /* 0x000fc800078e0a05 */
[----:B------:R-:W-:-:S05]  /*de10*/  IMAD R8, R21, R5, R8 ;  /* 0x0000000515087224 */ /* 0x000fca00078e0208 */
[C---:B------:R-:W-:Y:S01]  /*de20*/  ISETP.GT.U32.AND P6, PT, R21.reuse, R8, PT ;  /* 0x000000081500720c */ /* 0x040fe20003fc4070 */
[----:B------:R-:W-:Y:S01]  /*de30*/  IMAD.HI.U32 R5, R0, R11, RZ ;  /* 0x0000000b00057227 */ /* 0x000fe200078e00ff */
[----:B------:R-:W-:-:S03]  /*de40*/  ISETP.GT.U32.AND P1, PT, R21, R9, PT ;  /* 0x000000091500720c */ /* 0x000fc60003f24070 */
[----:B------:R-:W-:Y:S01]  /*de50*/  IMAD.MOV R5, RZ, RZ, -R5 ;  /* 0x000000ffff057224 */ /* 0x000fe200078e0a05 */
[----:B------:R-:W-:-:S03]  /*de60*/  ISETP.GT.U32.AND P2, PT, R21, R2, PT ;  /* 0x000000021500720c */ /* 0x000fc60003f44070 */
[----:B------:R-:W-:Y:S02]  /*de70*/  IMAD R11, R21, R5, R11 ;  /* 0x00000005150b7224 */ /* 0x000fe400078e020b */
[----:B------:R-:W-:-:S04]  /*de80*/  IMAD.HI.U32 R5, R0, R7, RZ ;  /* 0x0000000700057227 */ /* 0x000fc800078e00ff */
[----:B------:R-:W-:Y:S01]  /*de90*/  @!P6 IMAD.IADD R8, R8, 0x1, -R21 ;  /* 0x000000010808e824 */ /* 0x000fe200078e0a15 */
[C---:B------:R-:W-:Y:S01]  /*dea0*/  ISETP.GT.U32.AND P5, PT, R21.reuse, R12, PT ;  /* 0x0000000c1500720c */ /* 0x040fe20003fa4070 */
[----:B------:R-:W-:Y:S02]  /*deb0*/  IMAD.MOV.U32 R10, RZ, RZ, R13 ;  /* 0x000000ffff0a7224 */ /* 0x000fe400078e000d */
[----:B------:R-:W-:Y:S01]  /*dec0*/  IMAD.MOV R5, RZ, RZ, -R5 ;  /* 0x000000ffff057224 */ /* 0x000fe200078e0a05 */
[----:B------:R-:W-:Y:S01]  /*ded0*/  ISETP.GT.U32.AND P6, PT, R21, R8, PT ;  /* 0x000000081500720c */ /* 0x000fe20003fc4070 */
[----:B------:R-:W-:Y:S02]  /*dee0*/  @!P1 IMAD.IADD R9, R9, 0x1, -R21 ;  /* 0x0000000109099824 */ /* 0x000fe400078e0a15 */
[----:B------:R-:W-:-:S04]  /*def0*/  IMAD.HI.U32 R13, R0, R10, RZ ;  /* 0x0000000a000d7227 */ /* 0x000fc800078e00ff */
[----:B------:R-:W-:Y:S02]  /*df00*/  IMAD R7, R21, R5, R7 ;  /* 0x0000000515077224 */ /* 0x000fe400078e0207 */
[----:B------:R-:W-:Y:S02]  /*df10*/  IMAD.MOV R13, RZ, RZ, -R13 ;  /* 0x000000ffff0d7224 */ /* 0x000fe400078e0a0d */
[--C-:B------:R-:W-:Y:S01]  /*df20*/  @!P2 IMAD.IADD R2, R2, 0x1, -R21.reuse ;  /* 0x000000010202a824 */ /* 0x100fe200078e0a15 */
[----:B------:R-:W-:Y:S01]  /*df30*/  ISETP.GE.AND P2, PT, R25, RZ, PT ;  /* 0x000000ff1900720c */ /* 0x000fe20003f46270 */
[--C-:B------:R-:W-:Y:S01]  /*df40*/  @!P5 IMAD.IADD R12, R12, 0x1, -R21.reuse ;  /* 0x000000010c0cd824 */ /* 0x100fe200078e0a15 */
[----:B------:R-:W4:Y:S01]  /*df50*/  LDL.LU R25, [R1+0x52c] ;  /* 0x00052c0001197983 */ /* 0x000f220000300800 */
[----:B------:R-:W-:Y:S01]  /*df60*/  @!P6 IMAD.IADD R8, R8, 0x1, -R21 ;  /* 0x000000010808e824 */ /* 0x000fe200078e0a15 */
[C---:B------:R-:W-:Y:S01]  /*df70*/  ISETP.GT.U32.AND P5, PT, R21.reuse, R2, PT ;  /* 0x000000021500720c */ /* 0x040fe20003fa4070 */
[----:B------:R-:W-:-:S02]  /*df80*/  IMAD R10, R21, R13, R10 ;  /* 0x0000000d150a7224 */ /* 0x000fc400078e020a */
[----:B------:R-:W5:Y:S10]  /*df90*/  LDL R13, [R1+0x528] ;  /* 0x00052800010d7983 */ /* 0x000f740000100800 */
[----:B------:R-:W-:Y:S01]  /*dfa0*/  @!P5 IMAD.IADD R2, R2, 0x1, -R21 ;  /* 0x000000010202d824 */ /* 0x000fe200078e0a15 */
[----:B--2---:R-:W-:Y:S01]  /*dfb0*/  IABS R5, R27 ;  /* 0x0000001b00057213 */ /* 0x004fe20000000000 */
[----:B------:R-:W-:-:S02]  /*dfc0*/  IMAD.MOV.U32 R27, RZ, RZ, R9 ;  /* 0x000000ffff1b7224 */ /* 0x000fc400078e0009 */
[----:B------:R-:W2:Y:S02]  /*dfd0*/  LDL.LU R9, [R1+0x514] ;  /* 0x0005140001097983 */ /* 0x000ea40000300800 */
[----:B------:R-:W-:-:S05]  /*dfe0*/  @!P4 IMAD.MOV R27, RZ, RZ, -R27 ;  /* 0x000000ffff1bc224 */ /* 0x000fca00078e0a1b */
[----:B------:R0:W-:Y:S02]  /*dff0*/  STL [R1+0x18], R27 ;  /* 0x0000181b01007387 */ /* 0x0001e40000100800 */
[----:B0-----:R-:W-:Y:S02]  /*e000*/  IMAD.MOV.U32 R27, RZ, RZ, R8 ;  /* 0x000000ffff1b7224 */ /* 0x001fe400078e0008 */
[----:B------:R-:W2:Y:S02]  /*e010*/  LDL R8, [R1+0x524] ;  /* 0x0005240001087983 */ /* 0x000ea40000100800 */
[----:B------:R-:W-:-:S05]  /*e020*/  @!P3 IMAD.MOV R27, RZ, RZ, -R27 ;  /* 0x000000ffff1bb224 */ /* 0x000fca00078e0a1b */
[----:B------:R0:W-:Y:S04]  /*e030*/  STL [R1+0x120], R27 ;  /* 0x0001201b01007387 */ /* 0x0001e80000100800 */
[----:B0-----:R-:W2:Y:S01]  /*e040*/  LDL.LU R27, [R1+0x1558] ;  /* 0x00155800011b7983 */ /* 0x001ea20000300800 */
[----:B---3--:R-:W-:-:S03]  /*e050*/  ISETP.GE.AND P5, PT, R14, RZ, PT ;  /* 0x000000ff0e00720c */ /* 0x008fc60003fa6270 */
[----:B------:R-:W3:Y:S01]  /*e060*/  LDL.LU R14, [R1+0x1554] ;  /* 0x00155400010e7983 */ /* 0x000ee20000300800 */
[----:B------:R-:W-:-:S13]  /*e070*/  ISETP.GT.U32.AND P3, PT, R21, R10, PT ;  /* 0x0000000a1500720c */ /* 0x000fda0003f64070 */
[--C-:B------:R-:W-:Y:S01]  /*e080*/  @!P3 IMAD.IADD R10, R10, 0x1, -R21.reuse ;  /* 0x000000010a0ab824 */ /* 0x100fe200078e0a15 */
[C---:B------:R-:W-:Y:S02]  /*e090*/  ISETP.GT.U32.AND P1, PT, R21.reuse, R11, PT ;  /* 0x0000000b1500720c */ /* 0x040fe40003f24070 */
[----:B------:R-:W-:Y:S01]  /*e0a0*/  ISETP.GT.U32.AND P6, PT, R21, R7, PT ;  /* 0x000000071500720c */ /* 0x000fe20003fc4070 */
[----:B------:R-:W-:Y:S01]  /*e0b0*/  IMAD.HI.U32 R4, R0, R6, RZ ;  /* 0x0000000600047227 */ /* 0x000fe200078e00ff */
[----:B---3--:R-:W-:Y:S02]  /*e0c0*/  ISETP.GE.AND P3, PT, R14, RZ, PT ;  /* 0x000000ff0e00720c */ /* 0x008fe40003f66270 */
[----:B------:R-:W3:Y:S07]  /*e0d0*/  LDL.LU R14, [R1+0x530] ;  /* 0x00053000010e7983 */ /* 0x000eee0000300800 */
[--C-:B------:R-:W-:Y:S01]  /*e0e0*/  @!P1 IMAD.IADD R11, R11, 0x1, -R21.reuse ;  /* 0x000000010b0b9824 */ /* 0x100fe200078e0a15 */
[----:B------:R-:W-:Y:S01]  /*e0f0*/  ISETP.GT.U32.AND P1, PT, R21, R12, PT ;  /* 0x0000000c1500720c */ /* 0x000fe20003f24070 */
[----:B------:R-:W-:-:S02]  /*e100*/  @!P6 IMAD.IADD R7, R7, 0x1, -R21 ;  /* 0x000000010707e824 */ /* 0x000fc400078e0a15 */
[----:B------:R-:W-:Y:S01]  /*e110*/  IMAD.MOV R4, RZ, RZ, -R4 ;  /* 0x000000ffff047224 */ /* 0x000fe200078e0a04 */
[----:B------:R-:W-:-:S03]  /*e120*/  ISETP.GT.U32.AND P6, PT, R21, R11, PT ;  /* 0x0000000b1500720c */ /* 0x000fc60003fc4070 */
[C---:B------:R-:W-:Y:S01]  /*e130*/  IMAD R6, R21.reuse, R4, R6 ;  /* 0x0000000415067224 */ /* 0x040fe200078e0206 */
[----:B--2---:R-:W-:Y:S01]  /*e140*/  IABS R8, R8 ;  /* 0x0000000800087213 */ /* 0x004fe20000000000 */
[----:B------:R-:W-:Y:S01]  /*e150*/  IMAD.HI.U32 R4, R0, R5, RZ ;  /* 0x0000000500047227 */ /* 0x000fe200078e00ff */
[----:B------:R-:W-:-:S03]  /*e160*/  ISETP.GT.U32.AND P4, PT, R21, R7, PT ;  /* 0x000000071500720c */ /* 0x000fc60003f84070 */
[----:B------:R-:W-:Y:S01]  /*e170*/  @!P1 IMAD.IADD R12, R12, 0x1, -R21 ;  /* 0x000000010c0c9824 */ /* 0x000fe200078e0a15 */
[----:B------:R-:W-:-:S03]  /*e180*/  ISETP.GT.U32.AND P1, PT, R21, R6, PT ;  /* 0x000000061500720c */ /* 0x000fc60003f24070 */
[----:B------:R-:W-:Y:S01]  /*e190*/  @!P6 IMAD.IADD R11, R11, 0x1, -R21 ;  /* 0x000000010b0be824 */ /* 0x000fe200078e0a15 */
[----:B------:R-:W-:Y:S02]  /*e1a0*/  ISETP.GE.AND P6, PT, R9, RZ, PT ;  /* 0x000000ff0900720c */ /* 0x000fe40003fc6270 */
[----:B-----5:R-:W-:Y:S01]  /*e1b0*/  IABS R9, R13 ;  /* 0x0000000d00097213 */ /* 0x020fe20000000000 */
[----:B------:R-:W-:-:S04]  /*e1c0*/  IMAD.HI.U32 R13, R0, R8, RZ ;  /* 0x00000008000d7227 */ /* 0x000fc800078e00ff */
[----:B------:R-:W-:Y:S02]  /*e1d0*/  IMAD.MOV R4, RZ, RZ, -R4 ;  /* 0x000000ffff047224 */ /* 0x000fe400078e0a04 */
[----:B------:R-:W-:Y:S02]  /*e1e0*/  IMAD.MOV R13, RZ, RZ, -R13 ;  /* 0x000000ffff0d7224 */ /* 0x000fe400078e0a0d */
[----:B------:R-:W-:Y:S01]  /*e1f0*/  IMAD R5, R21, R4, R5 ;  /* 0x0000000415057224 */ /* 0x000fe200078e0205 */
[----:B----4-:R-:W-:Y:S01]  /*e200*/  IABS R4, R25 ;  /* 0x0000001900047213 */ /* 0x010fe20000000000 */
[--C-:B------:R-:W-:Y:S01]  /*e210*/  @!P1 IMAD.IADD R6, R6, 0x1, -R21.reuse ;  /* 0x0000000106069824 */ /* 0x100fe200078e0a15 */
[----:B------:R-:W-:Y:S01]  /*e220*/  ISETP.GE.AND P1, PT, R27, RZ, PT ;  /* 0x000000ff1b00720c */ /* 0x000fe20003f26270 */
[----:B------:R-:W-:Y:S02]  /*e230*/  @!P2 IMAD.MOV R12, RZ, RZ, -R12 ;  /* 0x000000ffff0ca224 */ /* 0x000fe400078e0a0c */
[----:B------:R-:W-:-:S02]  /*e240*/  @!P4 IMAD.IADD R7, R7, 0x1, -R21 ;  /* 0x000000010707c824 */ /* 0x000fc400078e0a15 */
[----:B------:R-:W-:Y:S01]  /*e250*/  IMAD R8, R21, R13, R8 ;  /* 0x0000000d15087224 */ /* 0x000fe200078e0208 */
[----:B---3--:R0:W-:Y:S04]  /*e260*/  STL [R1+0x154c], R14 ;  /* 0x00154c0e01007387 */ /* 0x0081e80000100800 */
[----:B------:R1:W-:Y:S04]  /*e270*/  STL [R1+0x1550], R25 ;  /* 0x0015501901007387 */ /* 0x0003e80000100800 */
[----:B------:R-:W2:Y:S01]  /*e280*/  LDL.LU R27, [R1+0x534] ;  /* 0x00053400011b7983 */ /* 0x000ea20000300800 */
[----:B0-----:R-:W-:-:S03]  /*e290*/  IMAD.MOV.U32 R14, RZ, RZ, R2 ;  /* 0x000000ffff0e7224 */ /* 0x001fc600078e0002 */
[----:B------:R-:W3:Y:S01]  /*e2a0*/  LDL.LU R13, [R1+0x538] ;  /* 0x00053800010d7983 */ /* 0x000ee20000300800 */
[----:B------:R-:W-:Y:S02]  /*e2b0*/  @!P0 IMAD.MOV R14, RZ, RZ, -R14 ;  /* 0x000000ffff0e8224 */ /* 0x000fe400078e0a0e */
[----:B-1----:R-:W-:-:S03]  /*e2c0*/  IMAD.MOV.U32 R25, RZ, RZ, R11 ;  /* 0x000000ffff197224 */ /* 0x002fc600078e000b */
[----:B------:R0:W-:Y:S01]  /*e2d0*/  STL [R1+0x14], R14 ;  /* 0x0000140e01007387 */ /* 0x0001e20000100800 */
[----:B------:R-:W-:-:S03]  /*e2e0*/  @!P5 IMAD.MOV R25, RZ, RZ, -R25 ;  /* 0x000000ffff19d224 */ /* 0x000fc600078e0a19 */
[----:B------:R1:W-:Y:S01]  /*e2f0*/  STL [R1+0xc8], R12 ;  /* 0x0000c80c01007387 */ /* 0x0003e20000100800 */
[----:B0-----:R-:W-:-:S03]  /*e300*/  IMAD.MOV.U32 R14, RZ, RZ, R7 ;  /* 0x000000ffff0e7224 */ /* 0x001fc600078e0007 */
[----:B-1----:R-:W4:Y:S04]  /*e310*/  LDL.LU R12, [R1+0x528] ;  /* 0x00052800010c7983 */ /* 0x002f280000300800 */
[----:B------:R-:W5:Y:S04]  /*e320*/  LDL.LU R11, [R1+0x524] ;  /* 0x00052400010b7983 */ /* 0x000f680000300800 */
[----:B------:R-:W2:Y:S04]  /*e330*/  LDL.LU R7, [R1+0x520] ;  /* 0x0005200001077983 */ /* 0x000ea80000300800 */
[----:B------:R0:W-:Y:S04]  /*e340*/  STL [R1+0xdc], R25 ;  /* 0x0000dc1901007387 */ /* 0x0001e80000100800 */
[----:B0-----:R-:W2:Y:S01]  /*e350*/  LDL.LU R25, [R1+0x1550] ;  /* 0x0015500001197983 */ /* 0x001ea20000300800 */
[----:B------:R-:W-:-:S05]  /*e360*/  @!P6 IMAD.MOV R14, RZ, RZ, -R14 ;  /* 0x000000ffff0ee224 */ /* 0x000fca00078e0a0e */
[----:B------:R0:W-:Y:S01]  /*e370*/  STL [R1+0x118], R14 ;  /* 0x0001180e01007387 */ /* 0x0001e20000100800 */
[----:B------:R-:W-:-:S03]  /*e380*/  ISETP.GT.U32.AND P5, PT, R21, R8, PT ;  /* 0x000000081500720c */ /* 0x000fc60003fa4070 */
[----:B0-----:R-:W5:Y:S10]  /*e390*/  LDL.LU R14, [R1+0x154c] ;  /* 0x00154c00010e7983 */ /* 0x001f740000300800 */
[----:B------:R-:W-:Y:S01]  /*e3a0*/  @!P5 IMAD.IADD R8, R8, 0x1, -R21 ;  /* 0x000000010808d824 */ /* 0x000fe200078e0a15 */
[C---:B------:R-:W-:Y:S01]  /*e3b0*/  ISETP.GT.U32.AND P4, PT, R21.reuse, R5, PT ;  /* 0x000000051500720c */ /* 0x040fe20003f84070 */
[----:B------:R-:W-:Y:S01]  /*e3c0*/  IMAD.HI.U32 R2, R0, R9, RZ ;  /* 0x0000000900027227 */ /* 0x000fe200078e00ff */
[----:B------:R-:W-:-:S03]  /*e3d0*/  ISETP.GT.U32.AND P0, PT, R21, R10, PT ;  /* 0x0000000a1500720c */ /* 0x000fc60003f04070 */
[----:B------:R-:W-:-:S08]  /*e3e0*/  IMAD.MOV R2, RZ, RZ, -R2 ;  /* 0x000000ffff027224 */ /* 0x000fd000078e0a02 */
[----:B------:R-:W-:Y:S01]  /*e3f0*/  @!P4 IMAD.IADD R5, R5, 0x1, -R21 ;  /* 0x000000010505c824 */ /* 0x000fe200078e0a15 */
[----:B------:R-:W-:-:S04]  /*e400*/  ISETP.GT.U32.AND P4, PT, R21, R6, PT ;  /* 0x000000061500720c */ /* 0x000fc80003f84070 */
[C---:B------:R-:W-:Y:S01]  /*e410*/  ISETP.GT.U32.AND P2, PT, R21.reuse, R5, PT ;  /* 0x000000051500720c */ /* 0x040fe20003f44070 */
[----:B------:R-:W-:Y:S01]  /*e420*/  IMAD R9, R21, R2, R9 ;  /* 0x0000000215097224 */ /* 0x000fe200078e0209 */
[----:B--2---:R-:W-:Y:S02]  /*e430*/  ISETP.GE.AND P5, PT, R25, RZ, PT ;  /* 0x000000ff1900720c */ /* 0x004fe40003fa6270 */
[----:B------:R-:W2:Y:S05]  /*e440*/  LDL.LU R25, [R1+0x544] ;  /* 0x0005440001197983 */ /* 0x000eaa0000300800 */
[--C-:B------:R-:W-:Y:S01]  /*e450*/  @!P4 IMAD.IADD R6, R6, 0x1, -R21.reuse ;  /* 0x000000010606c824 */ /* 0x100fe200078e0a15 */
[----:B------:R-:W-:Y:S01]  /*e460*/  ISETP.GT.U32.AND P4, PT, R21, R9, PT ;  /* 0x000000091500720c */ /* 0x000fe20003f84070 */
[----:B------:R-:W-:-:S02]  /*e470*/  @!P0 IMAD.IADD R10, R10, 0x1, -R21 ;  /* 0x000000010a0a8824 */ /* 0x000fc400078e0a15 */
[----:B------:R-:W-:Y:S01]  /*e480*/  @!P2 IMAD.IADD R5, R5, 0x1, -R21 ;  /* 0x000000010505a824 */ /* 0x000fe200078e0a15 */
[----:B----4-:R-:W-:Y:S01]  /*e490*/  ISETP.GE.AND P2, PT, R12, RZ, PT ;  /* 0x000000ff0c00720c */ /* 0x010fe20003f46270 */
[----:B------:R-:W-:Y:S01]  /*e4a0*/  IMAD.MOV.U32 R12, RZ, RZ, R10 ;  /* 0x000000ffff0c7224 */ /* 0x000fe200078e000a */
[----:B------:R-:W-:Y:S01]  /*e4b0*/  ISETP.GE.AND P6, PT, R7, RZ, PT ;  /* 0x000000ff0700720c */ /* 0x000fe20003fc6270 */
[----:B------:R-:W-:Y:S02]  /*e4c0*/  @!P1 IMAD.MOV R6, RZ, RZ, -R6 ;  /* 0x000000ffff069224 */ /* 0x000fe400078e0a06 */
[----:B------:R-:W-:Y:S01]  /*e4d0*/  @!P3 IMAD.MOV R12, RZ, RZ, -R12 ;  /* 0x000000ffff0cb224 */ /* 0x000fe200078e0a0c */
[----:B---3--:R-:W-:-:S03]  /*e4e0*/  IABS R10, R13 ;  /* 0x0000000d000a7213 */ /* 0x008fc60000000000 */
[----:B------:R-:W-:Y:S01]  /*e4f0*/  @!P4 IMAD.IADD R9, R9, 0x1, -R21 ;  /* 0x000000010909c824 */ /* 0x000fe200078e0a15 */
[----:B------:R-:W-:Y:S01]  /*e500*/  ISETP.GT.U32.AND P4, PT, R21, R8, PT ;  /* 0x000000081500720c */ /* 0x000fe20003f84070 */
[----:B------:R0:W-:Y:S01]  /*e510*/  STL [R1+0x114], R12 ;  /* 0x0001140c01007387 */ /* 0x0001e20000100800 */
[C---:B------:R-:W-:Y:S01]  /*e520*/  IMAD.HI.U32 R7, R0.reuse, R4, RZ ;  /* 0x0000000400077227 */ /* 0x040fe200078e00ff */
[----:B-----5:R-:W-:Y:S02]  /*e530*/  IABS R2, R14 ;  /* 0x0000000e00027213 */ /* 0x020fe40000000000 */
[----:B------:R-:W-:Y:S01]  /*e540*/  ISETP.GE.AND P0, PT, R11, RZ, PT ;  /* 0x000000ff0b00720c */ /* 0x000fe20003f06270 */
[----:B------:R-:W-:Y:S01]  /*e550*/  IMAD.MOV R7, RZ, RZ, -R7 ;  /* 0x000000ffff077224 */ /* 0x000fe200078e0a07 */
[----:B0-----:R-:W3:Y:S04]  /*e560*/  LDL R12, [R1+0x53c] ;  /* 0x00053c00010c7983 */ /* 0x001ee80000100800 */
[----:B------:R0:W-:Y:S01]  /*e570*/  STL [R1+0x110], R6 ;  /* 0x0001100601007387 */ /* 0x0001e20000100800 */
[----:B------:R-:W-:-:S04]  /*e580*/  IMAD.HI.U32 R11, R0, R2, RZ ;  /* 0x00000002000b7227 */ /* 0x000fc800078e00ff */
[----:B0-----:R-:W-:-:S04]  /*e590*/  IMAD.MOV.U32 R6, RZ, RZ, R10 ;  /* 0x000000ffff067224 */ /* 0x001fc800078e000a */
[----:B------:R-:W-:-:S04]  /*e5a0*/  IMAD.HI.U32 R10, R0, R6, RZ ;  /* 0x00000006000a7227 */ /* 0x000fc800078e00ff */
[C---:B------:R-:W-:Y:S01]  /*e5b0*/  IMAD R4, R21.reuse, R7, R4 ;  /* 0x0000000715047224 */ /* 0x040fe200078e0204 */
[----:B------:R-:W-:Y:S01]  /*e5c0*/  IABS R7, R27 ;  /* 0x0000001b00077213 */ /* 0x000fe20000000000 */
[----:B------:R-:W-:Y:S02]  /*e5d0*/  IMAD.MOV R11, RZ, RZ, -R11 ;  /* 0x000000ffff0b7224 */ /* 0x000fe400078e0a0b */
[----:B------:R-:W-:Y:S01]  /*e5e0*/  @!P6 IMAD.MOV R5, RZ, RZ, -R5 ;  /* 0x000000ffff05e224 */ /* 0x000fe200078e0a05 */
[----:B------:R-:W-:Y:S01]  /*e5f0*/  ISETP.GE.AND P6, PT, R14, RZ, PT ;  /* 0x000000ff0e00720c */ /* 0x000fe20003fc6270 */
[----:B------:R-:W-:Y:S01]  /*e600*/  IMAD.MOV R10, RZ, RZ, -R10 ;  /* 0x000000ffff0a7224 */ /* 0x000fe200078e0a0a */
[----:B------:R-:W4:Y:S01]  /*e610*/  LDL R14, [R1+0x540] ;  /* 0x00054000010e7983 */ /* 0x000f220000100800 */
[----:B------:R-:W-:Y:S02]  /*e620*/  @!P4 IMAD.IADD R8, R8, 0x1, -R21 ;  /* 0x000000010808c824 */ /* 0x000fe400078e0a15 */
[----:B------:R-:W-:-:S02]  /*e630*/  IMAD R2, R21, R11, R2 ;  /* 0x0000000b15027224 */ /* 0x000fc400078e0202 */
[----:B------:R-:W-:Y:S02]  /*e640*/  IMAD R6, R21, R10, R6 ;  /* 0x0000000a15067224 */ /* 0x000fe400078e0206 */
[----:B------:R-:W-:-:S04]  /*e650*/  IMAD.HI.U32 R11, R0, R7, RZ ;  /* 0x00000007000b7227 */ /* 0x000fc800078e00ff */
[----:B------:R-:W-:Y:S02]  /*e660*/  IMAD.MOV.U32 R10, RZ, RZ, R8 ;  /* 0x000000ffff0a7224 */ /* 0x000fe400078e0008 */
[----:B------:R-:W-:Y:S02]  /*e670*/  IMAD.MOV R11, RZ, RZ, -R11 ;  /* 0x000000ffff0b7224 */ /* 0x000fe400078e0a0b */
[----:B------:R-:W-:Y:S01]  /*e680*/  @!P0 IMAD.MOV R10, RZ, RZ, -R10 ;  /* 0x000000ffff0a8224 */ /* 0x000fe200078e0a0a */
[----:B------:R-:W-:Y:S01]  /*e690*/  STL [R1+0xfc], R5 ;  /* 0x0000fc0501007387 */ /* 0x000fe20000100800 */
[----:B------:R-:W-:Y:S01]  /*e6a0*/  ISETP.GE.AND P4, PT, R27, RZ, PT ;  /* 0x000000ff1b00720c */ /* 0x000fe20003f86270 */
[----:B------:R-:W-:Y:S02]  /*e6b0*/  IMAD R7, R21, R11, R7 ;  /* 0x0000000b15077224 */ /* 0x000fe400078e0207 */
[----:B------:R-:W5:Y:S04]  /*e6c0*/  LDL R27, [R1+0x548] ;  /* 0x00054800011b7983 */ /* 0x000f680000100800 */
[----:B--2---:R0:W-:Y:S01]  /*e6d0*/  STL [R1+0x1548], R25 ;  /* 0x0015481901007387 */ /* 0x0041e20000100800 */
[----:B------:R-:W-:-:S03]  /*e6e0*/  IABS R11, R25 ;  /* 0x00000019000b7213 */ /* 0x000fc60000000000 */
[----:B------:R5:W-:Y:S04]  /*e6f0*/  STL [R1+0xd8], R10 ;  /* 0x0000d80a01007387 */ /* 0x000be80000100800 */
[----:B0-----:R-:W2:Y:S01]  /*e700*/  LDL.LU R25, [R1+0x53c] ;  /* 0x00053c0001197983 */ /* 0x001ea20000300800 */
[C---:B------:R-:W-:Y:S02]  /*e710*/  ISETP.GT.U32.AND P3, PT, R21.reuse, R9, PT ;  /* 0x000000091500720c */ /* 0x040fe40003f64070 */
[----:B------:R-:W-:-:S11]  /*e720*/  ISETP.GT.U32.AND P1, PT, R21, R4, PT ;  /* 0x000000041500720c */ /* 0x000fd60003f24070 */
[----:B------:R-:W-:Y:S01]  /*e730*/  @!P3 IMAD.IADD R9, R9, 0x1, -R21 ;  /* 0x000000010909b824 */ /* 0x000fe200078e0a15 */
[----:B---3--:R-:W-:-:S03]  /*e740*/  IABS R5, R12 ;  /* 0x0000000c00057213 */ /* 0x008fc60000000000 */
[----:B------:R-:W-:Y:S01]  /*e750*/  @!P2 IMAD.MOV R9, RZ, RZ, -R9 ;  /* 0x000000ffff09a224 */ /* 0x000fe200078e0a09 */
[----:B------:R-:W-:Y:S01]  /*e760*/  ISETP.GT.U32.AND P2, PT, R21, R7, PT ;  /* 0x000000071500720c */ /* 0x000fe20003f44070 */
[--C-:B------:R-:W-:Y:S01]  /*e770*/  @!P1 IMAD.IADD R4, R4, 0x1, -R21.reuse ;  /* 0x0000000104049824 */ /* 0x100fe200078e0a15 */
[----:B------:R-:W-:Y:S02]  /*e780*/  ISETP.GE.AND P1, PT, R13, RZ, PT ;  /* 0x000000ff0d00720c */ /* 0x000fe40003f26270 */
[----:B------:R0:W-:Y:S09]  /*e790*/  STL [R1+0xd4], R9 ;  /* 0x0000d40901007387 */ /* 0x0001f20000100800 */
[----:B------:R-:W-:Y:S01]  /*e7a0*/  @!P2 IMAD.IADD R7, R7, 0x1, -R21 ;  /* 0x000000010707a824 */ /* 0x000fe200078e0a15 */
[----:B----4-:R-:W-:-:S05]  /*e7b0*/  IABS R12, R14 ;  /* 0x0000000e000c7213 */ /* 0x010fca0000000000 */
[----:B------:R-:W-:-:S04]  /*e7c0*/  IMAD.HI.U32 R13, R0, R12, RZ ;  /* 0x0000000c000d7227 */ /* 0x000fc800078e00ff */
[----:B------:R-:W-:Y:S02]  /*e7d0*/  IMAD.MOV R13, RZ, RZ, -R13 ;  /* 0x000000ffff0d7224 */ /* 0x000fe400078e0a0d */
[----:B------:R-:W-:Y:S02]  /*e7e0*/  IMAD.MOV.U32 R14, RZ, RZ, R26 ;  /* 0x000000ffff0e7224 */ /* 0x000fe400078e001a */
[----:B------:R-:W-:Y:S01]  /*e7f0*/  IMAD R12, R21, R13, R12 ;  /* 0x0000000d150c7224 */ /* 0x000fe200078e020c */
[----:B-----5:R-:W-:Y:S02]  /*e800*/  IABS R10, R27 ;  /* 0x0000001b000a7213 */ /* 0x020fe40000000000 */
[----:B------:R-:W3:Y:S04]  /*e810*/  LDL R27, [R1+0x550] ;  /* 0x00055000011b7983 */ /* 0x000ee80000100800 */
[----:B------:R-:W4:Y:S01]  /*e820*/  LDL.LU R26, [R1+0x554] ;  /* 0x00055400011a7983 */ /* 0x000f220000300800 */
[----:B--2---:R-:W-:-:S03]  /*e830*/  ISETP.GE.AND P2, PT, R25, RZ, PT ;  /* 0x000000ff1900720c */ /* 0x004fc60003f46270 */
[----:B------:R-:W2:Y:S04]  /*e840*/  LDL.LU R25, [R1+0x1548] ;  /* 0x0015480001197983 */ /* 0x000ea80000300800 */
[----:B------:R-:W5:Y:S01]  /*e850*/  LDL R13, [R1+0x54c] ;  /* 0x00054c00010d7983 */ /* 0x000f620000100800 */
[----:B------:R-:W-:Y:S01]  /*e860*/  ISETP.GT.U32.AND P3, PT, R21, R2, PT ;  /* 0x000000021500720c */ /* 0x000fe20003f64070 */
[----:B------:R-:W-:-:S04]  /*e870*/  IMAD.HI.U32 R8, R0, R5, RZ ;  /* 0x0000000500087227 */ /* 0x000fc800078e00ff */
[----:B------:R-:W-:-:S08]  /*e880*/  IMAD.MOV R8, RZ, RZ, -R8 ;  /* 0x000000ffff087224 */ /* 0x000fd000078e0a08 */
[----:B------:R-:W-:Y:S01]  /*e890*/  @!P3 IMAD.IADD R2, R2, 0x1, -R21 ;  /* 0x000000010202b824 */ /* 0x000fe200078e0a15 */
[C---:B------:R-:W-:Y:S01]  /*e8a0*/  ISETP.GT.U32.AND P3, PT, R21.reuse, R4, PT ;  /* 0x000000041500720c */ /* 0x040fe20003f64070 */
[----:B------:R-:W-:-:S03]  /*e8b0*/  IMAD R5, R21, R8, R5 ;  /* 0x0000000815057224 */ /* 0x000fc600078e0205 */
[----:B------:R-:W-:Y:S01]  /*e8c0*/  ISETP.GT.U32.AND P0, PT, R21, R2, PT ;  /* 0x000000021500720c */ /* 0x000fe20003f04070 */
[----:B------:R-:W-:-:S04]  /*e8d0*/  IMAD.HI.U32 R8, R0, R10, RZ ;  /* 0x0000000a00087227 */ /* 0x000fc800078e00ff */
[----:B0-----:R-:W-:-:S04]  /*e8e0*/  IMAD.HI.U32 R9, R0, R11, RZ ;  /* 0x0000000b00097227 */ /* 0x001fc800078e00ff */
[----:B------:R-:W-:Y:S02]  /*e8f0*/  IMAD.MOV R8, RZ, RZ, -R8 ;  /* 0x000000ffff087224 */ /* 0x000fe400078e0a08 */
[----:B------:R-:W-:Y:S02]  /*e900*/  IMAD.MOV R9, RZ, RZ, -R9 ;  /* 0x000000ffff097224 */ /* 0x000fe400078e0a09 */
[C---:B------:R-:W-:Y:S02]  /*e910*/  IMAD R10, R21.reuse, R8, R10 ;  /* 0x00000008150a7224 */ /* 0x040fe400078e020a */
[--C-:B------:R-:W-:Y:S02]  /*e920*/  @!P3 IMAD.IADD R4, R4, 0x1, -R21.reuse ;  /* 0x000000010404b824 */ /* 0x100fe400078e0a15 */
[----:B------:R-:W-:Y:S02]  /*e930*/  @!P0 IMAD.IADD R2, R2, 0x1, -R21 ;  /* 0x0000000102028824 */ /* 0x000fe400078e0a15 */
[----:B------:R-:W-:-:S02]  /*e940*/  IMAD R11, R21, R9, R11 ;  /* 0x00000009150b7224 */ /* 0x000fc400078e020b */
[----:B------:R-:W-:-:S04]  /*e950*/  IMAD.MOV.U32 R9, RZ, RZ, R4 ;  /* 0x000000ffff097224 */ /* 0x000fc800078e0004 */
[----:B------:R-:W-:-:S05]  /*e960*/  @!P5 IMAD.MOV R9, RZ, RZ, -R9 ;  /* 0x000000ffff09d224 */ /* 0x000fca00078e0a09 */
[----:B------:R3:W-:Y:S02]  /*e970*/  STL [R1+0xb8], R9 ;  /* 0x0000b80901007387 */ /* 0x0007e40000100800 */
[----:B---3--:R-:W-:Y:S02]  /*e980*/  IABS R9, R27 ;  /* 0x0000001b00097213 */ /* 0x008fe40000000000 */
[----:B-----5:R-:W-:-:S05]  /*e990*/  IABS R8, R13 ;  /* 0x0000000d00087213 */ /* 0x020fca0000000000 */
[----:B------:R-:W-:Y:S02]  /*e9a0*/  IMAD.MOV.U32 R4, RZ, RZ, R8 ;  /* 0x000000ffff047224 */ /* 0x000fe400078e0008 */
[----:B------:R-:W-:-:S04]  /*e9b0*/  IMAD.MOV.U32 R8, RZ, RZ, R2 ;  /* 0x000000ffff087224 */ /* 0x000fc800078e0002 */
[----:B------:R-:W-:-:S05]  /*e9c0*/  @!P6 IMAD.MOV R8, RZ, RZ, -R8 ;  /* 0x000000ffff08e224 */ /* 0x000fca00078e0a08 */
[----:B------:R-:W-:Y:S04]  /*e9d0*/  STL [R1+0xc0], R8 ;  /* 0x0000c00801007387 */ /* 0x000fe80000100800 */
[----:B------:R-:W3:Y:S01]  /*e9e0*/  LDL.LU R27, [R1+0x55c] ;  /* 0x00055c00011b7983 */ /* 0x000ee20000300800 */
[C---:B------:R-:W-:Y:S02]  /*e9f0*/  ISETP.GT.U32.AND P3, PT, R21.reuse, R6, PT ;  /* 0x000000061500720c */ /* 0x040fe40003f64070 */
[----:B------:R-:W-:-:S11]  /*ea00*/  ISETP.GT.U32.AND P0, PT, R21, R5, PT ;  /* 0x000000051500720c */ /* 0x000fd60003f04070 */
[--C-:B------:R-:W-:Y:S01]  /*ea10*/  @!P3 IMAD.IADD R6, R6, 0x1, -R21.reuse ;  /* 0x000000010606b824 */ /* 0x100fe200078e0a15 */
[----:B------:R-:W-:Y:S01]  /*ea20*/  ISETP.GT.U32.AND P3, PT, R21, R7, PT ;  /* 0x000000071500720c */ /* 0x000fe20003f64070 */
[----:B------:R-:W-:Y:S01]  /*ea30*/  @!P0 IMAD.IADD R5, R5, 0x1, -R21 ;  /* 0x0000000105058824 */ /* 0x000fe200078e0a15 */
[----:B---3--:R0:W-:Y:S04]  /*ea40*/  STL [R1+0x1544], R27 ;  /* 0x0015441b01007387 */ /* 0x0081e80000100800 */
[----:B0-----:R-:W3:Y:S01]  /*ea50*/  LDL.LU R27, [R1+0x540] ;  /* 0x00054000011b7983 */ /* 0x001ee20000300800 */
[----:B------:R-:W-:-:S06]  /*ea60*/  ISETP.GT.U32.AND P5, PT, R21, R5, PT ;  /* 0x000000051500720c */ /* 0x000fcc0003fa4070 */
[----:B------:R-:W-:Y:S01]  /*ea70*/  @!P3 IMAD.IADD R7, R7, 0x1, -R21 ;  /* 0x000000010707b824 */ /* 0x000fe200078e0a15 */
[C---:B------:R-:W-:Y:S01]  /*ea80*/  ISETP.GT.U32.AND P3, PT, R21.reuse, R11, PT ;  /* 0x0000000b1500720c */ /* 0x040fe20003f64070 */
[----:B------:R-:W-:Y:S01]  /*ea90*/  IMAD.HI.U32 R13, R0, R9, RZ ;  /* 0x00000009000d7227 */ /* 0x000fe200078e00ff */
[----:B------:R-:W-:-:S03]  /*eaa0*/  ISETP.GT.U32.AND P0, PT, R21, R6, PT ;  /* 0x000000061500720c */ /* 0x000fc60003f04070 */
[----:B------:R-:W-:Y:S02]  /*eab0*/  IMAD.MOV R13, RZ, RZ, -R13 ;  /* 0x000000ffff0d7224 */ /* 0x000fe400078e0a0d */
[----:B------:R-:W-:-:S06]  /*eac0*/  @!P5 IMAD.IADD R5, R5, 0x1, -R21 ;  /* 0x000000010505d824 */ /* 0x000fcc00078e0a15 */
[----:B------:R-:W-:Y:S01]  /*ead0*/  @!P3 IMAD.IADD R11, R11, 0x1, -R21 ;  /* 0x000000010b0bb824 */ /* 0x000fe200078e0a15 */
[----:B--2---:R-:W-:Y:S01]  /*eae0*/  ISETP.GE.AND P3, PT, R25, RZ, PT ;  /* 0x000000ff1900720c */ /* 0x004fe20003f66270 */
[----:B------:R-:W-:Y:S01]  /*eaf0*/  IMAD R9, R21, R13, R9 ;  /* 0x0000000d15097224 */ /* 0x000fe200078e0209 */
[----:B------:R-:W2:Y:S01]  /*eb00*/  LDL.LU R25, [R1+0x560] ;  /* 0x0005600001197983 */ /* 0x000ea20000300800 */
[----:B------:R-:W-:-:S04]  /*eb10*/  @!P0 IMAD.IADD R6, R6, 0x1, -R21 ;  /* 0x0000000106068824 */ /* 0x000fc800078e0a15 */
[----:B------:R-:W-:Y:S01]  /*eb20*/  @!P1 IMAD.MOV R6, RZ, RZ, -R6 ;  /* 0x000000ffff069224 */ /* 0x000fe200078e0a06 */
[C---:B------:R-:W-:Y:S02]  /*eb30*/  ISETP.GT.U32.AND P6, PT, R21.reuse, R12, PT ;  /* 0x0000000c1500720c */ /* 0x040fe40003fc4070 */
[----:B------:R-:W-:Y:S02]  /*eb40*/  ISETP.GT.U32.AND P0, PT, R21, R10, PT ;  /* 0x0000000a1500720c */ /* 0x000fe40003f04070 */
[----:B---3--:R-:W-:Y:S01]  /*eb50*/  ISETP.GE.AND P5, PT, R27, RZ, PT ;  /* 0x000000ff1b00720c */ /* 0x008fe20003fa6270 */
[----:B------:R-:W-:Y:S02]  /*eb60*/  IMAD.MOV.U32 R27, RZ, RZ, R7 ;  /* 0x000000ffff1b7224 */ /* 0x000fe400078e0007 */
[----:B------:R-:W3:Y:S02]  /*eb70*/  LDL R7, [R1+0x558] ;  /* 0x0005580001077983 */ /* 0x000ee40000100800 */
[----:B------:R-:W-:-:S02]  /*eb80*/  @!P4 IMAD.MOV R27, RZ, RZ, -R27 ;  /* 0x000000ffff1bc224 */ /* 0x000fc400078e0a1b */
[----:B------:R-:W5:Y:S04]  /*eb90*/  LDL.LU R13, [R1+0x54c] ;  /* 0x00054c00010d7983 */ /* 0x000f680000300800 */
[----:B------:R0:W-:Y:S02]  /*eba0*/  STL [R1+0xbc], R27 ;  /* 0x0000bc1b01007387 */ /* 0x0001e40000100800 */
[----:B0-----:R-:W-:Y:S02]  /*ebb0*/  IMAD.MOV.U32 R27, RZ, RZ, R5 ;  /* 0x000000ffff1b7224 */ /* 0x001fe400078e0005 */
[----:B------:R-:W5:Y:S02]  /*ebc0*/  LDL.LU R5, [R1+0x548] ;  /* 0x0005480001057983 */ /* 0x000f640000300800 */
[----:B------:R-:W-:-:S02]  /*ebd0*/  @!P2 IMAD.MOV R27, RZ, RZ, -R27 ;  /* 0x000000ffff1ba224 */ /* 0x000fc400078e0a1b */
[----:B------:R0:W-:Y:S04]  /*ebe0*/  STL [R1+0xb0], R6 ;  /* 0x0000b00601007387 */ /* 0x0001e80000100800 */
[----:B0-----:R-:W5:Y:S04]  /*ebf0*/  LDL.LU R6, [R1+0x550] ;  /* 0x0005500001067983 */ /* 0x001f680000300800 */
[----:B------:R0:W-:Y:S04]  /*ec00*/  STL [R1+0xb4], R27 ;  /* 0x0000b41b01007387 */ /* 0x0001e80000100800 */
[----:B0-----:R-:W5:Y:S01]  /*ec10*/  LDL.LU R27, [R1+0x1544] ;  /* 0x00154400011b7983 */ /* 0x001f620000300800 */
[----:B------:R-:W-:Y:S01]  /*ec20*/  IMAD.HI.U32 R2, R0, R4, RZ ;  /* 0x0000000400027227 */ /* 0x000fe200078e00ff */
[----:B----4-:R-:W-:-:S03]  /*ec30*/  IABS R8, R26 ;  /* 0x0000001a00087213 */ /* 0x010fc60000000000 */
[--C-:B------:R-:W-:Y:S02]  /*ec40*/  @!P6 IMAD.IADD R12, R12, 0x1, -R21.reuse ;  /* 0x000000010c0ce824 */ /* 0x100fe400078e0a15 */
[----:B------:R-:W-:Y:S02]  /*ec50*/  @!P0 IMAD.IADD R10, R10, 0x1, -R21 ;  /* 0x000000010a0a8824 */ /* 0x000fe400078e0a15 */
[----:B------:R-:W-:Y:S01]  /*ec60*/  IMAD.MOV R2, RZ, RZ, -R2 ;  /* 0x000000ffff027224 */ /* 0x000fe200078e0a02 */
[C---:B------:R-:W-:Y:S02]  /*ec70*/  ISETP.GT.U32.AND P0, PT, R21.reuse, R12, PT ;  /* 0x0000000c1500720c */ /* 0x040fe40003f04070 */
[C---:B------:R-:W-:Y:S01]  /*ec80*/  ISETP.GT.U32.AND P1, PT, R21.reuse, R10, PT ;  /* 0x0000000a1500720c */ /* 0x040fe20003f24070 */
[----:B------:R-:W-:Y:S02]  /*ec90*/  IMAD R4, R21, R2, R4 ;  /* 0x0000000215047224 */ /* 0x000fe400078e0204 */
[----:B------:R-:W-:-:S03]  /*eca0*/  IMAD.HI.U32 R2, R0, R8, RZ ;  /* 0x0000000800027227 */ /* 0x000fc600078e00ff */
[----:B------:R-:W-:Y:S01]  /*ecb0*/  ISETP.GT.U32.AND P6, PT, R21, R4, PT ;  /* 0x000000041500720c */ /* 0x000fe20003fc4070 */
[----:B------:R-:W-:-:S04]  /*ecc0*/  IMAD.MOV R2, RZ, RZ, -R2 ;  /* 0x000000ffff027224 */ /* 0x000fc800078e0a02 */
[C---:B------:R-:W-:Y:S02]  /*ecd0*/  IMAD R8, R21.reuse, R2, R8 ;  /* 0x0000000215087224 */ /* 0x040fe400078e0208 */
[--C-:B------:R-:W-:Y:S01]  /*ece0*/  @!P0 IMAD.IADD R12, R12, 0x1, -R21.reuse ;  /* 0x000000010c0c8824 */ /* 0x100fe200078e0a15 */
[C---:B------:R-:W-:Y:S01]  /*ecf0*/  ISETP.GT.U32.AND P0, PT, R21.reuse, R9, PT ;  /* 0x000000091500720c */ /* 0x040fe20003f04070 */
[--C-:B------:R-:W-:Y:S01]  /*ed00*/  @!P1 IMAD.IADD R10, R10, 0x1, -R21.reuse ;  /* 0x000000010a0a9824 */ /* 0x100fe200078e0a15 */
[C---:B------:R-:W-:Y:S02]  /*ed10*/  ISETP.GT.U32.AND P4, PT, R21.reuse, R11, PT ;  /* 0x0000000b1500720c */ /* 0x040fe40003f84070 */
[----:B------:R-:W-:Y:S01]  /*ed20*/  ISETP.GT.U32.AND P1, PT, R21, R8, PT ;  /* 0x000000081500720c */ /* 0x000fe20003f24070 */
[----:B------:R-:W-:-:S05]  /*ed30*/  @!P6 IMAD.IADD R4, R4, 0x1, -R21 ;  /* 0x000000010404e824 */ /* 0x000fca00078e0a15 */
[----:B------:R-:W-:-:S03]  /*ed40*/  ISETP.GT.U32.AND P6, PT, R21, R4, PT ;  /* 0x000000041500720c */ /* 0x000fc60003fc4070 */
[--C-:B------:R-:W-:Y:S01]  /*ed50*/  @!P0 IMAD.IADD R9, R9, 0x1, -R21.reuse ;  /* 0x0000000109098824 */ /* 0x100fe200078e0a15 */
[----:B------:R-:W-:Y:S01]  /*ed60*/  ISETP.GE.AND P0, PT, R26, RZ, PT ;  /* 0x000000ff1a00720c */ /* 0x000fe20003f06270 */
[--C-:B------:R-:W-:Y:S02]  /*ed70*/  @!P4 IMAD.IADD R11, R11, 0x1, -R21.reuse ;  /* 0x000000010b0bc824 */ /* 0x100fe400078e0a15 */
[----:B------:R-:W-:Y:S02]  /*ed80*/  IMAD.MOV.U32 R26, RZ, RZ, R12 ;  /* 0x000000ffff1a7224 */ /* 0x000fe400078e000c */
[----:B------:R-:W-:Y:S02]  /*ed90*/  @!P1 IMAD.IADD R8, R8, 0x1, -R21 ;  /* 0x0000000108089824 */ /* 0x000fe400078e0a15 */
[----:B------:R-:W-:-:S03]  /*eda0*/  @!P5 IMAD.MOV R26, RZ, RZ, -R26 ;  /* 0x000000ffff1ad224 */ /* 0x000fc600078e0a1a */
[----:B------:R-:W-:Y:S01]  /*edb0*/  ISETP.GT.U32.AND P5, PT, R21, R8, PT ;  /* 0x000000081500720c */ /* 0x000fe20003fa4070 */
[----:B------:R-:W-:Y:S02]  /*edc0*/  @!P6 IMAD.IADD R4, R4, 0x1, -R21 ;  /* 0x000000010404e824 */ /* 0x000fe400078e0a15 */
[----:B------:R-:W-:-:S10]  /*edd0*/  @!P3 IMAD.MOV R11, RZ, RZ, -R11 ;  /* 0x000000ffff0bb224 */ /* 0x000fd400078e0a0b */
[----:B------:R-:W-:Y:S01]  /*ede0*/  @!P5 IMAD.IADD R8, R8, 0x1, -R21 ;  /* 0x000000010808d824 */ /* 0x000fe200078e0a15 */
[----:B--2---:R-:W-:Y:S02]  /*edf0*/  ISETP.GE.AND P5, PT, R25, RZ, PT ;  /* 0x000000ff1900720c */ /* 0x004fe40003fa6270 */
[----:B---3--:R-:W-:Y:S02]  /*ee00*/  IABS R7, R7 ;  /* 0x0000000700077213 */ /* 0x008fe40000000000 */
[----:B-----5:R-:W-:-:S03]  /*ee10*/  ISETP.GE.AND P4, PT, R13, RZ, PT ;  /* 0x000000ff0d00720c */ /* 0x020fc60003f86270 */
[----:B------:R-:W-:-:S04]  /*ee20*/  IMAD.HI.U32 R13, R0, R7, RZ ;  /* 0x00000007000d7227 */ /* 0x000fc800078e00ff */
[----:B------:R-:W-:Y:S01]  /*ee30*/  IMAD.MOV R13, RZ, RZ, -R13 ;  /* 0x000000ffff0d7224 */ /* 0x000fe200078e0a0d */
[----:B------:R-:W-:-:S03]  /*ee40*/  ISETP.GE.AND P2, PT, R5, RZ, PT ;  /* 0x000000ff0500720c */ /* 0x000fc60003f46270 */
[----:B------:R-:W-:Y:S02]  /*ee50*/  IMAD R7, R21, R13, R7 ;  /* 0x0000000d15077224 */ /* 0x000fe400078e0207 */
[----:B------:R-:W2:Y:S01]  /*ee60*/  LDL.LU R13, [R1+0x564] ;  /* 0x00056400010d7983 */ /* 0x000ea20000300800 */
[----:B------:R-:W-:-:S03]  /*ee70*/  @!P4 IMAD.MOV R4, RZ, RZ, -R4 ;  /* 0x000000ffff04c224 */ /* 0x000fc600078e0a04 */
[----:B------:R-:W3:Y:S04]  /*ee80*/  LDL.LU R12, [R1+0x558] ;  /* 0x00055800010c7983 */ /* 0x000ee80000300800 */
[----:B------:R0:W-:Y:S01]  /*ee90*/  STL [R1+0x88], R26 ;  /* 0x0000881a01007387 */ /* 0x0001e20000100800 */
[----:B------:R-:W-:Y:S01]  /*eea0*/  @!P2 IMAD.MOV R10, RZ, RZ, -R10 ;  /* 0x000000ffff0aa224 */ /* 0x000fe200078e0a0a */
[----:B------:R-:W-:Y:S02]  /*eeb0*/  ISETP.GE.AND P6, PT, R6, RZ, PT ;  /* 0x000000ff0600720c */ /* 0x000fe40003fc6270 */
[----:B------:R-:W-:Y:S01]  /*eec0*/  IABS R6, R25 ;  /* 0x0000001900067213 */ /* 0x000fe20000000000 */
[----:B0-----:R-:W4:Y:S04]  /*eed0*/  LDL.LU R26, [R1+0x568] ;  /* 0x00056800011a7983 */ /* 0x001f280000300800 */
[----:B------:R0:W-:Y:S01]  /*eee0*/  STL [R1+0x8c], R11 ;  /* 0x00008c0b01007387 */ /* 0x0001e20000100800 */
[----:B------:R-:W-:-:S03]  /*eef0*/  IABS R5, R27 ;  /* 0x0000001b00057213 */ /* 0x000fc60000000000 */
[----:B------:R1:W-:Y:S01]  /*ef00*/  STL [R1+0xa0], R10 ;  /* 0x0000a00a01007387 */ /* 0x0003e20000100800 */
[----:B------:R-:W-:-:S03]  /*ef10*/  ISETP.GE.AND P4, PT, R27, RZ, PT ;  /* 0x000000ff1b00720c */ /* 0x000fc60003f86270 */
[----:B------:R2:W-:Y:S04]  /*ef20*/  STL [R1+0xac], R4 ;  /* 0x0000ac0401007387 */ /* 0x0005e80000100800 */
[----:B------:R-:W5:Y:S04]  /*ef30*/  LDL.LU R27, [R1+0x570] ;  /* 0x00057000011b7983 */ /* 0x000f680000300800 */
[----:B------:R-:W5:Y:S01]  /*ef40*/  LDL.LU R25, [R1+0x574] ;  /* 0x0005740001197983 */ /* 0x000f620000300800 */
[----:B------:R-:W-:Y:S01]  /*ef50*/  ISETP.GT.U32.AND P1, PT, R21, R9, PT ;  /* 0x000000091500720c */ /* 0x000fe20003f24070 */
[----:B------:R-:W-:-:S04]  /*ef60*/  IMAD.HI.U32 R2, R0, R5, RZ ;  /* 0x0000000500027227 */ /* 0x000fc800078e00ff */
[----:B------:R-:W-:Y:S01]  /*ef70*/  IMAD.MOV R2, RZ, RZ, -R2 ;  /* 0x000000ffff027224 */ /* 0x000fe200078e0a02 */
[----:B------:R-:W-:-:S03]  /*ef80*/  ISETP.GT.U32.AND P3, PT, R21, R7, PT ;  /* 0x000000071500720c */ /* 0x000fc60003f64070 */
[----:B------:R-:W-:-:S04]  /*ef90*/  IMAD R5, R21, R2, R5 ;  /* 0x0000000215057224 */ /* 0x000fc800078e0205 */
[----:B------:R-:W-:Y:S01]  /*efa0*/  @!P1 IMAD.IADD R9, R9, 0x1, -R21 ;  /* 0x0000000109099824 */ /* 0x000fe200078e0a15 */
[----:B------:R-:W-:-:S05]  /*efb0*/  ISETP.GT.U32.AND P1, PT, R21, R5, PT ;  /* 0x000000051500720c */ /* 0x000fca0003f24070 */
[----:B------:R-:W-:Y:S02]  /*efc0*/  @!P3 IMAD.IADD R7, R7, 0x1, -R21 ;  /* 0x000000010707b824 */ /* 0x000fe400078e0a15 */
[----:B------:R-:W-:-:S03]  /*efd0*/  @!P0 IMAD.MOV R8, RZ, RZ, -R8 ;  /* 0x000000ffff088224 */ /* 0x000fc600078e0a08 */
[----:B------:R-:W-:-:S03]  /*efe0*/  ISETP.GT.U32.AND P3, PT, R21, R7, PT ;  /* 0x000000071500720c */ /* 0x000fc60003f64070 */
[----:B------:R-:W-:Y:S02]  /*eff0*/  @!P1 IMAD.IADD R5, R5, 0x1, -R21 ;  /* 0x0000000105059824 */ /* 0x000fe400078e0a15 */
[----:B0-----:R-:W-:-:S03]  /*f000*/  IMAD.MOV.U32 R11, RZ, RZ, R9 ;  /* 0x000000ffff0b7224 */ /* 0x001fc600078e0009 */
[----:B------:R-:W-:Y:S01]  /*f010*/  ISETP.GT.U32.AND P0, PT, R21, R5, PT ;  /* 0x000000051500720c */ /* 0x000fe20003f04070 */
[----:B------:R-:W-:Y:S02]  /*f020*/  @!P6 IMAD.MOV R11, RZ, RZ, -R11 ;  /* 0x000000ffff0be224 */ /* 0x000fe400078e0a0b */
[----:B-1----:R-:W-:-:S04]  /*f030*/  IMAD.HI.U32 R10, R0, R6, RZ ;  /* 0x00000006000a7227 */ /* 0x002fc800078e00ff */
[----:B------:R-:W-:Y:S02]  /*f040*/  @!P3 IMAD.IADD R7, R7, 0x1, -R21 ;  /* 0x000000010707b824 */ /* 0x000fe400078e0a15 */
[----:B------:R-:W-:-:S04]  /*f050*/  IMAD.MOV R10, RZ, RZ, -R10 ;  /* 0x000000ffff0a7224 */ /* 0x000fc800078e0a0a */
[----:B------:R-:W-:Y:S02]  /*f060*/  @!P0 IMAD.IADD R5, R5, 0x1, -R21 ;  /* 0x0000000105058824 */ /* 0x000fe400078e0a15 */
[----:B------:R-:W-:Y:S01]  /*f070*/  IMAD R6, R21, R10, R6 ;  /* 0x0000000a15067224 */ /* 0x000fe200078e0206 */
[----:B--2---:R-:W-:Y:S02]  /*f080*/  IABS R4, R13 ;  /* 0x0000000d00047213 */ /* 0x004fe40000000000 */
[----:B---3--:R-:W-:-:S03]  /*f090*/  ISETP.GE.AND P2, PT, R12, RZ, PT ;  /* 0x000000ff0c00720c */ /* 0x008fc60003f46270 */
[----:B------:R-:W-:-:S04]  /*f0a0*/  IMAD.HI.U32 R9, R0, R4, RZ ;  /* 0x0000000400097227 */ /* 0x000fc800078e00ff */
[----:B------:R-:W-:Y:S01]  /*f0b0*/  IMAD.MOV R9, RZ, RZ, -R9 ;  /* 0x000000ffff097224 */ /* 0x000fe200078e0a09 */
[----:B------:R-:W-:Y:S02]  /*f0c0*/  ISETP.GE.AND P1, PT, R13, RZ, PT ;  /* 0x000000ff0d00720c */ /* 0x000fe40003f26270 */
[----:B------:R-:W-:Y:S01]  /*f0d0*/  IABS R13, R14 ;  /* 0x0000000e000d7213 */ /* 0x000fe20000000000 */
[----:B------:R-:W-:Y:S02]  /*f0e0*/  IMAD R4, R21, R9, R4 ;  /* 0x0000000915047224 */ /* 0x000fe400078e0204 */
[----:B------:R-:W-:Y:S02]  /*f0f0*/  IMAD.MOV.U32 R9, RZ, RZ, R14 ;  /* 0x000000ffff097224 */ /* 0x000fe400078e000e */
[----:B------:R-:W-:Y:S01]  /*f100*/  IMAD.MOV.U32 R14, RZ, RZ, R5 ;  /* 0x000000ffff0e7224 */ /* 0x000fe200078e0005 */
[----:B----4-:R-:W-:Y:S02]  /*f110*/  IABS R2, R26 ;  /* 0x0000001a00027213 */ /* 0x010fe40000000000 */
[----:B------:R-:W-:Y:S01]  /*f120*/  ISETP.GE.AND P3, PT, R26, RZ, PT ;  /* 0x000000ff1a00720c */ /* 0x000fe20003f66270 */
[----:B------:R-:W-:Y:S01]  /*f130*/  @!P4 IMAD.MOV R14, RZ, RZ, -R14 ;  /* 0x000000ffff0ec224 */ /* 0x000fe200078e0a0e */
[----:B-----5:R0:W-:Y:S04]  /*f140*/  STL [R1+0x1540], R25 ;  /* 0x0015401901007387 */ /* 0x0201e80000100800 */
[----:B------:R1:W-:Y:S04]  /*f150*/  STL [R1+0xa4], R11 ;  /* 0x0000a40b01007387 */ /* 0x0003e80000100800 */
[----:B------:R-:W-:Y:S01]  /*f160*/  STL [R1+0xa8], R8 ;  /* 0x0000a80801007387 */ /* 0x000fe20000100800 */
[----:B0-----:R-:W-:-:S03]  /*f170*/  IMAD.MOV.U32 R25, RZ, RZ, R7 ;  /* 0x000000ffff197224 */ /* 0x001fc600078e0007 */
[----:B------:R-:W2:Y:S04]  /*f180*/  LDL R10, [R1+0x57c] ;  /* 0x00057c00010a7983 */ /* 0x000ea80000100800 */
[----:B-1----:R-:W3:Y:S01]  /*f190*/  LDL R11, [R1+0x578] ;  /* 0x00057800010b7983 */ /* 0x002ee20000100800 */
[----:B------:R-:W-:-:S03]  /*f1a0*/  @!P2 IMAD.MOV R25, RZ, RZ, -R25 ;  /* 0x000000ffff19a224 */ /* 0x000fc600078e0a19 */
[----:B------:R-:W4:Y:S04]  /*f1b0*/  LDL R26, [R1+0x580] ;  /* 0x00058000011a7983 */ /* 0x000f280000100800 */
[----:B------:R0:W-:Y:S04]  /*f1c0*/  STL [R1+0x98], R25 ;  /* 0x0000981901007387 */ /* 0x0001e80000100800 */
[----:B0-----:R-:W5:Y:S04]  /*f1d0*/  LDL.LU R25, [R1+0x1540] ;  /* 0x0015400001197983 */ /* 0x001f680000300800 */
[----:B------:R0:W-:Y:S04]  /*f1e0*/  STL [R1+0x9c], R14 ;  /* 0x00009c0e01007387 */ /* 0x0001e80000100800 */
[----:B0-----:R-:W2:Y:S01]  /*f1f0*/  LDL.LU R14, [R1+0x584] ;  /* 0x00058400010e7983 */ /* 0x001ea20000300800 */
[----:B------:R-:W-:-:S13]  /*f200*/  ISETP.GT.U32.AND P6, PT, R21, R6, PT ;  /* 0x000000061500720c */ /* 0x000fda0003fc4070 */
[----:B------:R-:W-:-:S05]  /*f210*/  @!P6 IMAD.IADD R6, R6, 0x1, -R21 ;  /* 0x000000010606e824 */ /* 0x000fca00078e0a15 */
[C---:B------:R-:W-:Y:S01]  /*f220*/  ISETP.GT.U32.AND P6, PT, R21.reuse, R6, PT ;  /* 0x000000061500720c */ /* 0x040fe20003fc4070 */
[----:B------:R-:W-:Y:S01]  /*f230*/  IMAD.HI.U32 R8, R0, R2, RZ ;  /* 0x0000000200087227 */ /* 0x000fe200078e00ff */
[----:B------:R-:W-:Y:S02]  /*f240*/  ISETP.GT.U32.AND P0, PT, R21, R4, PT ;  /* 0x000000041500720c */ /* 0x000fe40003f04070 */
[----:B------:R-:W-:Y:S01]  /*f250*/  IABS R12, R27 ;  /* 0x0000001b000c7213 */ /* 0x000fe20000000000 */
[----:B------:R-:W-:-:S08]  /*f260*/  IMAD.MOV R8, RZ, RZ, -R8 ;  /* 0x000000ffff087224 */ /* 0x000fd000078e0a08 */
[----:B------:R-:W-:Y:S01]  /*f270*/  @!P6 IMAD.IADD R6, R6, 0x1, -R21 ;  /* 0x000000010606e824 */ /* 0x000fe200078e0a15 */
[----:B------:R-:W-:Y:S02]  /*f280*/  ISETP.GE.AND P6, PT, R27, RZ, PT ;  /* 0x000000ff1b00720c */ /* 0x000fe40003fc6270 */
[----:B------:R-:W2:Y:S01]  /*f290*/  LDL.LU R27, [R1+0x588] ;  /* 0x00058800011b7983 */ /* 0x000ea20000300800 */
[----:B------:R-:W-:Y:S02]  /*f2a0*/  IMAD R2, R21, R8, R2 ;  /* 0x0000000815027224 */ /* 0x000fe400078e0202 */
[----:B------:R-:W-:-:S04]  /*f2b0*/  IMAD.HI.U32 R8, R0, R13, RZ ;  /* 0x0000000d00087227 */ /* 0x000fc800078e00ff */
[----:B------:R-:W-:Y:S02]  /*f2c0*/  @!P0 IMAD.IADD R4, R4, 0x1, -R21 ;  /* 0x0000000104048824 */ /* 0x000fe400078e0a15 */
[----:B------:R-:W-:-:S03]  /*f2d0*/  IMAD.MOV R8, RZ, RZ, -R8 ;  /* 0x000000ffff087224 */ /* 0x000fc600078e0a08 */
[C---:B------:R-:W-:Y:S01]  /*f2e0*/  ISETP.GT.U32.AND P0, PT, R21.reuse, R4, PT ;  /* 0x000000041500720c */ /* 0x040fe20003f04070 */
[----:B------:R-:W-:Y:S02]  /*f2f0*/  IMAD R13, R21, R8, R13 ;  /* 0x00000008150d7224 */ /* 0x000fe400078e020d */
[----:B------:R-:W-:-:S03]  /*f300*/  @!P5 IMAD.MOV R6, RZ, RZ, -R6 ;  /* 0x000000ffff06d224 */ /* 0x000fc600078e0a06 */
[----:B------:R-:W-:Y:S02]  /*f310*/  ISETP.GT.U32.AND P5, PT, R21, R13, PT ;  /* 0x0000000d1500720c */ /* 0x000fe40003fa4070 */
[----:B------:R-:W-:-:S05]  /*f320*/  ISETP.GE.AND P2, PT, R9, RZ, PT ;  /* 0x000000ff0900720c */ /* 0x000fca0003f46270 */
[--C-:B------:R-:W-:Y:S01]  /*f330*/  @!P0 IMAD.IADD R4, R4, 0x1, -R21.reuse ;  /* 0x0000000104048824 */ /* 0x100fe200078e0a15 */
[----:B------:R-:W-:Y:S03]  /*f340*/  STL [R1+0x94], R6 ;  /* 0x0000940601007387 */ /* 0x000fe60000100800 */
[----:B------:R-:W-:Y:S02]  /*f350*/  @!P1 IMAD.MOV R4, RZ, RZ, -R4 ;  /* 0x000000ffff049224 */ /* 0x000fe400078e0a04 */
[----:B------:R-:W-:Y:S01]  /*f360*/  @!P5 IMAD.IADD R13, R13, 0x1, -R21 ;  /* 0x000000010d0dd824 */ /* 0x000fe200078e0a15 */
[----:B---3--:R-:W-:-:S05]  /*f370*/  IABS R11, R11 ;  /* 0x0000000b000b7213 */ /* 0x008fca0000000000 */
[----:B------:R-:W-:Y:S01]  /*f380*/  IMAD.HI.U32 R8, R0, R11, RZ ;  /* 0x0000000b00087227 */ /* 0x000fe200078e00ff */
[----:B----4-:R-:W-:Y:S02]  /*f390*/  IABS R9, R26 ;  /* 0x0000001a00097213 */ /* 0x010fe40000000000 */
[----:B------:R-:W3:Y:S01]  /*f3a0*/  LDL.LU R26, [R1+0x58c] ;  /* 0x00058c00011a7983 */ /* 0x000ee20000300800 */
[----:B------:R-:W-:-:S04]  /*f3b0*/  IMAD.MOV R8, RZ, RZ, -R8 ;  /* 0x000000ffff087224 */ /* 0x000fc800078e0a08 */
[----:B------:R-:W-:Y:S01]  /*f3c0*/  IMAD R11, R21, R8, R11 ;  /* 0x00000008150b7224 */ /* 0x000fe200078e020b */
[----:B-----5:R-:W-:Y:S02]  /*f3d0*/  IABS R5, R25 ;  /* 0x0000001900057213 */ /* 0x020fe40000000000 */
[----:B------:R-:W-:Y:S02]  /*f3e0*/  ISETP.GE.AND P5, PT, R25, RZ, PT ;  /* 0x000000ff1900720c */ /* 0x000fe40003fa6270 */
[----:B------:R-:W4:Y:S04]  /*f3f0*/  LDL.LU R25, [R1+0x590] ;  /* 0x0005900001197983 */ /* 0x000f280000300800 */
[----:B--2---:R0:W-:Y:S01]  /*f400*/  STL [R1+0x153c], R14 ;  /* 0x00153c0e01007387 */ /* 0x0041e20000100800 */
[----:B------:R-:W-:-:S03]  /*f410*/  IABS R8, R14 ;  /* 0x0000000e00087213 */ /* 0x000fc60000000000 */
[----:B------:R1:W-:Y:S04]  /*f420*/  STL [R1+0x7c], R4 ;  /* 0x00007c0401007387 */ /* 0x0003e80000100800 */
[----:B0-----:R-:W2:Y:S01]  /*f430*/  LDL.LU R14, [R1+0x57c] ;  /* 0x00057c00010e7983 */ /* 0x001ea20000300800 */
[----:B------:R-:W-:Y:S01]  /*f440*/  ISETP.GT.U32.AND P4, PT, R21, R2, PT ;  /* 0x000000021500720c */ /* 0x000fe20003f84070 */
[----:B------:R-:W-:-:S04]  /*f450*/  IMAD.HI.U32 R7, R0, R12, RZ ;  /* 0x0000000c00077227 */ /* 0x000fc800078e00ff */
[----:B------:R-:W-:-:S04]  /*f460*/  IMAD.MOV R7, RZ, RZ, -R7 ;  /* 0x000000ffff077224 */ /* 0x000fc800078e0a07 */
[----:B------:R-:W-:Y:S02]  /*f470*/  IMAD R12, R21, R7, R12 ;  /* 0x00000007150c7224 */ /* 0x000fe400078e020c */
[----:B------:R-:W-:Y:S01]  /*f480*/  IMAD.HI.U32 R7, R0, R5, RZ ;  /* 0x0000000500077227 */ /* 0x000fe200078e00ff */
[----:B------:R-:W-:-:S03]  /*f490*/  IABS R10, R10 ;  /* 0x0000000a000a7213 */ /* 0x000fc60000000000 */
[----:B------:R-:W-:Y:S02]  /*f4a0*/  @!P4 IMAD.IADD R2, R2, 0x1, -R21 ;  /* 0x000000010202c824 */ /* 0x000fe400078e0a15 */
[----:B------:R-:W-:-:S03]  /*f4b0*/  IMAD.MOV R7, RZ, RZ, -R7 ;  /* 0x000000ffff077224 */ /* 0x000fc600078e0a07 */
[C---:B------:R-:W-:Y:S01]  /*f4c0*/  ISETP.GT.U32.AND P4, PT, R21.reuse, R2, PT ;  /* 0x000000021500720c */ /* 0x040fe20003f84070 */
[C---:B------:R-:W-:Y:S02]  /*f4d0*/  IMAD R5, R21.reuse, R7, R5 ;  /* 0x0000000715057224 */ /* 0x040fe400078e0205 */
[----:B------:R-:W-:Y:S01]  /*f4e0*/  IMAD.HI.U32 R7, R0, R10, RZ ;  /* 0x0000000a00077227 */ /* 0x000fe200078e00ff */
[----:B------:R-:W-:-:S03]  /*f4f0*/  ISETP.GT.U32.AND P0, PT, R21, R12, PT ;  /* 0x0000000c1500720c */ /* 0x000fc60003f04070 */
[----:B------:R-:W-:-:S04]  /*f500*/  IMAD.HI.U32 R6, R0, R9, RZ ;  /* 0x0000000900067227 */ /* 0x000fc800078e00ff */
[----:B------:R-:W-:Y:S02]  /*f510*/  IMAD.MOV R7, RZ, RZ, -R7 ;  /* 0x000000ffff077224 */ /* 0x000fe400078e0a07 */
[----:B------:R-:W-:Y:S02]  /*f520*/  IMAD.MOV R6, RZ, RZ, -R6 ;  /* 0x000000ffff067224 */ /* 0x000fe400078e0a06 */
[C---:B------:R-:W-:Y:S01]  /*f530*/  IMAD R10, R21.reuse, R7, R10 ;  /* 0x00000007150a7224 */ /* 0x040fe200078e020a */
[----:B------:R-:W-:Y:S01]  /*f540*/  IABS R7, R27 ;  /* 0x0000001b00077213 */ /* 0x000fe20000000000 */
[----:B------:R-:W-:Y:S02]  /*f550*/  IMAD R9, R21, R6, R9 ;  /* 0x0000000615097224 */ /* 0x000fe400078e0209 */
[----:B------:R-:W-:Y:S02]  /*f560*/  @!P4 IMAD.IADD R2, R2, 0x1, -R21 ;  /* 0x000000010202c824 */ /* 0x000fe400078e0a15 */
[----:B------:R-:W-:-:S04]  /*f570*/  IMAD.HI.U32 R6, R0, R8, RZ ;  /* 0x0000000800067227 */ /* 0x000fc800078e00ff */
[----:B------:R-:W-:Y:S02]  /*f580*/  @!P3 IMAD.MOV R2, RZ, RZ, -R2 ;  /* 0x000000ffff02b224 */ /* 0x000fe400078e0a02 */
[----:B------:R-:W-:Y:S02]  /*f590*/  IMAD.MOV R6, RZ, RZ, -R6 ;  /* 0x000000ffff067224 */ /* 0x000fe400078e0a06 */
[----:B-1----:R-:W-:Y:S01]  /*f5a0*/  IMAD.HI.U32 R4, R0, R7, RZ ;  /* 0x0000000700047227 */ /* 0x002fe200078e00ff */
[----:B------:R-:W-:Y:S03]  /*f5b0*/  STL [R1+0x84], R2 ;  /* 0x0000840201007387 */ /* 0x000fe60000100800 */
[----:B------:R-:W-:Y:S01]  /*f5c0*/  @!P0 IMAD.IADD R12, R12, 0x1, -R21 ;  /* 0x000000010c0c8824 */ /* 0x000fe200078e0a15 */
[C---:B------:R-:W-:Y:S01]  /*f5d0*/  ISETP.GT.U32.AND P0, PT, R21.reuse, R13, PT ;  /* 0x0000000d1500720c */ /* 0x040fe20003f04070 */
[----:B------:R-:W-:-:S02]  /*f5e0*/  IMAD R8, R21, R6, R8 ;  /* 0x0000000615087224 */ /* 0x000fc400078e0208 */
[----:B------:R-:W-:Y:S02]  /*f5f0*/  IMAD.MOV R6, RZ, RZ, -R4 ;  /* 0x000000ffff067224 */ /* 0x000fe400078e0a04 */
[----:B------:R-:W5:Y:S08]  /*f600*/  LDL.LU R4, [R1+0x578] ;  /* 0x0005780001047983 */ /* 0x000f700000300800 */
[----:B------:R-:W-:Y:S01]  /*f610*/  @!P0 IMAD.IADD R13, R13, 0x1, -R21 ;  /* 0x000000010d0d8824 */ /* 0x000fe200078e0a15 */
[----:B------:R-:W-:-:S13]  /*f620*/  ISETP.GT.U32.AND P0, PT, R21, R10, PT ;  /* 0x0000000a1500720c */ /* 0x000fda0003f04070 */
[----:B------:R-:W-:Y:S01]  /*f630*/  @!P0 IMAD.IADD R10, R10, 0x1, -R21 ;  /* 0x000000010a0a8824 */ /* 0x000fe200078e0a15 */
[----:B--2---:R-:W-:Y:S01]  /*f640*/  ISETP.GE.AND P0, PT, R14, RZ, PT ;  /* 0x000000ff0e00720c */ /* 0x004fe20003f06270 */
[----:B------:R-:W-:Y:S02]  /*f650*/  IMAD.MOV.U32 R14, RZ, RZ, R13 ;  /* 0x000000ffff0e7224 */ /* 0x000fe400078e000d */
[----:B------:R-:W2:Y:S02]  /*f660*/  LDL.LU R13, [R1+0x580] ;  /* 0x00058000010d7983 */ /* 0x000ea40000300800 */
[----:B------:R-:W-:-:S05]  /*f670*/  @!P2 IMAD.MOV R14, RZ, RZ, -R14 ;  /* 0x000000ffff0ea224 */ /* 0x000fca00078e0a0e */
[----:B------:R0:W-:Y:S04]  /*f680*/  STL [R1+0x10], R14 ;  /* 0x0000100e01007387 */ /* 0x0001e80000100800 */
[----:B0-----:R-:W2:Y:S01]  /*f690*/  LDL.LU R14, [R1+0x153c] ;  /* 0x00153c00010e7983 */ /* 0x001ea20000300800 */
[----:B------:R-:W-:-:S13]  /*f6a0*/  ISETP.GT.U32.AND P4, PT, R21, R5, PT ;  /* 0x000000051500720c */ /* 0x000fda0003f84070 */
[----:B------:R-:W-:-:S05]  /*f6b0*/  @!P4 IMAD.IADD R5, R5, 0x1, -R21 ;  /* 0x000000010505c824 */ /* 0x000fca00078e0a15 */
[C---:B------:R-:W-:Y:S02]  /*f6c0*/  ISETP.GT.U32.AND P1, PT, R21.reuse, R5, PT ;  /* 0x000000051500720c */ /* 0x040fe40003f24070 */
[C---:B------:R-:W-:Y:S02]  /*f6d0*/  ISETP.GT.U32.AND P3, PT, R21.reuse, R11, PT ;  /* 0x0000000b1500720c */ /* 0x040fe40003f64070 */
[----:B------:R-:W-:-:S09]  /*f6e0*/  ISETP.GT.U32.AND P4, PT, R21, R12, PT ;  /* 0x0000000c1500720c */ /* 0x000fd20003f84070 */
[--C-:B------:R-:W-:Y:S01]  /*f6f0*/  @!P1 IMAD.IADD R5, R5, 0x1, -R21.reuse ;  /* 0x0000000105059824 */ /* 0x100fe200078e0a15 */
[----:B------:R-:W-:Y:S02]  /*f700*/  ISETP.GT.U32.AND P1, PT, R21, R8, PT ;  /* 0x000000081500720c */ /* 0x000fe40003f24070 */
[----:B---3--:R-:W-:Y:S01]  /*f710*/  IABS R2, R26 ;  /* 0x0000001a00027213 */ /* 0x008fe20000000000 */
[----:B------:R-:W-:Y:S01]  /*f720*/  @!P3 IMAD.IADD R11, R11, 0x1, -R21 ;  /* 0x000000010b0bb824 */ /* 0x000fe200078e0a15 */
[----:B-----5:R-:W-:-:S03]  /*f730*/  ISETP.GE.AND P3, PT, R4, RZ, PT ;  /* 0x000000ff0400720c */ /* 0x020fc60003f66270 */
[----:B------:R-:W-:-:S06]  /*f740*/  IMAD.HI.U32 R4, R0, R2, RZ ;  /* 0x0000000200047227 */ /* 0x000fcc00078e00ff */
[--C-:B------:R-:W-:Y:S01]  /*f750*/  @!P1 IMAD.IADD R8, R8, 0x1, -R21.reuse ;  /* 0x0000000108089824 */ /* 0x100fe200078e0a15 */
[C---:B------:R-:W-:Y:S01]  /*f760*/  ISETP.GT.U32.AND P1, PT, R21.reuse, R10, PT ;  /* 0x0000000a1500720c */ /* 0x040fe20003f24070 */
[----:B------:R-:W-:Y:S01]  /*f770*/  @!P4 IMAD.IADD R12, R12, 0x1, -R21 ;  /* 0x000000010c0cc824 */ /* 0x000fe200078e0a15 */
[C---:B------:R-:W-:Y:S01]  /*f780*/  ISETP.GT.U32.AND P4, PT, R21.reuse, R9, PT ;  /* 0x000000091500720c */ /* 0x040fe20003f84070 */
[C---:B------:R-:W-:Y:S02]  /*f790*/  IMAD R7, R21.reuse, R6, R7 ;  /* 0x0000000615077224 */ /* 0x040fe400078e0207 */
[----:B------:R-:W-:Y:S02]  /*f7a0*/  IMAD.MOV R4, RZ, RZ, -R4 ;  /* 0x000000ffff047224 */ /* 0x000fe400078e0a04 */
[----:B------:R-:W-:Y:S01]  /*f7b0*/  @!P5 IMAD.MOV R5, RZ, RZ, -R5 ;  /* 0x000000ffff05d224 */ /* 0x000fe200078e0a05 */
[C---:B------:R-:W-:Y:S01]  /*f7c0*/  ISETP.GT.U32.AND P5, PT, R21.reuse, R7, PT ;  /* 0x000000071500720c */ /* 0x040fe20003fa4070 */
[----:B------:R-:W-:-:S04]  /*f7d0*/  IMAD R2, R21, R4, R2 ;  /* 0x0000000415027224 */ /* 0x000fc800078e0202 */
[--C-:B------:R-:W-:Y:S01]  /*f7e0*/  @!P1 IMAD.IADD R10, R10, 0x1, -R21.reuse ;  /* 0x000000010a0a9824 */ /* 0x100fe200078e0a15 */
[----:B------:R-:W-:Y:S01]  /*f7f0*/  ISETP.GT.U32.AND P1, PT, R21, R2, PT ;  /* 0x000000021500720c */ /* 0x000fe20003f24070 */
[--C-:B------:R-:W-:Y:S01]  /*f800*/  @!P4 IMAD.IADD R9, R9, 0x1, -R21.reuse ;  /* 0x000000010909c824 */ /* 0x100fe200078e0a15 */
[----:B----4-:R-:W-:Y:S01]  /*f810*/  IABS R6, R25 ;  /* 0x0000001900067213 */ /* 0x010fe20000000000 */
[----:B------:R-:W-:Y:S01]  /*f820*/  @!P6 IMAD.MOV R12, RZ, RZ, -R12 ;  /* 0x000000ffff0ce224 */ /* 0x000fe200078e0a0c */
[C---:B------:R-:W-:Y:S02]  /*f830*/  ISETP.GT.U32.AND P4, PT, R21.reuse, R11, PT ;  /* 0x0000000b1500720c */ /* 0x040fe40003f84070 */
[----:B------:R-:W-:Y:S01]  /*f840*/  ISETP.GT.U32.AND P6, PT, R21, R9, PT ;  /* 0x000000091500720c */ /* 0x000fe20003fc4070 */
[--C-:B------:R-:W-:Y:S01]  /*f850*/  @!P5 IMAD.IADD R7, R7, 0x1, -R21.reuse ;  /* 0x000000010707d824 */ /* 0x100fe200078e0a15 */
[----:B------:R0:W-:Y:S04]  /*f860*/  STL [R1+0x74], R12 ;  /* 0x0000740c01007387 */ /* 0x0001e80000100800 */
[----:B------:R1:W-:Y:S01]  /*f870*/  STL [R1+0x78], R5 ;  /* 0x0000780501007387 */ /* 0x0003e20000100800 */
[----:B------:R-:W-:-:S02]  /*f880*/  @!P1 IMAD.IADD R2, R2, 0x1, -R21 ;  /* 0x0000000102029824 */ /* 0x000fc400078e0a15 */
[----:B0-----:R-:W-:Y:S01]  /*f890*/  IMAD.HI.U32 R12, R0, R6, RZ ;  /* 0x00000006000c7227 */ /* 0x001fe200078e00ff */
[----:B-1----:R-:W-:-:S03]  /*f8a0*/  IABS R5, R24 ;  /* 0x0000001800057213 */ /* 0x002fc60000000000 */
[----:B------:R-:W-:Y:S01]  /*f8b0*/  IMAD.MOV R12, RZ, RZ, -R12 ;  /* 0x000000ffff0c7224 */ /* 0x000fe200078e0a0c */
[C---:B------:R-:W-:Y:S01]  /*f8c0*/  ISETP.GT.U32.AND P1, PT, R21.reuse, R7, PT ;  /* 0x000000071500720c */ /* 0x040fe20003f24070 */
[----:B------:R-:W-:Y:S01]  /*f8d0*/  IMAD.HI.U32 R4, R0, R5, RZ ;  /* 0x0000000500047227 */ /* 0x000fe200078e00ff */
[----:B------:R-:W-:-:S03]  /*f8e0*/  ISETP.GT.U32.AND P2, PT, R21, R8, PT ;  /* 0x000000081500720c */ /* 0x000fc60003f44070 */
[----:B------:R-:W-:Y:S02]  /*f8f0*/  IMAD R6, R21, R12, R6 ;  /* 0x0000000c15067224 */ /* 0x000fe400078e0206 */
[----:B------:R-:W-:Y:S02]  /*f900*/  IMAD.MOV R4, RZ, RZ, -R4 ;  /* 0x000000ffff047224 */ /* 0x000fe400078e0a04 */
[--C-:B------:R-:W-:Y:S02]  /*f910*/  @!P4 IMAD.IADD R11, R11, 0x1, -R21.reuse ;  /* 0x000000010b0bc824 */ /* 0x100fe400078e0a15 */
[----:B------:R-:W-:Y:S02]  /*f920*/  @!P6 IMAD.IADD R9, R9, 0x1, -R21 ;  /* 0x000000010909e824 */ /* 0x000fe400078e0a15 */
[----:B------:R-:W-:Y:S01]  /*f930*/  @!P0 IMAD.MOV R10, RZ, RZ, -R10 ;  /* 0x000000ffff0a8224 */ /* 0x000fe200078e0a0a */
[C---:B------:R-:W-:Y:S01]  /*f940*/  ISETP.GT.U32.AND P0, PT, R21.reuse, R6, PT ;  /* 0x000000061500720c */ /* 0x040fe20003f04070 */
[----:B------:R-:W-:-:S02]  /*f950*/  IMAD R5, R21, R4, R5 ;  /* 0x0000000415057224 */ /* 0x000fc400078e0205 */
[----:B------:R-:W-:Y:S02]  /*f960*/  @!P1 IMAD.IADD R7, R7, 0x1, -R21 ;  /* 0x0000000107079824 */ /* 0x000fe400078e0a15 */
[----:B------:R-:W-:Y:S01]  /*f970*/  @!P3 IMAD.MOV R11, RZ, RZ, -R11 ;  /* 0x000000ffff0bb224 */ /* 0x000fe200078e0a0b */
[----:B------:R-:W-:Y:S01]  /*f980*/  ISETP.GT.U32.AND P1, PT, R21, R5, PT ;  /* 0x000000051500720c */ /* 0x000fe20003f24070 */
[--C-:B------:R-:W-:Y:S01]  /*f990*/  @!P2 IMAD.IADD R8, R8, 0x1, -R21.reuse ;  /* 0x000000010808a824 */ /* 0x100fe200078e0a15 */
[----:B------:R-:W-:Y:S02]  /*f9a0*/  ISETP.GE.AND P2, PT, R27, RZ, PT ;  /* 0x000000ff1b00720c */ /* 0x000fe40003f46270 */
[----:B------:R-:W-:Y:S03]  /*f9b0*/  STL [R1+0xc], R11 ;  /* 0x00000c0b01007387 */ /* 0x000fe60000100800 */
[----:B------:R-:W-:Y:S01]  /*f9c0*/  @!P0 IMAD.IADD R6, R6, 0x1, -R21 ;  /* 0x0000000106068824 */ /* 0x000fe200078e0a15 */
[----:B------:R0:W-:Y:S01]  /*f9d0*/  STL [R1+0x64], R10 ;  /* 0x0000640a01007387 */ /* 0x0001e20000100800 */
[----:B------:R-:W-:-:S03]  /*f9e0*/  ISETP.GT.U32.AND P3, PT, R21, R2, PT ;  /* 0x000000021500720c */ /* 0x000fc60003f64070 */
[----:B------:R-:W-:Y:S01]  /*f9f0*/  ISETP.GT.U32.AND P0, PT, R21, R6, PT ;  /* 0x000000061500720c */ /* 0x000fe20003f04070 */
[----:B------:R-:W-:Y:S01]  /*fa00*/  @!P1 IMAD.IADD R5, R5, 0x1, -R21 ;  /* 0x0000000105059824 */ /* 0x000fe200078e0a15 */
[----:B0-----:R-:W-:Y:S02]  /*fa10*/  IABS R10, R28 ;  /* 0x0000001c000a7213 */ /* 0x001fe40000000000 */
[----:B------:R-:W-:Y:S02]  /*fa20*/  IABS R11, R15 ;  /* 0x0000000f000b7213 */ /* 0x000fe40000000000 */
[----:B------:R-:W-:Y:S02]  /*fa30*/  ISETP.GE.AND P5, PT, R26, RZ, PT ;  /* 0x000000ff1a00720c */ /* 0x000fe40003fa6270 */
[----:B------:R-:W-:Y:S01]  /*fa40*/  ISETP.GE.AND P1, PT, R15, RZ, PT ;  /* 0x000000ff0f00720c */ /* 0x000fe20003f26270 */
[----:B------:R-:W-:Y:S02]  /*fa50*/  IMAD.MOV.U32 R15, RZ, RZ, R18 ;  /* 0x000000ffff0f7224 */ /* 0x000fe400078e0012 */
[----:B------:R-:W-:-:S04]  /*fa60*/  IMAD.HI.U32 R4, R0, R11, RZ ;  /* 0x0000000b00047227 */ /* 0x000fc800078e00ff */
[--C-:B------:R-:W-:Y:S01]  /*fa70*/  @!P3 IMAD.IADD R2, R2, 0x1, -R21.reuse ;  /* 0x000000010202b824 */ /* 0x100fe200078e0a15 */
[----:B------:R-:W-:Y:S01]  /*fa80*/  ISETP.GE.AND P3, PT, R28, RZ, PT ;  /* 0x000000ff1c00720c */ /* 0x000fe20003f66270 */
[----:B------:R-:W-:Y:S01]  /*fa90*/  @!P0 IMAD.IADD R6, R6, 0x1, -R21 ;  /* 0x0000000106068824 */ /* 0x000fe200078e0a15 */
[----:B------:R-:W-:Y:S01]  /*faa0*/  IABS R28, R22 ;  /* 0x00000016001c7213 */ /* 0x000fe20000000000 */
[----:B------:R-:W-:-:S04]  /*fab0*/  IMAD.MOV R4, RZ, RZ, -R4 ;  /* 0x000000ffff047224 */ /* 0x000fc800078e0a04 */
[----:B------:R-:W-:Y:S02]  /*fac0*/  IMAD R11, R21, R4, R11 ;  /* 0x00000004150b7224 */ /* 0x000fe400078e020b */
[----:B------:R-:W-:-:S04]  /*fad0*/  IMAD.HI.U32 R4, R0, R28, RZ ;  /* 0x0000001c00047227 */ /* 0x000fc800078e00ff */
[----:B------:R-:W-:-:S04]  /*fae0*/  IMAD.MOV R4, RZ, RZ, -R4 ;  /* 0x000000ffff047224 */ /* 0x000fc800078e0a04 */
[----:B------:R-:W-:Y:S01]  /*faf0*/  IMAD R28, R21, R4, R28 ;  /* 0x00000004151c7224 */ /* 0x000fe200078e021c */
[----:B------:R-:W-:Y:S02]  /*fb00*/  IABS R4, R17 ;  /* 0x0000001100047213 */ /* 0x000fe40000000000 */
[----:B--2---:R-:W-:Y:S02]  /*fb10*/  ISETP.GE.AND P4, PT, R13, RZ, PT ;  /* 0x000000ff0d00720c */ /* 0x004fe40003f86270 */
[----:B------:R-:W-:-:S11]  /*fb20*/  ISETP.GE.AND P6, PT, R14, RZ, PT ;  /* 0x000000ff0e00720c */ /* 0x000fd60003fc6270 */
[----:B------:R-:W-:-:S05]  /*fb30*/  @!P4 IMAD.MOV R9, RZ, RZ, -R9 ;  /* 0x000000ffff09c224 */ /* 0x000fca00078e0a09 */
[----:B------:R0:W-:Y:S01]  /*fb40*/  STL [R1+0x68], R9 ;  /* 0x0000680901007387 */ /* 0x0001e20000100800 */
[----:B------:R-:W-:Y:S02]  /*fb50*/  @!P6 IMAD.MOV R8, RZ, RZ, -R8 ;  /* 0x000000ffff08e224 */ /* 0x000fe400078e0a08 */
[----:B0-----:R-:W-:-:S03]  /*fb60*/  IMAD.MOV.U32 R9, RZ, RZ, R7 ;  /* 0x000000ffff097224 */ /* 0x001fc600078e0007 */
[----:B------:R0:W-:Y:S01]  /*fb70*/  STL [R1+0x70], R8 ;  /* 0x0000700801007387 */ /* 0x0001e20000100800 */
[----:B------:R-:W-:Y:S01]  /*fb80*/  @!P2 IMAD.MOV R9, RZ, RZ, -R9 ;  /* 0x000000ffff09a224 */ /* 0x000fe200078e0a09 */
[----:B------:R-:W-:Y:S01]  /*fb90*/  ISETP.GT.U32.AND P2, PT, R21, R5, PT ;  /* 0x000000051500720c */ /* 0x000fe20003f44070 */
[----:B0-----:R-:W-:-:S04]  /*fba0*/  IMAD.HI.U32 R8, R0, R10, RZ ;  /* 0x0000000a00087227 */ /* 0x001fc800078e00ff */
[----:B------:R-:W-:Y:S01]  /*fbb0*/  IMAD.MOV R7, RZ, RZ, -R8 ;  /* 0x000000ffff077224 */ /* 0x000fe200078e0a08 */
[----:B------:R-:W-:Y:S01]  /*fbc0*/  ISETP.GE.AND P4, PT, R25, RZ, PT ;  /* 0x000000ff1900720c */ /* 0x000fe20003f86270 */
[----:B------:R0:W-:Y:S01]  /*fbd0*/  STL [R1+0x6c], R9 ;  /* 0x00006c0901007387 */ /* 0x0001e20000100800 */
[----:B------:R-:W-:Y:S01]  /*fbe0*/  ISETP.GE.AND P6, PT, R24, RZ, PT ;  /* 0x000000ff1800720c */ /* 0x000fe20003fc6270 */
[C---:B------:R-:W-:Y:S02]  /*fbf0*/  IMAD R10, R21.reuse, R7, R10 ;  /* 0x00000007150a7224 */ /* 0x040fe400078e020a */
[----:B------:R-:W2:Y:S03]  /*fc00*/  LDL.LU R18, [R1+0x5b8] ;  /* 0x0005b80001127983 */ /* 0x000ea60000300800 */
[----:B------:R-:W-:Y:S01]  /*fc10*/  ISETP.GT.U32.AND P0, PT, R21, R10, PT ;  /* 0x0000000a1500720c */ /* 0x000fe20003f04070 */
[----:B------:R-:W-:-:S02]  /*fc20*/  IMAD.MOV.U32 R8, RZ, RZ, R6 ;  /* 0x000000ffff087224 */ /* 0x000fc400078e0006 */
[----:B0-----:R-:W-:Y:S02]  /*fc30*/  IMAD.MOV.U32 R9, RZ, RZ, R2 ;  /* 0x000000ffff097224 */ /* 0x001fe400078e0002 */
[----:B------:R-:W-:Y:S02]  /*fc40*/  @!P2 IMAD.IADD R5, R5, 0x1, -R21 ;  /* 0x000000010505a824 */ /* 0x000fe400078e0a15 */
[----:B------:R-:W-:Y:S02]  /*fc50*/  @!P5 IMAD.MOV R9, RZ, RZ, -R9 ;  /* 0x000000ffff09d224 */ /* 0x000fe400078e0a09 */
[----:B------:R-:W-:Y:S02]  /*fc60*/  @!P4 IMAD.MOV R8, RZ, RZ, -R8 ;  /* 0x000000ffff08c224 */ /* 0x000fe400078e0a08 */
[----:B------:R-:W-:Y:S01]  /*fc70*/  @!P6 IMAD.MOV R5, RZ, RZ, -R5 ;  /* 0x000000ffff05e224 */ /* 0x000fe200078e0a05 */
[----:B------:R-:W-:Y:S01]  /*fc80*/  STL [R1+0x58], R9 ;  /* 0x0000580901007387 */ /* 0x000fe20000100800 */
[----:B------:R-:W-:Y:S01]  /*fc90*/  @!P0 IMAD.IADD R10, R10, 0x1, -R21 ;  /* 0x000000010a0a8824 */ /* 0x000fe200078e0a15 */
[----:B------:R-:W-:-:S02]  /*fca0*/  ISETP.GE.AND P0, PT, R17, RZ, PT ;  /* 0x000000ff1100720c */ /* 0x000fc40003f06270 */
[----:B------:R-:W-:Y:S04]  /*fcb0*/  STL [R1+0x5c], R8 ;  /* 0x00005c0801007387 */ /* 0x000fe80000100800 */
[----:B------:R0:W-:Y:S04]  /*fcc0*/  STL [R1+0x60], R5 ;  /* 0x0000600501007387 */ /* 0x0001e80000100800 */
[----:B------:R-:W3:Y:S01]  /*fcd0*/  LDL.LU R17, [R1+0x5bc] ;  /* 0x0005bc0001117983 */ /* 0x000ee20000300800 */
[C---:B------:R-:W-:Y:S02]  /*fce0*/  ISETP.GT.U32.AND P5, PT, R21.reuse, R11, PT ;  /* 0x0000000b1500720c */ /* 0x040fe40003fa4070 */
[----:B------:R-:W-:-:S02]  /*fcf0*/  ISETP.GT.U32.AND P6, PT, R21, R10, PT ;  /* 0x0000000a1500720c */ /* 0x000fc40003fc4070 */
[----:B------:R-:W-:-:S05]  /*fd00*/  IABS R7, R20 ;  /* 0x0000001400077213 */ /* 0x000fca0000000000 */
[----:B------:R-:W-:-:S04]  /*fd10*/  IMAD.MOV.U32 R2, RZ, RZ, R7 ;  /* 0x000000ffff027224 */ /* 0x000fc800078e0007 */
[----:B------:R-:W-:Y:S02]  /*fd20*/  @!P5 IMAD.IADD R11, R11, 0x1, -R21 ;  /* 0x000000010b0bd824 */ /* 0x000fe400078e0a15 */
[----:B------:R-:W-:-:S03]  /*fd30*/  IMAD.HI.U32 R6, R0, R2, RZ ;  /* 0x0000000200067227 */ /* 0x000fc600078e00ff */
[C---:B------:R-:W-:Y:S01]  /*fd40*/  ISETP.GT.U32.AND P5, PT, R21.reuse, R11, PT ;  /* 0x0000000b1500720c */ /* 0x040fe20003fa4070 */
[----:B------:R-:W-:Y:S01]  /*fd50*/  @!P6 IMAD.IADD R10, R10, 0x1, -R21 ;  /* 0x000000010a0ae824 */ /* 0x000fe200078e0a15 */
[----:B------:R-:W-:Y:S01]  /*fd60*/  ISETP.GT.U32.AND P6, PT, R21, R28, PT ;  /* 0x0000001c1500720c */ /* 0x000fe20003fc4070 */
[----:B------:R-:W-:Y:S02]  /*fd70*/  IMAD.MOV R6, RZ, RZ, -R6 ;  /* 0x000000ffff067224 */ /* 0x000fe400078e0a06 */
[----:B------:R-:W-:-:S04]  /*fd80*/  IMAD.HI.U32 R12, R0, R4, RZ ;  /* 0x00000004000c7227 */ /* 0x000fc800078e00ff */
[----:B------:R-:W-:Y:S02]  /*fd90*/  IMAD R2, R21, R6, R2 ;  /* 0x0000000615027224 */ /* 0x000fe400078e0202 */
[----:B------:R-:W-:Y:S02]  /*fda0*/  IMAD.MOV R12, RZ, RZ, -R12 ;  /* 0x000000ffff0c7224 */ /* 0x000fe400078e0a0c */
[--C-:B------:R-:W-:Y:S01]  /*fdb0*/  @!P5 IMAD.IADD R11, R11, 0x1, -R21.reuse ;  /* 0x000000010b0bd824 */ /* 0x100fe200078e0a15 */
[C---:B------:R-:W-:Y:S01]  /*fdc0*/  ISETP.GT.U32.AND P5, PT, R21.reuse, R2, PT ;  /* 0x000000021500720c */ /* 0x040fe20003fa4070 */
[----:B------:R-:W-:Y:S02]  /*fdd0*/  IMAD R4, R21, R12, R4 ;  /* 0x0000000c15047224 */ /* 0x000fe400078e0204 */
[----:B------:R-:W-:-:S03]  /*fde0*/  @!P6 IMAD.IADD R28, R28, 0x1, -R21 ;  /* 0x000000011c1ce824 */ /* 0x000fc600078e0a15 */
[----:B------:R-:W-:Y:S02]  /*fdf0*/  ISETP.GT.U32.AND P6, PT, R21, R4, PT ;  /* 0x000000041500720c */ /* 0x000fe40003fc4070 */
[----:B0-----:R-:W-:Y:S02]  /*fe00*/  IABS R5, R15 ;  /* 0x0000000f00057213 */ /* 0x001fe40000000000 */
[----:B------:R-:W-:Y:S02]  /*fe10*/  ISETP.GE.AND P2, PT, R22, RZ, PT ;  /* 0x000000ff1600720c */ /* 0x000fe40003f46270 */
[----:B------:R-:W4:Y:S01]  /*fe20*/  LDL.LU R22, [R1+0x5c4] ;  /* 0x0005c40001167983 */ /* 0x000f220000300800 */
[----:B------:R-:W-:Y:S01]  /*fe30*/  IMAD.HI.U32 R9, R0, R5, RZ ;  /* 0x0000000500097227 */ /* 0x000fe200078e00ff */
[----:B------:R-:W-:-:S03]  /*fe40*/  IABS R7, R19 ;  /* 0x0000001300077213 */ /* 0x000fc60000000000 */
[----:B------:R-:W-:Y:S01]  /*fe50*/  @!P5 IMAD.IADD R2, R2, 0x1, -R21 ;  /* 0x000000010202d824 */ /* 0x000fe200078e0a15 */
[C---:B------:R-:W-:Y:S01]  /*fe60*/  ISETP.GT.U32.AND P5, PT, R21.reuse, R28, PT ;  /* 0x0000001c1500720c */ /* 0x040fe20003fa4070 */
[----:B------:R-:W-:Y:S01]  /*fe70*/  IMAD.MOV R9, RZ, RZ, -R9 ;  /* 0x000000ffff097224 */ /* 0x000fe200078e0a09 */
[----:B------:R-:W-:Y:S01]  /*fe80*/  IABS R6, R23 ;  /* 0x0000001700067213 */ /* 0x000fe20000000000 */
[----:B------:R-:W-:Y:S01]  /*fe90*/  @!P6 IMAD.IADD R4, R4, 0x1, -R21 ;  /* 0x000000010404e824 */ /* 0x000fe200078e0a15 */
[----:B------:R-:W-:Y:S01]  /*fea0*/  ISETP.GT.U32.AND P6, PT, R21, R2, PT ;  /* 0x000000021500720c */ /* 0x000fe20003fc4070 */
[----:B------:R-:W-:-:S04]  /*feb0*/  IMAD.HI.U32 R13, R0, R7, RZ ;  /* 0x00000007000d7227 */ /* 0x000fc800078e00ff */
[----:B------:R-:W-:Y:S02]  /*fec0*/  IMAD R5, R21, R9, R5 ;  /* 0x0000000915057224 */ /* 0x000fe400078e0205 */
[----:B------:R-:W-:-:S04]  /*fed0*/  IMAD.HI.U32 R9, R0, R6, RZ ;  /* 0x0000000600097227 */ /* 0x000fc800078e00ff */
[----:B------:R-:W-:Y:S02]  /*fee0*/  IMAD.MOV R13, RZ, RZ, -R13 ;  /* 0x000000ffff0d7224 */ /* 0x000fe400078e0a0d */
[----:B------:R-:W-:Y:S01]  /*fef0*/  IMAD.MOV R9, RZ, RZ, -R9 ;  /* 0x000000ffff097224 */ /* 0x000fe200078e0a09 */
[----:B------:R-:W-:Y:S01]  /*ff00*/  ISETP.GE.AND P4, PT, R20, RZ, PT ;  /* 0x000000ff1400720c */ /* 0x000fe20003f86270 */
[C---:B------:R-:W-:Y:S02]  /*ff10*/  IMAD R7, R21.reuse, R13, R7 ;  /* 0x0000000d15077224 */ /* 0x040fe400078e0207 */
[----:B------:R-:W-:Y:S02]  /*ff20*/  @!P5 IMAD.IADD R28, R28, 0x1, -R21 ;  /* 0x000000011c1cd824 */ /* 0x000fe400078e0a15 */
[----:B------:R-:W-:Y:S01]  /*ff30*/  IMAD.MOV.U32 R20, RZ, RZ, R10 ;  /* 0x000000ffff147224 */ /* 0x000fe200078e000a */
[C---:B------:R-:W-:Y:S01]  /*ff40*/  ISETP.GT.U32.AND P5, PT, R21.reuse, R5, PT ;  /* 0x000000051500720c */ /* 0x040fe20003fa4070 */
[----:B------:R-:W-:-:S02]  /*ff50*/  IMAD R6, R21, R9, R6 ;  /* 0x0000000915067224 */ /* 0x000fc400078e0206 */
[----:B------:R-:W-:Y:S01]  /*ff60*/  @!P2 IMAD.MOV R28, RZ, RZ, -R28 ;  /* 0x000000ffff1ca224 */ /* 0x000fe200078e0a1c */
[C---:B------:R-:W-:Y:S01]  /*ff70*/  ISETP.GT.U32.AND P2, PT, R21.reuse, R7, PT ;  /* 0x000000071500720c */ /* 0x040fe20003f44070 */
[----:B------:R-:W-:Y:S02]  /*ff80*/  @!P6 IMAD.IADD R2, R2, 0x1, -R21 ;  /* 0x000000010202e824 */ /* 0x000fe400078e0a15 */
[----:B------:R-:W-:Y:S01]  /*ff90*/  @!P3 IMAD.MOV R20, RZ, RZ, -R20 ;  /* 0x000000ffff14b224 */ /* 0x000fe200078e0a14 */
[C---:B------:R-:W-:Y:S01]  /*ffa0*/  ISETP.GT.U32.AND P3, PT, R21.reuse, R4, PT ;  /* 0x000000041500720c */ /* 0x040fe20003f64070 */
[----:B------:R-:W-:Y:S01]  /*ffb0*/  @!P1 IMAD.MOV R11, RZ, RZ, -R11 ;  /* 0x000000ffff0b9224 */ /* 0x000fe200078e0a0b */
[----:B------:R-:W-:Y:S02]  /*ffc0*/  ISETP.GT.U32.AND P1, PT, R21, R6, PT ;  /* 0x000000061500720c */ /* 0x000fe40003f24070 */
[----:B------:R0:W-:Y:S01]  /*ffd0*/  STL [R1+0x8], R20 ;  /* 0x0000081401007387 */ /* 0x0001e20000100800 */
[----:B------:R-:W-:-:S04]  /*ffe0*/  @!P5 IMAD.IADD R5, R5, 0x1, -R21 ;  /* 0x000000010505d824 */ /* 0x000fc800078e0a15 */
[--C-:B------:R-:W-:Y:S01]  /*fff0*/  @!P2 IMAD.IADD R7, R7, 0x1, -R21.reuse ;  /* 0x000000010707a824 */ /* 0x100fe200078e0a15 */
[----:B0-----:R-:W5:Y:S03]  /*10000*/  LDL.LU R20, [R1+0x5c8] ;  /* 0x0005c80001147983 */ /* 0x001f660000300800 */
[--C-:B------:R-:W-:Y:S02]  /*10010*/  @!P3 IMAD.IADD R4, R4, 0x1, -R21.reuse ;  /* 0x000000010404b824 */ /* 0x100fe400078e0a15 */
[--C-:B------:R-:W-:Y:S01]  /*10020*/  @!P1 IMAD.IADD R6, R6, 0x1, -R21.reuse ;  /* 0x0000000106069824 */ /* 0x100fe200078e0a15 */
[C---:B------:R-:W-:Y:S01]  /*10030*/  ISETP.GT.U32.AND P1, PT, R21.reuse, R5, PT ;  /* 0x000000051500720c */ /* 0x040fe20003f24070 */
[----:B------:R-:W-:Y:S01]  /*10040*/  @!P4 IMAD.MOV R2, RZ, RZ, -R2 ;  /* 0x000000ffff02c224 */ /* 0x000fe200078e0a02 */
[----:B------:R-:W-:Y:S01]  /*10050*/  ISETP.GT.U32.AND P4, PT, R21, R7, PT ;  /* 0x000000071500720c */ /* 0x000fe20003f84070 */
[----:B------:R-:W-:Y:S01]  /*10060*/  @!P0 IMAD.MOV R4, RZ, RZ, -R4 ;  /* 0x000000ffff048224 */ /* 0x000fe200078e0a04 */
[----:B------:R0:W-:Y:S04]  /*10070*/  STL [R1+0x4], R11 ;  /* 0x0000040b01007387 */ /* 0x0001e80000100800 */
[----:B------:R-:W-:Y:S04]  /*10080*/  STL [R1+0x149c], R28 ;  /* 0x00149c1c01007387 */ /* 0x000fe80000100800 */
[----:B------:R1:W-:Y:S01]  /*10090*/  STL [R1+0x14a0], R2 ;  /* 0x0014a00201007387 */ /* 0x0003e20000100800 */
[--C-:B------:R-:W-:Y:S01]  /*100a0*/  @!P1 IMAD.IADD R5, R5, 0x1, -R21.reuse ;  /* 0x0000000105059824 */ /* 0x100fe200078e0a15 */
[----:B------:R-:W-:Y:S01]  /*100b0*/  ISETP.GE.AND P1, PT, R19, RZ, PT ;  /* 0x000000ff1300720c */ /* 0x000fe20003f26270 */
[----:B------:R-:W-:Y:S01]  /*100c0*/  @!P4 IMAD.IADD R7, R7, 0x1, -R21 ;  /* 0x000000010707c824 */ /* 0x000fe200078e0a15 */
[----:B------:R-:W-:Y:S01]  /*100d0*/  STL [R1+0x14a4], R4 ;  /* 0x0014a40401007387 */ /* 0x000fe20000100800 */
[----:B------:R-:W-:-:S03]  /*100e0*/  IABS R14, R29 ;  /* 0x0000001d000e7213 */ /* 0x000fc60000000000 */
[----:B------:R-:W5:Y:S01]  /*100f0*/  LDL.LU R19, [R1+0x5cc] ;  /* 0x0005cc0001137983 */ /* 0x000f620000300800 */
[----:B--2---:R-:W-:-:S05]  /*10100*/  IABS R8, R18 ;  /* 0x0000001200087213 */ /* 0x004fca0000000000 */
[----:B------:R-:W-:-:S04]  /*10110*/  IMAD.HI.U32 R12, R0, R8, RZ ;  /* 0x00000008000c7227 */ /* 0x000fc800078e00ff */
[----:B------:R-:W-:-:S04]  /*10120*/  IMAD.MOV R12, RZ, RZ, -R12 ;  /* 0x000000ffff0c7224 */ /* 0x000fc800078e0a0c */
[----:B------:R-:W-:-:S05]  /*10130*/  IMAD R8, R21, R12, R8 ;  /* 0x0000000c15087224 */ /* 0x000fca00078e0208 */
[----:B------:R-:W-:Y:S02]  /*10140*/  ISETP.GT.U32.AND P6, PT, R21, R8, PT ;  /* 0x000000081500720c */ /* 0x000fe40003fc4070 */
[----:B---3--:R-:W-:-:S05]  /*10150*/  IABS R9, R17 ;  /* 0x0000001100097213 */ /* 0x008fca0000000000 */
[----:B------:R-:W-:-:S04]  /*10160*/  IMAD.HI.U32 R10, R0, R9, RZ ;  /* 0x00000009000a7227 */ /* 0x000fc800078e00ff */
[----:B------:R-:W-:Y:S02]  /*10170*/  IMAD.MOV R10, RZ, RZ, -R10 ;  /* 0x000000ffff0a7224 */ /* 0x000fe400078e0a0a */
[----:B------:R-:W-:Y:S02]  /*10180*/  @!P6 IMAD.IADD R8, R8, 0x1, -R21 ;  /* 0x000000010808e824 */ /* 0x000fe400078e0a15 */
[----:B------:R-:W-:-:S03]  /*10190*/  IMAD R9, R21, R10, R9 ;  /* 0x0000000a15097224 */ /* 0x000fc600078e0209 */
[C---:B------:R-:W-:Y:S02]  /*101a0*/  ISETP.GT.U32.AND P6, PT, R21.reuse, R8, PT ;  /* 0x000000081500720c */ /* 0x040fe40003fc4070 */
[----:B------:R-:W-:Y:S02]  /*101b0*/  ISETP.GT.U32.AND P0, PT, R21, R9, PT ;  /* 0x000000091500720c */ /* 0x000fe40003f04070 */
[----:B------:R-:W-:Y:S02]  /*101c0*/  ISETP.GE.AND P4, PT, R18, RZ, PT ;  /* 0x000000ff1200720c */ /* 0x000fe40003f86270 */
[----:B------:R-:W2:Y:S07]  /*101d0*/  LDL.LU R18, [R1+0x5d0] ;  /* 0x0005d00001127983 */ /* 0x000eae0000300800 */
[--C-:B------:R-:W-:Y:S01]  /*101e0*/  @!P6 IMAD.IADD R8, R8, 0x1, -R21.reuse ;  /* 0x000000010808e824 */ /* 0x100fe200078e0a15 */
[----:B------:R-:W-:Y:S01]  /*101f0*/  ISETP.GE.AND P6, PT, R17, RZ, PT ;  /* 0x000000ff1100720c */ /* 0x000fe20003fc6270 */
[----:B------:R-:W-:Y:S01]  /*10200*/  @!P0 IMAD.IADD R9, R9, 0x1, -R21 ;  /* 0x0000000109098824 */ /* 0x000fe200078e0a15 */
[----:B------:R-:W-:Y:S01]  /*10210*/  ISETP.GE.AND P0, PT, R29, RZ, PT ;  /* 0x000000ff1d00720c */ /* 0x000fe20003f06270 */
[----:B------:R-:W3:Y:S04]  /*10220*/  LDL.LU R17, [R1+0x5d4] ;  /* 0x0005d40001117983 */ /* 0x000ee80000300800 */
[----:B------:R-:W2:Y:S01]  /*10230*/  LDL.LU R29, [R1+0x5d8] ;  /* 0x0005d800011d7983 */ /* 0x000ea20000300800 */
[----:B------:R-:W-:Y:S01]  /*10240*/  ISETP.GT.U32.AND P2, PT, R21, R6, PT ;  /* 0x000000061500720c */ /* 0x000fe20003f44070 */
[----:B0-----:R-:W-:Y:S01]  /*10250*/  IMAD.HI.U32 R11, R0, R14, RZ ;  /* 0x0000000e000b7227 */ /* 0x001fe200078e00ff */
[----:B------:R-:W-:-:S02]  /*10260*/  ISETP.GE.AND P3, PT, R15, RZ, PT ;  /* 0x000000ff0f00720c */ /* 0x000fc40003f66270 */
[----:B----4-:R-:W-:Y:S01]  /*10270*/  IABS R10, R22 ;  /* 0x00000016000a7213 */ /* 0x010fe20000000000 */
[----:B------:R-:W-:Y:S01]  /*10280*/  IMAD.MOV R11, RZ, RZ, -R11 ;  /* 0x000000ffff0b7224 */ /* 0x000fe200078e0a0b */
[----:B------:R-:W-:-:S03]  /*10290*/  ISETP.GE.AND P5, PT, R23, RZ, PT ;  /* 0x000000ff1700720c */ /* 0x000fc60003fa6270 */
[----:B------:R-:W-:-:S04]  /*102a0*/  IMAD.HI.U32 R13, R0, R10, RZ ;  /* 0x0000000a000d7227 */ /* 0x000fc800078e00ff */
[C---:B------:R-:W-:Y:S02]  /*102b0*/  IMAD R14, R21.reuse, R11, R14 ;  /* 0x0000000b150e7224 */ /* 0x040fe400078e020e */
[----:B------:R-:W-:Y:S02]  /*102c0*/  IMAD.MOV R13, RZ, RZ, -R13 ;  /* 0x000000ffff0d7224 */ /* 0x000fe400078e0a0d */
[----:B------:R-:W-:Y:S01]  /*102d0*/  @!P2 IMAD.IADD R6, R6, 0x1, -R21 ;  /* 0x000000010606a824 */ /* 0x000fe200078e0a15 */
[C---:B------:R-:W-:Y:S01]  /*102e0*/  ISETP.GT.U32.AND P2, PT, R21.reuse, R14, PT ;  /* 0x0000000e1500720c */ /* 0x040fe20003f44070 */
[C---:B------:R-:W-:Y:S02]  /*102f0*/  IMAD R10, R21.reuse, R13, R10 ;  /* 0x0000000d150a7224 */ /* 0x040fe400078e020a */
[----:B------:R-:W-:Y:S01]  /*10300*/  @!P3 IMAD.MOV R5, RZ, RZ, -R5 ;  /* 0x000000ffff05b224 */ /* 0x000fe200078e0a05 */
[C---:B------:R-:W-:Y:S01]  /*10310*/  ISETP.GT.U32.AND P3, PT, R21.reuse, R9, PT ;  /* 0x000000091500720c */ /* 0x040fe20003f64070 */
[----:B------:R-:W-:Y:S01]  /*10320*/  @!P5 IMAD.MOV R6, RZ, RZ, -R6 ;  /* 0x000000ffff06d224 */ /* 0x000fe200078e0a06 */
[----:B------:R-:W-:-:S07]  /*10330*/  ISETP.GT.U32.AND P5, PT, R21, R10, PT ;  /* 0x0000000a1500720c */ /* 0x000fce0003fa4070 */
[----:B------:R-:W-:-:S04]  /*10340*/  @!P2 IMAD.IADD R14, R14, 0x1, -R21 ;  /* 0x000000010e0ea824 */ /* 0x000fc800078e0a15 */
[--C-:B------:R-:W-:Y:S01]  /*10350*/  @!P3 IMAD.IADD R9, R9, 0x1, -R21.reuse ;  /* 0x000000010909b824 */ /* 0x100fe200078e0a15 */
[----:B------:R-:W-:Y:S01]  /*10360*/  ISETP.GT.U32.AND P2, PT, R21, R14, PT ;  /* 0x0000000e1500720c */ /* 0x000fe20003f44070 */
[----:B------:R-:W-:Y:S02]  /*10370*/  @!P5 IMAD.IADD R10, R10, 0x1, -R21 ;  /* 0x000000010a0ad824 */ /* 0x000fe400078e0a15 */
[----:B------:R-:W-:-:S03]  /*10380*/  @!P6 IMAD.MOV R9, RZ, RZ, -R9 ;  /* 0x000000ffff09e224 */ /* 0x000fc600078e0a09 */
[----:B------:R-:W-:Y:S02]  /*10390*/  ISETP.GT.U32.AND P6, PT, R21, R10, PT ;  /* 0x0000000a1500720c */ /* 0x000fe40003fc4070 */
[----:B-----5:R-:W-:-:S05]  /*103a0*/  IABS R11, R20 ;  /* 0x00000014000b7213 */ /* 0x020fca0000000000 */
[----:B------:R-:W-:-:S04]  /*103b0*/  IMAD.HI.U32 R12, R0, R11, RZ ;  /* 0x0000000b000c7227 */ /* 0x000fc800078e00ff */
[----:B------:R-:W-:Y:S02]  /*103c0*/  IMAD.MOV R12, RZ, RZ, -R12 ;  /* 0x000000ffff0c7224 */ /* 0x000fe400078e0a0c */
[----:B------:R-:W-:Y:S02]  /*103d0*/  @!P2 IMAD.IADD R14, R14, 0x1, -R21 ;  /* 0x000000010e0ea824 */ /* 0x000fe400078e0a15 */
[C---:B------:R-:W-:Y:S02]  /*103e0*/  IMAD R11, R21.reuse, R12, R11 ;  /* 0x0000000c150b7224 */ /* 0x040fe400078e020b */
[----:B-1----:R-:W-:Y:S02]  /*103f0*/  IMAD.MOV.U32 R2, RZ, RZ, R14 ;  /* 0x000000ffff027224 */ /* 0x002fe400078e000e */
[----:B------:R-:W-:Y:S02]  /*10400*/  @!P1 IMAD.MOV R7, RZ, RZ, -R7 ;  /* 0x000000ffff079224 */ /* 0x000fe400078e0a07 */
[----:B------:R-:W-:Y:S01]  /*10410*/  @!P6 IMAD.IADD R10, R10, 0x1, -R21 ;  /* 0x000000010a0ae824 */ /* 0x000fe200078e0a15 */
[----:B------:R-:W-:Y:S01]  /*10420*/  ISETP.GT.U32.AND P6, PT, R21, R11, PT ;  /* 0x0000000b1500720c */ /* 0x000fe20003fc4070 */
[----:B------:R-:W-:Y:S01]  /*10430*/  @!P4 IMAD.MOV R8, RZ, RZ, -R8 ;  /* 0x000000ffff08c224 */ /* 0x000fe200078e0a08 */
[----:B------:R-:W-:Y:S01]  /*10440*/  STL [R1+0x14a8], R5 ;  /* 0x0014a80501007387 */ /* 0x000fe20000100800 */
[----:B------:R-:W-:-:S03]  /*10450*/  @!P0 IMAD.MOV R2, RZ, RZ, -R2 ;  /* 0x000000ffff028224 */ /* 0x000fc600078e0a02 */
[----:B------:R-:W-:Y:S04]  /*10460*/  STL [R1+0x14ac], R6 ;  /* 0x0014ac0601007387 */ /* 0x000fe80000100800 */
[----:B------:R-:W-:Y:S04]  /*10470*/  STL [R1+0x14b0], R7 ;  /* 0x0014b00701007387 */ /* 0x000fe80000100800 */
[----:B------:R-:W-:Y:S04]  /*10480*/  STL [R1+0x14b4], R8 ;  /* 0x0014b40801007387 */ /* 0x000fe80000100800 */
[----:B------:R0:W-:Y:S04]  /*10490*/  STL [R1+0x14b8], R9 ;  /* 0x0014b80901007387 */ /* 0x0001e80000100800 */
[----:B------:R1:W-:Y:S01]  /*104a0*/  STL [R1+0x34], R2 ;  /* 0x0000340201007387 */ /* 0x0003e20000100800 */
[----:B------:R-:W-:Y:S01]  /*104b0*/  @!P6 IMAD.IADD R11, R11, 0x1, -R21 ;  /* 0x000000010b0be824 */ /* 0x000fe200078e0a15 */
[----:B------:R-:W-:-:S04]  /*104c0*/  ISETP.GE.AND P1, PT, R22, RZ, PT ;  /* 0x000000ff1600720c */ /* 0x000fc80003f26270 */
[----:B------:R-:W-:Y:S02]  /*104d0*/  ISETP.GT.U32.AND P6, PT, R21, R11, PT ;  /* 0x0000000b1500720c */ /* 0x000fe40003fc4070 */
[----:B------:R-:W-:-:S07]  /*104e0*/  ISETP.GE.AND P4, PT, R20, RZ, PT ;  /* 0x000000ff1400720c */ /* 0x000fce0003f86270 */
[----:B------:R-:W-:-:S04]  /*104f0*/  @!P1 IMAD.MOV R10, RZ, RZ, -R10 ;  /* 0x000000ffff0a9224 */ /* 0x000fc800078e0a0a */
[----:B------:R-:W-:-:S04]  /*10500*/  @!P6 IMAD.IADD R11, R11, 0x1, -R21 ;  /* 0x000000010b0be824 */ /* 0x000fc800078e0a15 */
[----:B------:R-:W-:Y:S01]  /*10510*/  @!P4 IMAD.MOV R11, RZ, RZ, -R11 ;  /* 0x000000ffff0bc224 */ /* 0x000fe200078e0a0b */
[----:B--2---:R-:W-:Y:S02]  /*10520*/  ISETP.GE.AND P0, PT, R29, RZ, PT ;  /* 0x000000ff1d00720c */ /* 0x004fe40003f06270 */
[----:B------:R-:W-:Y:S01]  /*10530*/  IABS R15, R29 ;  /* 0x0000001d000f7213 */ /* 0x000fe20000000000 */
[----:B------:R-:W-:Y:S02]  /*10540*/  IMAD.MOV.U32 R29, RZ, RZ, R3 ;  /* 0x000000ffff1d7224 */ /* 0x000fe400078e0003 */
[----:B------:R-:W2:Y:S04]  /*10550*/  LDL.LU R3, [R1+0x5e4] ;  /* 0x0005e40001037983 */ /* 0x000ea80000300800 */
[----:B0-----:R-:W4:Y:S04]  /*10560*/  LDL.LU R9, [R1+0x5e8] ;  /* 0x0005e80001097983 */ /* 0x001f280000300800 */
[----:B------:R-:W5:Y:S04]  /*10570*/  LDL.LU R8, [R1+0x5ec] ;  /* 0x0005ec0001087983 */ /* 0x000f680000300800 */
[----:B------:R-:W2:Y:S04]  /*10580*/  LDL.LU R28, [R1+0x5f0] ;  /* 0x0005f000011c7983 */ /* 0x000ea80000300800 */
[----:B------:R-:W5:Y:S04]  /*10590*/  LDL.LU R7, [R1+0x5f4] ;  /* 0x0005f40001077983 */ /* 0x000f680000300800 */
[----:B------:R-:W5:Y:S04]  /*105a0*/  LDL.LU R5, [R1+0x5f8] ;  /* 0x0005f80001057983 */ /* 0x000f680000300800 */
[----:B------:R-:W5:Y:S04]  /*105b0*/  LDL.LU R4, [R1+0x5fc] ;  /* 0x0005fc0001047983 */ /* 0x000f680000300800 */
[----:B------:R-:W5:Y:S04]  /*105c0*/  LDL.LU R6, [R1+0x600] ;  /* 0x0006000001067983 */ /* 0x000f680000300800 */
[----:B-1----:R-:W5:Y:S04]  /*105d0*/  LDL R2, [R1+0x420] ;  /* 0x0004200001027983 */ /* 0x002f680000100800 */
[----:B------:R0:W-:Y:S04]  /*105e0*/  STL [R1+0x14bc], R10 ;  /* 0x0014bc0a01007387 */ /* 0x0001e80000100800 */
[----:B0-----:R-:W5:Y:S04]  /*105f0*/  LDL.LU R10, [R1+0x5e0] ;  /* 0x0005e000010a7983 */ /* 0x001f680000300800 */
[----:B------:R0:W-:Y:S04]  /*10600*/  STL [R1+0x14c0], R11 ;  /* 0x0014c00b01007387 */ /* 0x0001e80000100800 */
[----:B0-----:R-:W5:Y:S01]  /*10610*/  LDL.LU R11, [R1+0x5dc] ;  /* 0x0005dc00010b7983 */ /* 0x001f620000300800 */
[----:B------:R-:W-:-:S05]  /*10620*/  IABS R12, R19 ;  /* 0x00000013000c7213 */ /* 0x000fca0000000000 */
[----:B------:R-:W-:-:S04]  /*10630*/  IMAD.MOV.U32 R22, RZ, RZ, R12 ;  /* 0x000000ffff167224 */ /* 0x000fc800078e000c */
[----:B------:R-:W-:Y:S01]  /*10640*/  IMAD.HI.U32 R12, R0, R22, RZ ;  /* 0x00000016000c7227 */ /* 0x000fe200078e00ff */
[----:B------:R-:W-:-:S03]  /*10650*/  IABS R13, R18 ;  /* 0x00000012000d7213 */ /* 0x000fc60000000000 */
[----:B------:R-:W-:Y:S02]  /*10660*/  IMAD.MOV R12, RZ, RZ, -R12 ;  /* 0x000000ffff0c7224 */ /* 0x000fe400078e0a0c */
[----:B------:R-:W-:Y:S02]  /*10670*/  IMAD.MOV.U32 R20, RZ, RZ, R13 ;  /* 0x000000ffff147224 */ /* 0x000fe400078e000d */
[----:B------:R-:W-:Y:S02]  /*10680*/  IMAD R12, R21, R12, R22 ;  /* 0x0000000c150c7224 */ /* 0x000fe400078e0216 */
[----:B------:R-:W-:-:S03]  /*10690*/  IMAD.HI.U32 R13, R0, R20, RZ ;  /* 0x00000014000d7227 */ /* 0x000fc600078e00ff */
[----:B------:R-:W-:Y:S01]  /*106a0*/  ISETP.GT.U32.AND P1, PT, R21, R12, PT ;  /* 0x0000000c1500720c */ /* 0x000fe20003f24070 */
[----:B------:R-:W-:Y:S01]  /*106b0*/  IMAD.MOV R13, RZ, RZ, -R13 ;  /* 0x000000ffff0d7224 */ /* 0x000fe200078e0a0d */
[----:B---3--:R-:W-:-:S03]  /*106c0*/  IABS R14, R17 ;  /* 0x00000011000e7213 */ /* 0x008fc60000000000 */
[----:B------:R-:W-:Y:S01]  /*106d0*/  IMAD R13, R21, R13, R20 ;  /* 0x0000000d150d7224 */ /* 0x000fe200078e0214 */
[----:B------:R-:W-:Y:S01]  /*106e0*/  ISETP.GE.AND P3, PT, R19, RZ, PT ;  /* 0x000000ff1300720c */ /* 0x000fe20003f66270 */
[----:B------:R-:W-:Y:S01]  /*106f0*/  IMAD.MOV.U32 R19, RZ, RZ, R14 ;  /* 0x000000ffff137224 */ /* 0x000fe200078e000e */
[----:B------:R-:W-:Y:S02]  /*10700*/  IABS R16, R16 ;  /* 0x0000001000107213 */ /* 0x000fe40000000000 */
[----:B------:R-:W-:-:S03]  /*10710*/  ISETP.GT.U32.AND P6, PT, R21, R13, PT ;  /* 0x0000000d1500720c */ /* 0x000fc60003fc4070 */
[----:B------:R-:W-:Y:S01]  /*10720*/  @!P1 IMAD.IADD R12, R12, 0x1, -R21 ;  /* 0x000000010c0c9824 */ /* 0x000fe200078e0a15 */
[----:B------:R-:W-:Y:S01]  /*10730*/  ISETP.GE.AND P2, PT, R18, RZ, PT ;  /* 0x000000ff1200720c */ /* 0x000fe20003f46270 */
[----:B------:R-:W-:Y:S01]  /*10740*/  IMAD.MOV.U32 R18, RZ, RZ, R15 ;  /* 0x000000ffff127224 */ /* 0x000fe200078e000f */
[----:B------:R-:W-:Y:S01]  /*10750*/  ISETP.GE.AND P5, PT, R17, RZ, PT ;  /* 0x000000ff1100720c */ /* 0x000fe20003fa6270 */
[----:B------:R-:W-:Y:S01]  /*10760*/  IMAD.HI.U32 R14, R0, R19, RZ ;  /* 0x00000013000e7227 */ /* 0x000fe200078e00ff */
[----:B------:R-:W-:-:S03]  /*10770*/  ISETP.GT.U32.AND P1, PT, R21, R12, PT ;  /* 0x0000000c1500720c */ /* 0x000fc60003f24070 */
[----:B------:R-:W-:-:S04]  /*10780*/  IMAD.HI.U32 R17, R0, R16, RZ ;  /* 0x0000001000117227 */ /* 0x000fc800078e00ff */
[----:B------:R-:W-:-:S04]  /*10790*/  IMAD.HI.U32 R15, R0, R18, RZ ;  /* 0x00000012000f7227 */ /* 0x000fc800078e00ff */
[----:B------:R-:W-:Y:S02]  /*107a0*/  IMAD.MOV R14, RZ, RZ, -R14 ;  /* 0x000000ffff0e7224 */ /* 0x000fe400078e0a0e */
[----:B------:R-:W-:Y:S02]  /*107b0*/  IMAD.MOV R17, RZ, RZ, -R17 ;  /* 0x000000ffff117224 */ /* 0x000fe400078e0a11 */
[----:B------:R-:W-:Y:S02]  /*107c0*/  IMAD.MOV R15, RZ, RZ, -R15 ;  /* 0x000000ffff0f7224 */ /* 0x000fe400078e0a0f */
[C---:B------:R-:W-:Y:S02]  /*107d0*/  IMAD R14, R21.reuse, R14, R19 ;  /* 0x0000000e150e7224 */ /* 0x040fe400078e0213 */
[----:B------:R-:W-:Y:S01]  /*107e0*/  IMAD R16, R21, R17, R16 ;  /* 0x0000001115107224 */ /* 0x000fe200078e0210 */
[----:B------:R-:W-:Y:S01]  /*107f0*/  IABS R17, R29 ;  /* 0x0000001d00117213 */ /* 0x000fe20000000000 */
[----:B------:R-:W-:-:S02]  /*10800*/  @!P6 IMAD.IADD R13, R13, 0x1, -R21 ;  /* 0x000000010d0de824 */ /* 0x000fc400078e0a15 */
[C---:B------:R-:W-:Y:S02]  /*10810*/  IMAD R15, R21.reuse, R15, R18 ;  /* 0x0000000f150f7224 */ /* 0x040fe400078e0212 */
[----:B------:R-:W-:Y:S01]  /*10820*/  @!P1 IMAD.IADD R12, R12, 0x1, -R21 ;  /* 0x000000010c0c9824 */ /* 0x000fe200078e0a15 */
[C---:B------:R-:W-:Y:S01]  /*10830*/  ISETP.GT.U32.AND P6, PT, R21.reuse, R13, PT ;  /* 0x0000000d1500720c */ /* 0x040fe20003fc4070 */
[----:B------:R-:W-:Y:S01]  /*10840*/  IMAD.HI.U32 R26, R0, R17, RZ ;  /* 0x00000011001a7227 */ /* 0x000fe200078e00ff */
[C---:B------:R-:W-:Y:S02]  /*10850*/  ISETP.GT.U32.AND P1, PT, R21.reuse, R14, PT ;  /* 0x0000000e1500720c */ /* 0x040fe40003f24070 */
[C---:B------:R-:W-:Y:S01]  /*10860*/  ISETP.GT.U32.AND P4, PT, R21.reuse, R15, PT ;  /* 0x0000000f1500720c */ /* 0x040fe20003f84070 */
[----:B------:R-:W-:Y:S02]  /*10870*/  IMAD.MOV R26, RZ, RZ, -R26 ;  /* 0x000000ffff1a7224 */ /* 0x000fe400078e0a1a */
[----:B------:R-:W-:Y:S01]  /*10880*/  @!P3 IMAD.MOV R12, RZ, RZ, -R12 ;  /* 0x000000ffff0cb224 */ /* 0x000fe200078e0a0c */
[C---:B------:R-:W-:Y:S01]  /*10890*/  ISETP.GT.U32.AND P3, PT, R21.reuse, R16, PT ;  /* 0x000000101500720c */ /* 0x040fe20003f64070 */
[----:B------:R-:W-:-:S04]  /*108a0*/  IMAD R17, R21, R26, R17 ;  /* 0x0000001a15117224 */ /* 0x000fc800078e0211 */
[--C-:B------:R-:W-:Y:S01]  /*108b0*/  @!P6 IMAD.IADD R13, R13, 0x1, -R21.reuse ;  /* 0x000000010d0de824 */ /* 0x100fe200078e0a15 */
[----:B------:R-:W-:Y:S01]  /*108c0*/  ISETP.GT.U32.AND P6, PT, R21, R17, PT ;  /* 0x000000111500720c */ /* 0x000fe20003fc4070 */
[--C-:B------:R-:W-:Y:S02]  /*108d0*/  @!P1 IMAD.IADD R14, R14, 0x1, -R21.reuse ;  /* 0x000000010e0e9824 */ /* 0x100fe400078e0a15 */
[----:B------:R-:W-:-:S03]  /*108e0*/  @!P4 IMAD.IADD R15, R15, 0x1, -R21 ;  /* 0x000000010f0fc824 */ /* 0x000fc600078e0a15 */
[----:B------:R-:W-:Y:S01]  /*108f0*/  ISETP.GT.U32.AND P4, PT, R21, R14, PT ;  /* 0x0000000e1500720c */ /* 0x000fe20003f84070 */
[----:B------:R-:W-:-:S06]  /*10900*/  @!P3 IMAD.IADD R16, R16, 0x1, -R21 ;  /* 0x000000011010b824 */ /* 0x000fcc00078e0a15 */
[----:B------:R-:W-:Y:S01]  /*10910*/  @!P6 IMAD.IADD R17, R17, 0x1, -R21 ;  /* 0x000000011111e824 */ /* 0x000fe200078e0a15 */
[----:B------:R-:W-:-:S05]  /*10920*/  ISETP.GT.U32.AND P6, PT, R21, R16, PT ;  /* 0x000000101500720c */ /* 0x000fca0003fc4070 */
[----:B------:R-:W-:-:S08]  /*10930*/  @!P4 IMAD.IADD R14, R14, 0x1, -R21 ;  /* 0x000000010e0ec824 */ /* 0x000fd000078e0a15 */
[----:B------:R-:W-:Y:S01]  /*10940*/  @!P6 IMAD.IADD R16, R16, 0x1, -R21 ;  /* 0x000000011010e824 */ /* 0x000fe200078e0a15 */
[C---:B------:R-:W-:Y:S01]  /*10950*/  ISETP.GT.U32.AND P3, PT, R21.reuse, R15, PT ;  /* 0x0000000f1500720c */ /* 0x040fe20003f64070 */
[----:B------:R-:W-:Y:S01]  /*10960*/  @!P2 IMAD.MOV R13, RZ, RZ, -R13 ;  /* 0x000000ffff0da224 */ /* 0x000fe200078e0a0d */
[----:B------:R-:W-:-:S11]  /*10970*/  ISETP.GT.U32.AND P2, PT, R21, R17, PT ;  /* 0x000000111500720c */ /* 0x000fd60003f44070 */
[--C-:B------:R-:W-:Y:S02]  /*10980*/  @!P3 IMAD.IADD R15, R15, 0x1, -R21.reuse ;  /* 0x000000010f0fb824 */ /* 0x100fe400078e0a15 */
[----:B------:R-:W-:Y:S02]  /*10990*/  @!P2 IMAD.IADD R17, R17, 0x1, -R21 ;  /* 0x000000011111a824 */ /* 0x000fe400078e0a15 */
[----:B------:R-:W-:Y:S02]  /*109a0*/  @!P0 IMAD.MOV R15, RZ, RZ, -R15 ;  /* 0x000000ffff0f8224 */ /* 0x000fe400078e0a0f */
[----:B------:R-:W-:Y:S01]  /*109b0*/  @!P5 IMAD.MOV R14, RZ, RZ, -R14 ;  /* 0x000000ffff0ed224 */ /* 0x000fe200078e0a0e */
[----:B------:R-:W-:Y:S04]  /*109c0*/  STL [R1+0x14c4], R12 ;  /* 0x0014c40c01007387 */ /* 0x000fe80000100800 */
[----:B------:R-:W-:Y:S01]  /*109d0*/  STL [R1+0x14c8], R13 ;  /* 0x0014c80d01007387 */ /* 0x000fe20000100800 */
[----:B----4-:R-:W-:-:S05]  /*109e0*/  IABS R19, R9 ;  /* 0x0000000900137213 */ /* 0x010fca0000000000 */
[----:B------:R-:W-:Y:S01]  /*109f0*/  IMAD.HI.U32 R24, R0, R19, RZ ;  /* 0x0000001300187227 */ /* 0x000fe200078e00ff */
[----:B--2---:R-:W-:-:S03]  /*10a00*/  IABS R27, R28 ;  /* 0x0000001c001b7213 */ /* 0x004fc60000000000 */
[----:B------:R-:W-:-:S04]  /*10a10*/  IMAD.MOV R24, RZ, RZ, -R24 ;  /* 0x000000ffff187224 */ /* 0x000fc800078e0a18 */
[----:B------:R-:W-:Y:S02]  /*10a20*/  IMAD R19, R21, R24, R19 ;  /* 0x0000001815137224 */ /* 0x000fe400078e0213 */
[----:B------:R-:W-:-:S03]  /*10a30*/  IMAD.HI.U32 R22, R0, R27, RZ ;  /* 0x0000001b00167227 */ /* 0x000fc600078e00ff */
[----:B------:R-:W-:Y:S01]  /*10a40*/  ISETP.GT.U32.AND P4, PT, R21, R19, PT ;  /* 0x000000131500720c */ /* 0x000fe20003f84070 */
[----:B------:R-:W-:Y:S01]  /*10a50*/  IMAD.MOV R22, RZ, RZ, -R22 ;  /* 0x000000ffff167224 */ /* 0x000fe200078e0a16 */
[----:B------:R-:W-:-:S03]  /*10a60*/  IABS R18, R3 ;  /* 0x0000000300127213 */ /* 0x000fc60000000000 */
[----:B------:R-:W-:Y:S02]  /*10a70*/  IMAD R27, R21, R22, R27 ;  /* 0x00000016151b7224 */ /* 0x000fe400078e021b */
[----:B------:R-:W-:-:S03]  /*10a80*/  IMAD.HI.U32 R25, R0, R18, RZ ;  /* 0x0000001200197227 */ /* 0x000fc600078e00ff */
[----:B------:R-:W-:Y:S01]  /*10a90*/  ISETP.GT.U32.AND P6, PT, R21, R27, PT ;  /* 0x0000001b1500720c */ /* 0x000fe20003fc4070 */
[----:B------:R-:W-:Y:S02]  /*10aa0*/  IMAD.MOV R25, RZ, RZ, -R25 ;  /* 0x000000ffff197224 */ /* 0x000fe400078e0a19 */
[----:B------:R-:W-:Y:S02]  /*10ab0*/  @!P4 IMAD.IADD R19, R19, 0x1, -R21 ;  /* 0x000000011313c824 */ /* 0x000fe400078e0a15 */
[----:B------:R-:W-:Y:S01]  /*10ac0*/  IMAD R18, R21, R25, R18 ;  /* 0x0000001915127224 */ /* 0x000fe200078e0212 */
[----:B-----5:R-:W-:-:S04]  /*10ad0*/  IABS R20, R8 ;  /* 0x0000000800147213 */ /* 0x020fc80000000000 */
[----:B------:R-:W-:-:S03]  /*10ae0*/  ISETP.GT.U32.AND P1, PT, R21, R18, PT ;  /* 0x000000121500720c */ /* 0x000fc60003f24070 */
[----:B------:R-:W-:Y:S01]  /*10af0*/  @!P6 IMAD.IADD R27, R27, 0x1, -R21 ;  /* 0x000000011b1be824 */ /* 0x000fe200078e0a15 */
[----:B------:R-:W-:Y:S01]  /*10b00*/  IABS R24, R7 ;  /* 0x0000000700187213 */ /* 0x000fe20000000000 */
[----:B------:R-:W-:Y:S01]  /*10b10*/  IMAD.HI.U32 R23, R0, R20, RZ ;  /* 0x0000001400177227 */ /* 0x000fe200078e00ff */
[----:B------:R-:W-:-:S03]  /*10b20*/  ISETP.GE.AND P4, PT, R11, RZ, PT ;  /* 0x000000ff0b00720c */ /* 0x000fc60003f86270 */
[----:B------:R-:W-:Y:S02]  /*10b30*/  IMAD.MOV R23, RZ, RZ, -R23 ;  /* 0x000000ffff177224 */ /* 0x000fe400078e0a17 */
[----:B------:R-:W-:-:S08]  /*10b40*/  IMAD.HI.U32 R22, R0, R24, RZ ;  /* 0x0000001800167227 */ /* 0x000fd000078e00ff */
[----:B------:R-:W-:Y:S01]  /*10b50*/  @!P4 IMAD.MOV R16, RZ, RZ, -R16 ;  /* 0x000000ffff10c224 */ /* 0x000fe200078e0a10 */
[C---:B------:R-:W-:Y:S01]  /*10b60*/  ISETP.GT.U32.AND P4, PT, R21.reuse, R27, PT ;  /* 0x0000001b1500720c */ /* 0x040fe20003f84070 */
[C---:B------:R-:W-:Y:S01]  /*10b70*/  IMAD R20, R21.reuse, R23, R20 ;  /* 0x0000001715147224 */ /* 0x040fe200078e0214 */
[----:B------:R-:W-:Y:S01]  /*10b80*/  IABS R23, R5 ;  /* 0x0000000500177213 */ /* 0x000fe20000000000 */
[----:B------:R-:W-:Y:S01]  /*10b90*/  @!P1 IMAD.IADD R18, R18, 0x1, -R21 ;  /* 0x0000000112129824 */ /* 0x000fe200078e0a15 */
[----:B------:R-:W-:Y:S01]  /*10ba0*/  IABS R25, R2 ;  /* 0x0000000200197213 */ /* 0x000fe20000000000 */
[----:B------:R-:W-:Y:S01]  /*10bb0*/  IMAD.MOV R22, RZ, RZ, -R22 ;  /* 0x000000ffff167224 */ /* 0x000fe200078e0a16 */
[C---:B------:R-:W-:Y:S01]  /*10bc0*/  ISETP.GT.U32.AND P3, PT, R21.reuse, R20, PT ;  /* 0x000000141500720c */ /* 0x040fe20003f64070 */
[----:B------:R-:W-:Y:S01]  /*10bd0*/  IMAD.HI.U32 R26, R0, R23, RZ ;  /* 0x00000017001a7227 */ /* 0x000fe200078e00ff */
[----:B------:R-:W-:-:S03]  /*10be0*/  ISETP.GT.U32.AND P1, PT, R21, R18, PT ;  /* 0x000000121500720c */ /* 0x000fc60003f24070 */
[----:B------:R-:W-:Y:S02]  /*10bf0*/  IMAD R24, R21, R22, R24 ;  /* 0x0000001615187224 */ /* 0x000fe400078e0218 */
[----:B------:R-:W-:Y:S01]  /*10c00*/  @!P4 IMAD.IADD R27, R27, 0x1, -R21 ;  /* 0x000000011b1bc824 */ /* 0x000fe200078e0a15 */
[----:B------:R-:W-:Y:S01]  /*10c10*/  ISETP.GE.AND P4, PT, R28, RZ, PT ;  /* 0x000000ff1c00720c */ /* 0x000fe20003f86270 */
[----:B------:R-:W-:Y:S01]  /*10c20*/  IMAD.HI.U32 R29, R0, R25, RZ ;  /* 0x00000019001d7227 */ /* 0x000fe200078e00ff */
[----:B------:R-:W0:Y:S01]  /*10c30*/  S2R R28, SR_TID.X ;  /* 0x00000000001c7919 */ /* 0x000e220000002100 */
[----:B------:R-:W-:Y:S02]  /*10c40*/  ISETP.GT.U32.AND P2, PT, R21, R24, PT ;  /* 0x000000181500720c */ /* 0x000fe40003f44070 */
[----:B------:R-:W-:Y:S02]  /*10c50*/  IMAD.MOV R26, RZ, RZ, -R26 ;  /* 0x000000ffff1a7224 */ /* 0x000fe400078e0a1a */
[----:B------:R-:W-:-:S02]  /*10c60*/  IMAD.MOV R22, RZ, RZ, -R29 ;  /* 0x000000ffff167224 */ /* 0x000fc400078e0a1d */
[C---:B------:R-:W-:Y:S02]  /*10c70*/  IMAD R23, R21.reuse, R26, R23 ;  /* 0x0000001a15177224 */ /* 0x040fe400078e0217 */
[C---:B------:R-:W-:Y:S02]  /*10c80*/  IMAD R25, R21.reuse, R22, R25 ;  /* 0x0000001615197224 */ /* 0x040fe400078e0219 */
[--C-:B------:R-:W-:Y:S01]  /*10c90*/  @!P1 IMAD.IADD R18, R18, 0x1, -R21.reuse ;  /* 0x0000000112129824 */ /* 0x100fe200078e0a15 */
[C---:B------:R-:W-:Y:S01]  /*10ca0*/  ISETP.GT.U32.AND P1, PT, R21.reuse, R23, PT ;  /* 0x000000171500720c */ /* 0x040fe20003f24070 */
[--C-:B------:R-:W-:Y:S01]  /*10cb0*/  @!P3 IMAD.IADD R20, R20, 0x1, -R21.reuse ;  /* 0x000000011414b824 */ /* 0x100fe200078e0a15 */
[----:B------:R-:W-:Y:S01]  /*10cc0*/  ISETP.GT.U32.AND P3, PT, R21, R25, PT ;  /* 0x000000191500720c */ /* 0x000fe20003f64070 */
[----:B------:R-:W-:Y:S01]  /*10cd0*/  @!P2 IMAD.IADD R24, R24, 0x1, -R21 ;  /* 0x000000011818a824 */ /* 0x000fe200078e0a15 */
[----:B------:R-:W-:Y:S02]  /*10ce0*/  ISETP.GE.AND P6, PT, R10, RZ, PT ;  /* 0x000000ff0a00720c */ /* 0x000fe40003fc6270 */
[----:B------:R-:W-:-:S02]  /*10cf0*/  IABS R26, R4 ;  /* 0x00000004001a7213 */ /* 0x000fc40000000000 */
[----:B------:R-:W-:Y:S02]  /*10d00*/  ISETP.GE.AND P2, PT, R3, RZ, PT ;  /* 0x000000ff0300720c */ /* 0x000fe40003f46270 */
[----:B------:R-:W-:Y:S01]  /*10d10*/  ISETP.GT.U32.AND P0, PT, R21, R20, PT ;  /* 0x000000141500720c */ /* 0x000fe20003f04070 */
[----:B------:R-:W-:Y:S01]  /*10d20*/  IMAD.HI.U32 R29, R0, R26, RZ ;  /* 0x0000001a001d7227 */ /* 0x000fe200078e00ff */
[----:B------:R-:W-:Y:S01]  /*10d30*/  IABS R22, R6 ;  /* 0x0000000600167213 */ /* 0x000fe20000000000 */
[----:B------:R-:W2:Y:S02]  /*10d40*/  LDL.LU R3, [R1+0x1538] ;  /* 0x0015380001037983 */ /* 0x000ea40000300800 */
[----:B------:R-:W-:Y:S02]  /*10d50*/  @!P1 IMAD.IADD R23, R23, 0x1, -R21 ;  /* 0x0000000117179824 */ /* 0x000fe400078e0a15 */
[----:B------:R-:W-:Y:S02]  /*10d60*/  IMAD.MOV R29, RZ, RZ, -R29 ;  /* 0x000000ffff1d7224 */ /* 0x000fe400078e0a1d */
[----:B------:R-:W-:-:S02]  /*10d70*/  @!P3 IMAD.IADD R25, R25, 0x1, -R21 ;  /* 0x000000011919b824 */ /* 0x000fc400078e0a15 */
[----:B------:R-:W-:-:S04]  /*10d80*/  IMAD.HI.U32 R0, R0, R22, RZ ;  /* 0x0000001600007227 */ /* 0x000fc800078e00ff */
[----:B------:R-:W-:Y:S01]  /*10d90*/  @!P6 IMAD.MOV R17, RZ, RZ, -R17 ;  /* 0x000000ffff11e224 */ /* 0x000fe200078e0a11 */
[C---:B------:R-:W-:Y:S01]  /*10da0*/  ISETP.GT.U32.AND P6, PT, R21.reuse, R23, PT ;  /* 0x000000171500720c */ /* 0x040fe20003fc4070 */
[----:B------:R-:W-:Y:S01]  /*10db0*/  @!P2 IMAD.MOV R18, RZ, RZ, -R18 ;  /* 0x000000ffff12a224 */ /* 0x000fe200078e0a12 */
[C---:B------:R-:W-:Y:S01]  /*10dc0*/  ISETP.GT.U32.AND P2, PT, R21.reuse, R25, PT ;  /* 0x000000191500720c */ /* 0x040fe20003f44070 */
[C---:B------:R-:W-:Y:S01]  /*10dd0*/  IMAD R26, R21.reuse, R29, R26 ;  /* 0x0000001d151a7224 */ /* 0x040fe200078e021a */
[C---:B------:R-:W-:Y:S01]  /*10de0*/  ISETP.GT.U32.AND P3, PT, R21.reuse, R19, PT ;  /* 0x000000131500720c */ /* 0x040fe20003f64070 */
[----:B------:R-:W-:Y:S02]  /*10df0*/  IMAD.MOV R0, RZ, RZ, -R0 ;  /* 0x000000ffff007224 */ /* 0x000fe400078e0a00 */
[----:B0-----:R-:W-:Y:S02]  /*10e00*/  IMAD.SHL.U32 R29, R28, 0x40, RZ ;  /* 0x000000401c1d7824 */ /* 0x001fe400078e00ff */
[--C-:B------:R-:W-:Y:S01]  /*10e10*/  @!P0 IMAD.IADD R20, R20, 0x1, -R21.reuse ;  /* 0x0000000114148824 */ /* 0x100fe200078e0a15 */
[C---:B------:R-:W-:Y:S01]  /*10e20*/  ISETP.GT.U32.AND P0, PT, R21.reuse, R26, PT ;  /* 0x0000001a1500720c */ /* 0x040fe20003f04070 */
[----:B------:R-:W-:Y:S01]  /*10e30*/  IMAD R22, R21, R0, R22 ;  /* 0x0000000015167224 */ /* 0x000fe200078e0216 */
[----:B------:R-:W-:Y:S01]  /*10e40*/  ISETP.GE.AND P1, PT, R9, RZ, PT ;  /* 0x000000ff0900720c */ /* 0x000fe20003f26270 */
[----:B------:R-:W-:Y:S01]  /*10e50*/  IMAD.SHL.U32 R0, R28, 0x8, RZ ;  /* 0x000000081c007824 */ /* 0x000fe200078e00ff */
[----:B------:R-:W-:Y:S01]  /*10e60*/  LOP3.LUT R29, R29, 0x1c0, RZ, 0xc0, !PT ;  /* 0x000001c01d1d7812 */ /* 0x000fe200078ec0ff */
[----:B------:R-:W-:Y:S01]  /*10e70*/  @!P6 IMAD.IADD R23, R23, 0x1, -R21 ;  /* 0x000000011717e824 */ /* 0x000fe200078e0a15 */
[----:B------:R-:W-:-:S02]  /*10e80*/  ISETP.GE.AND P6, PT, R7, RZ, PT ;  /* 0x000000ff0700720c */ /* 0x000fc40003fc6270 */
[----:B------:R-:W-:Y:S01]  /*10e90*/  LOP3.LUT R29, R29, 0x30, R0, 0xf8, !PT ;  /* 0x000000301d1d7812 */ /* 0x000fe200078ef800 */
[C---:B------:R-:W-:Y:S01]  /*10ea0*/  IMAD.SHL.U32 R0, R28.reuse, 0x2, RZ ;  /* 0x000000021c007824 */ /* 0x040fe200078e00ff */
[----:B------:R-:W-:Y:S01]  /*10eb0*/  LOP3.LUT R7, R28, 0x3, RZ, 0xc0, !PT ;  /* 0x000000031c077812 */ /* 0x000fe200078ec0ff */
[--C-:B------:R-:W-:Y:S01]  /*10ec0*/  @!P2 IMAD.IADD R25, R25, 0x1, -R21.reuse ;  /* 0x000000011919a824 */ /* 0x100fe200078e0a15 */
[----:B------:R-:W-:Y:S01]  /*10ed0*/  ISETP.GE.AND P2, PT, R5, RZ, PT ;  /* 0x000000ff0500720c */ /* 0x000fe20003f46270 */
[--C-:B------:R-:W-:Y:S01]  /*10ee0*/  @!P3 IMAD.IADD R19, R19, 0x1, -R21.reuse ;  /* 0x000000011313b824 */ /* 0x100fe200078e0a15 */
[----:B------:R-:W-:Y:S01]  /*10ef0*/  SHF.R.U32.HI R5, RZ, 0x2, R28 ;  /* 0x00000002ff057819 */ /* 0x000fe2000001161c */
[----:B------:R-:W-:Y:S01]  /*10f00*/  @!P0 IMAD.IADD R26, R26, 0x1, -R21 ;  /* 0x000000011a1a8824 */ /* 0x000fe200078e0a15 */
[----:B------:R-:W-:Y:S01]  /*10f10*/  ISETP.GE.AND P3, PT, R8, RZ, PT ;  /* 0x000000ff0800720c */ /* 0x000fe20003f66270 */
[----:B------:R-:W-:Y:S01]  /*10f20*/  STL [R1+0x14cc], R14 ;  /* 0x0014cc0e01007387 */ /* 0x000fe20000100800 */
[----:B------:R-:W-:Y:S01]  /*10f30*/  LOP3.LUT R29, R29, 0x30, R0, 0x78, !PT ;  /* 0x000000301d1d7812 */ /* 0x000fe200078e7800 */
[----:B------:R-:W-:Y:S01]  /*10f40*/  @!P1 IMAD.MOV R19, RZ, RZ, -R19 ;  /* 0x000000ffff139224 */ /* 0x000fe200078e0a13 */
[----:B------:R-:W-:Y:S01]  /*10f50*/  ISETP.GE.AND P0, PT, R4, RZ, PT ;  /* 0x000000ff0400720c */ /* 0x000fe20003f06270 */
[----:B------:R-:W-:Y:S01]  /*10f60*/  IMAD R0, R7, 0x110, RZ ;  /* 0x0000011007007824 */ /* 0x000fe200078e02ff */
[----:B------:R-:W-:Y:S01]  /*10f70*/  STL [R1+0x14d0], R15 ;  /* 0x0014d00f01007387 */ /* 0x000fe20000100800 */
[----:B------:R-:W-:Y:S01]  /*10f80*/  IMAD.SHL.U32 R4, R28, 0x10, RZ ;  /* 0x000000101c047824 */ /* 0x000fe200078e00ff */
[----:B------:R-:W-:-:S02]  /*10f90*/  SGXT.U32 R5, R5, 0x3 ;  /* 0x000000030505781a */ /* 0x000fc40000000000 */
[----:B------:R-:W-:Y:S02]  /*10fa0*/  STL [R1+0x14d4], R16 ;  /* 0x0014d41001007387 */ /* 0x000fe40000100800 */
[----:B------:R-:W-:Y:S02]  /*10fb0*/  LOP3.LUT R0, R0, R5, RZ, 0xfc, !PT ;  /* 0x0000000500007212 */ /* 0x000fe400078efcff */
[----:B------:R-:W-:Y:S04]  /*10fc0*/  STL [R1+0x14d8], R17 ;  /* 0x0014d81101007387 */ /* 0x000fe80000100800 */
[----:B------:R-:W-:Y:S04]  /*10fd0*/  STL [R1+0x14dc], R18 ;  /* 0x0014dc1201007387 */ /* 0x000fe80000100800 */
[----:B------:R-:W-:Y:S04]  /*10fe0*/  STL [R1+0x14e0], R19 ;  /* 0x0014e01301007387 */ /* 0x000fe80000100800 */
[----:B------:R0:W-:Y:S01]  /*10ff0*/  STL [R1+0x13d0], R4 ;  /* 0x0013d00401007387 */ /* 0x0001e20000100800 */
[----:B------:R-:W-:-:S03]  /*11000*/  @!P3 IMAD.MOV R20, RZ, RZ, -R20 ;  /* 0x000000ffff14b224 */ /* 0x000fc600078e0a14 */
[----:B------:R1:W-:Y:S01]  /*11010*/  STL [R1+0x13d8], R0 ;  /* 0x0013d80001007387 */ /* 0x0003e20000100800 */
[----:B0-----:R-:W-:-:S04]  /*11020*/  LOP3.LUT R4, R4, 0x200, RZ, 0xc0, !PT ;  /* 0x0000020004047812 */ /* 0x001fc800078ec0ff */
[----:B-1----:R-:W-:Y:S02]  /*11030*/  IADD3 R0, PT, PT, R29, UR5, R4 ;  /* 0x000000051d007c10 */ /* 0x002fe4000fffe004 */
[----:B------:R-:W-:-:S03]  /*11040*/  LOP3.LUT R28, R28, 0x3f, RZ, 0xc0, !PT ;  /* 0x0000003f1c1c7812 */ /* 0x000fc600078ec0ff */
[----:B------:R0:W-:Y:S04]  /*11050*/  STL [R1+0x424], R0 ;  /* 0x0004240001007387 */ /* 0x0001e80000100800 */
[----:B------:R-:W-:Y:S04]  /*11060*/  STL [R1+0x14e4], R20 ;  /* 0x0014e41401007387 */ /* 0x000fe80000100800 */
[----:B------:R-:W3:Y:S01]  /*11070*/  LDL.LU R14, [R1+0x4d0] ;  /* 0x0004d000010e7983 */ /* 0x000ee20000300800 */
[----:B------:R-:W-:-:S03]  /*11080*/  ISETP.GT.U32.AND P1, PT, R21, R26, PT ;  /* 0x0000001a1500720c */ /* 0x000fc60003f24070 */
[----:B------:R-:W4:Y:S01]  /*11090*/  LDL.LU R13, [R1+0x4c8] ;  /* 0x0004c800010d7983 */ /* 0x000f220000300800 */
[----:B0-----:R-:W-:-:S03]  /*110a0*/  IMAD R0, R28, UR6, RZ ;  /* 0x000000061c007c24 */ /* 0x001fc6000f8e02ff */
[----:B------:R-:W5:Y:S04]  /*110b0*/  LDL.LU R12, [R1+0x4c4] ;  /* 0x0004c400010c7983 */ /* 0x000f680000300800 */
[----:B------:R-:W5:Y:S04]  /*110c0*/  LDL.LU R11, [R1+0x4b4] ;  /* 0x0004b400010b7983 */ /* 0x000f680000300800 */
[----:B------:R-:W5:Y:S04]  /*110d0*/  LDL.LU R28, [R1+0x4b0] ;  /* 0x0004b000011c7983 */ /* 0x000f680000300800 */
[----:B------:R-:W5:Y:S04]  /*110e0*/  LDL.LU R10, [R1+0x4ac] ;  /* 0x0004ac00010a7983 */ /* 0x000f680000300800 */
[----:B------:R-:W5:Y:S01]  /*110f0*/  LDL.LU R9, [R1+0x4a8] ;  /* 0x0004a80001097983 */ /* 0x000f620000300800 */
[----:B------:R-:W-:Y:S01]  /*11100*/  @!P1 IMAD.IADD R26, R26, 0x1, -R21 ;  /* 0x000000011a1a9824 */ /* 0x000fe200078e0a15 */
[----:B------:R-:W-:-:S02]  /*11110*/  ISETP.GE.AND P1, PT, R6, RZ, PT ;  /* 0x000000ff0600720c */ /* 0x000fc40003f26270 */
[----:B------:R-:W5:Y:S04]  /*11120*/  LDL.LU R8, [R1+0x4a4] ;  /* 0x0004a40001087983 */ /* 0x000f680000300800 */
[----:B------:R-:W5:Y:S04]  /*11130*/  LDL.LU R7, [R1+0x4a0] ;  /* 0x0004a00001077983 */ /* 0x000f680000300800 */
[----:B------:R-:W5:Y:S04]  /*11140*/  LDL.LU R6, [R1+0x49c] ;  /* 0x00049c0001067983 */ /* 0x000f680000300800 */
[----:B------:R-:W5:Y:S01]  /*11150*/  LDL.LU R5, [R1+0x498] ;  /* 0x0004980001057983 */ /* 0x000f620000300800 */
[----:B------:R-:W-:-:S02]  /*11160*/  ISETP.GT.U32.AND P5, PT, R21, R24, PT ;  /* 0x000000181500720c */ /* 0x000fc40003fa4070 */
[----:B------:R-:W-:Y:S01]  /*11170*/  ISETP.GE.AND P3, PT, R2, RZ, PT ;  /* 0x000000ff0200720c */ /* 0x000fe20003f66270 */
[----:B------:R-:W5:Y:S01]  /*11180*/  LDL.LU R4, [R1+0x494] ;  /* 0x0004940001047983 */ /* 0x000f620000300800 */
[----:B------:R-:W-:Y:S02]  /*11190*/  @!P2 IMAD.MOV R23, RZ, RZ, -R23 ;  /* 0x000000ffff17a224 */ /* 0x000fe400078e0a17 */
[----:B------:R-:W-:Y:S01]  /*111a0*/  @!P0 IMAD.MOV R26, RZ, RZ, -R26 ;  /* 0x000000ffff1a8224 */ /* 0x000fe200078e0a1a */
[----:B------:R-:W5:Y:S06]  /*111b0*/  LDL.LU R2, [R1+0x490] ;  /* 0x0004900001027983 */ /* 0x000f6c0000300800 */
[----:B------:R-:W-:Y:S01]  /*111c0*/  @!P5 IMAD.IADD R24, R24, 0x1, -R21 ;  /* 0x000000011818d824 */ /* 0x000fe200078e0a15 */
[----:B------:R-:W-:-:S13]  /*111d0*/  ISETP.GT.U32.AND P5, PT, R21, R22, PT ;  /* 0x000000161500720c */ /* 0x000fda0003fa4070 */
[----:B------:R-:W-:-:S05]  /*111e0*/  @!P5 IMAD.IADD R22, R22, 0x1, -R21 ;  /* 0x000000011616d824 */ /* 0x000fca00078e0a15 */
[----:B------:R-:W-:Y:S01]  /*111f0*/  ISETP.GT.U32.AND P5, PT, R21, R22, PT ;  /* 0x000000161500720c */ /* 0x000fe20003fa4070 */
[----:B------:R-:W-:Y:S02]  /*11200*/  @!P6 IMAD.MOV R24, RZ, RZ, -R24 ;  /* 0x000000ffff18e224 */ /* 0x000fe400078e0a18 */
[----:B------:R-:W-:-:S10]  /*11210*/  @!P3 IMAD.MOV R25, RZ, RZ, -R25 ;  /* 0x000000ffff19b224 */ /* 0x000fd400078e0a19 */
[----:B------:R-:W-:Y:S02]  /*11220*/  @!P5 IMAD.IADD R22, R22, 0x1, -R21 ;  /* 0x000000011616d824 */ /* 0x000fe400078e0a15 */
[----:B------:R-:W-:-:S04]  /*11230*/  IMAD.MOV.U32 R21, RZ, RZ, R27 ;  /* 0x000000ffff157224 */ /* 0x000fc800078e001b */
[----:B------:R-:W-:Y:S02]  /*11240*/  @!P4 IMAD.MOV R21, RZ, RZ, -R21 ;  /* 0x000000ffff15c224 */ /* 0x000fe400078e0a15 */
[----:B------:R-:W-:-:S03]  /*11250*/  @!P1 IMAD.MOV R22, RZ, RZ, -R22 ;  /* 0x000000ffff169224 */ /* 0x000fc600078e0a16 */
[----:B------:R-:W-:Y:S01]  /*11260*/  STL [R1+0x14e8], R21 ;  /* 0x0014e81501007387 */ /* 0x000fe20000100800 */
[----:B--2---:R-:W-:Y:S02]  /*11270*/  ISETP.NE.AND P4, PT, R3, RZ, PT ;  /* 0x000000ff0300720c */ /* 0x004fe40003f85270 */
[----:B------:R-:W-:Y:S02]  /*11280*/  LOP3.LUT R27, RZ, R3, RZ, 0x33, !PT ;  /* 0x00000003ff1b7212 */ /* 0x000fe400078e33ff */
[----:B------:R-:W-:-:S05]  /*11290*/  IADD3 R3, P5, PT, R0, UR14, RZ ;  /* 0x0000000e00037c10 */ /* 0x000fca000ffbe0ff */
[----:B------:R3:W-:Y:S04]  /*112a0*/  STL [R1+0x13ec], R3 ;  /* 0x0013ec0301007387 */ /* 0x0007e80000100800 */
[----:B------:R-:W-:Y:S04]  /*112b0*/  STL [R1+0x14ec], R24 ;  /* 0x0014ec1801007387 */ /* 0x000fe80000100800 */
[----:B------:R-:W-:Y:S04]  /*112c0*/  STL [R1+0x14f0], R23 ;  /* 0x0014f01701007387 */ /* 0x000fe80000100800 */
[----:B------:R-:W-:Y:S04]  /*112d0*/  STL [R1+0x14f4], R25 ;  /* 0x0014f41901007387 */ /* 0x000fe80000100800 */
[----:B------:R-:W-:Y:S04]  /*112e0*/  STL [R1+0x14f8], R26 ;  /* 0x0014f81a01007387 */ /* 0x000fe80000100800 */
[----:B------:R-:W-:Y:S01]  /*112f0*/  STL [R1+0x14fc], R22 ;  /* 0x0014fc1601007387 */ /* 0x000fe20000100800 */
[----:B---3--:R-:W-:-:S02]  /*11300*/  SEL R3, R27, R14, !P4 ;  /* 0x0000000e1b037207 */ /* 0x008fc40006000000 */
[----:B----4-:R-:W-:-:S03]  /*11310*/  SEL R0, R27, R13, !P4 ;  /* 0x0000000d1b007207 */ /* 0x010fc60006000000 */
[----:B------:R0:W-:Y:S01]  /*11320*/  STL [R1+0x38], R3 ;  /* 0x0000380301007387 */ /* 0x0001e20000100800 */
[----:B-----5:R-:W-:-:S03]  /*11330*/  SEL R12, R27, R12, !P4 ;  /* 0x0000000c1b0c7207 */ /* 0x020fc60006000000 */
[----:B------:R1:W-:Y:S01]  /*11340*/  STL [R1+0x44], R0 ;  /* 0x0000440001007387 */ /* 0x0003e20000100800 */
[----:B0-----:R-:W-:-:S03]  /*11350*/  SEL R3, R27, R11, !P4 ;  /* 0x0000000b1b037207 */ /* 0x001fc60006000000 */
[----:B------:R-:W-:Y:S01]  /*11360*/  STL [R1+0x50], R12 ;  /* 0x0000500c01007387 */ /* 0x000fe20000100800 */
[----:B-1----:R-:W-:-:S03]  /*11370*/  SEL R0, R27, R28, !P4 ;  /* 0x0000001c1b007207 */ /* 0x002fc60006000000 */
[----:B------:R-:W2:Y:S04]  /*11380*/  LDL.LU R28, [R1+0x48c] ;  /* 0x00048c00011c7983 */ /* 0x000ea80000300800 */
[----:B------:R0:W-:Y:S04]  /*11390*/  STL [R1+0x80], R3 ;  /* 0x0000800301007387 */ /* 0x0001e80000100800 */
[----:B------:R1:W-:Y:S01]  /*113a0*/  STL [R1+0x90], R0 ;  /* 0x0000900001007387 */ /* 0x0003e20000100800 */
[C---:B------:R-:W-:Y:S02]  /*113b0*/  SEL R8, R27.reuse, R8, !P4 ;  /* 0x000000081b087207 */ /* 0x040fe40006000000 */
[----:B0-----:R-:W-:-:S02]  /*113c0*/  SEL R3, R27, R10, !P4 ;  /* 0x0000000a1b037207 */ /* 0x001fc40006000000 */
[----:B-1----:R-:W-:-:S03]  /*113d0*/  SEL R0, R27, R9, !P4 ;  /* 0x000000091b007207 */ /* 0x002fc60006000000 */
[----:B------:R0:W-:Y:S01]  /*113e0*/  STL [R1+0xcc], R3 ;  /* 0x0000cc0301007387 */ /* 0x0001e20000100800 */
[----:B------:R-:W-:-:S03]  /*113f0*/  SEL R5, R27, R5, !P4 ;  /* 0x000000051b057207 */ /* 0x000fc60006000000 */
[----:B------:R1:W-:Y:S01]  /*11400*/  STL [R1+0xd0], R0 ;  /* 0x0000d00001007387 */ /* 0x0003e20000100800 */
[----:B0-----:R-:W-:-:S03]  /*11410*/  SEL R3, R27, R7, !P4 ;  /* 0x000000071b037207 */ /* 0x001fc60006000000 */
[----:B------:R-:W-:Y:S01]  /*11420*/  STL [R1+0xe0], R8 ;  /* 0x0000e00801007387 */ /* 0x000fe20000100800 */
[----:B-1----:R-:W-:-:S03]  /*11430*/  SEL R0, R27, R6, !P4 ;  /* 0x000000061b007207 */ /* 0x002fc60006000000 */
[----:B------:R0:W-:Y:S04]  /*11440*/  STL [R1+0xe4], R3 ;  /* 0x0000e40301007387 */ /* 0x0001e80000100800 */
[----:B------:R1:W-:Y:S04]  /*11450*/  STL [R1+0xe8], R0 ;  /* 0x0000e80001007387 */ /* 0x0003e80000100800 */
[----:B------:R-:W-:Y:S04]  /*11460*/  STL [R1+0xec], R5 ;  /* 0x0000ec0501007387 */ /* 0x000fe80000100800 */
[----:B------:R-:W3:Y:S01]  /*11470*/  LDL.LU R22, [R1+0x46c] ;  /* 0x00046c0001167983 */ /* 0x000ee20000300800 */
[----:B0-----:R-:W-:-:S02]  /*11480*/  SEL R3, R27, R4, !P4 ;  /* 0x000000041b037207 */ /* 0x001fc40006000000 */
[----:B-1----:R-:W-:-:S03]  /*11490*/  SEL R0, R27, R2, !P4 ;  /* 0x000000021b007207 */ /* 0x002fc60006000000 */
[----:B------:R-:W-:Y:S04]  /*114a0*/  STL [R1+0xf0], R3 ;  /* 0x0000f00301007387 */ /* 0x000fe80000100800 */
[----:B---3--:R0:W-:Y:S04]  /*114b0*/  STL [R1+0x1530], R22 ;  /* 0x0015301601007387 */ /* 0x0081e80000100800 */
[----:B------:R-:W-:Y:S04]  /*114c0*/  STL [R1+0xf4], R0 ;  /* 0x0000f40001007387 */ /* 0x000fe80000100800 */
[----:B0-----:R-:W3:Y:S01]  /*114d0*/  LDL.LU R22, [R1+0x47c] ;  /* 0x00047c0001167983 */ /* 0x001ee20000300800 */
[----:B--2---:R-:W-:-:S03]  /*114e0*/  SEL R4, R27, R28, !P4 ;  /* 0x0000001c1b047207 */ /* 0x004fc60006000000 */
[----:B---3--:R0:W-:Y:S04]  /*114f0*/  STL [R1+0x1534], R22 ;  /* 0x0015341601007387 */ /* 0x0081e80000100800 */
[----:B0-----:R-:W2:Y:S04]  /*11500*/  LDL.LU R22, [R1+0x488] ;  /* 0x0004880001167983 */ /* 0x001ea80000300800 */
[----:B------:R-:W3:Y:S04]  /*11510*/  LDL.LU R26, [R1+0x464] ;  /* 0x00046400011a7983 */ /* 0x000ee80000300800 */
[----:B------:R-:W4:Y:S04]  /*11520*/  LDL.LU R25, [R1+0x45c] ;  /* 0x00045c0001197983 */ /* 0x000f280000300800 */
[----:B------:R-:W5:Y:S04]  /*11530*/  LDL.LU R23, [R1+0x458] ;  /* 0x0004580001177983 */ /* 0x000f680000300800 */
[----:B------:R-:W3:Y:S04]  /*11540*/  LDL.LU R24, [R1+0x448] ;  /* 0x0004480001187983 */ /* 0x000ee80000300800 */
        /* <DEDUP_REMOVED lines=15> */
[----:B------:R0:W-:Y:S04]  /*11640*/  STL [R1+0xf8], R4 ;  /* 0x0000f80401007387 */ /* 0x0001e80000100800 */
[----:B------:R-:W3:Y:S04]  /*11650*/  LDL.LU R10, [R1+0x3f4] ;  /* 0x0003f400010a7983 */ /* 0x000ee80000300800 */
[----:B------:R-:W3:Y:S04]  /*11660*/  LDL.LU R9, [R1+0x3e8] ;  /* 0x0003e80001097983 */ /* 0x000ee80000300800 */
[----:B------:R-:W3:Y:S04]  /*11670*/  LDL.LU R8, [R1+0x3e4] ;  /* 0x0003e40001087983 */ /* 0x000ee80000300800 */
[----:B------:R-:W3:Y:S04]  /*11680*/  LDL.LU R7, [R1+0x3e0] ;  /* 0x0003e00001077983 */ /* 0x000ee80000300800 */
[----:B------:R-:W3:Y:S04]  /*11690*/  LDL.LU R6, [R1+0x3dc] ;  /* 0x0003dc0001067983 */ /* 0x000ee80000300800 */
[----:B------:R-:W3:Y:S04]  /*116a0*/  LDL.LU R5, [R1+0x3d4] ;  /* 0x0003d40001057983 */ /* 0x000ee80000300800 */
[----:B0-----:R-:W3:Y:S04]  /*116b0*/  LDL.LU R4, [R1+0x3b8] ;  /* 0x0003b80001047983 */ /* 0x001ee80000300800 */
[----:B------:R-:W3:Y:S01]  /*116c0*/  LDL.LU R28, [R1+0x3b4] ;  /* 0x0003b400011c7983 */ /* 0x000ee20000300800 */
[----:B--2---:R-:W-:-:S05]  /*116d0*/  SEL R22, R27, R22, !P4 ;  /* 0x000000161b167207 */ /* 0x004fca0006000000 */
[----:B------:R0:W-:Y:S04]  /*116e0*/  STL [R1+0x100], R22 ;  /* 0x0001001601007387 */ /* 0x0001e80000100800 */
[----:B0-----:R-:W2:Y:S02]  /*116f0*/  LDL.LU R22, [R1+0x1534] ;  /* 0x0015340001167983 */ /* 0x001ea40000300800 */
[----:B--2---:R-:W-:-:S05]  /*11700*/  SEL R22, R27, R22, !P4 ;  /* 0x000000161b167207 */ /* 0x004fca0006000000 */
[----:B------:R0:W-:Y:S04]  /*11710*/  STL [R1+0x104], R22 ;  /* 0x0001041601007387 */ /* 0x0001e80000100800 */
[----:B0-----:R-:W2:Y:S01]  /*11720*/  LDL.LU R22, [R1+0x1530] ;  /* 0x0015300001167983 */ /* 0x001ea20000300800 */
[C---:B---3--:R-:W-:Y:S02]  /*11730*/  SEL R26, R27.reuse, R26, !P4 ;  /* 0x0000001a1b1a7207 */ /* 0x048fe40006000000 */
[C---:B----4-:R-:W-:Y:S02]  /*11740*/  SEL R25, R27.reuse, R25, !P4 ;  /* 0x000000191b197207 */ /* 0x050fe40006000000 */
[C---:B------:R-:W-:Y:S02]  /*11750*/  SEL R3, R27.reuse, R3, !P4 ;  /* 0x000000031b037207 */ /* 0x040fe40006000000 */
[----:B------:R-:W-:-:S02]  /*11760*/  SEL R17, R27, R17, !P4 ;  /* 0x000000111b117207 */ /* 0x000fc40006000000 */
[C---:B------:R-:W-:Y:S02]  /*11770*/  SEL R14, R27.reuse, R14, !P4 ;  /* 0x0000000e1b0e7207 */ /* 0x040fe40006000000 */
[C---:B------:R-:W-:Y:S02]  /*11780*/  SEL R11, R27.reuse, R11, !P4 ;  /* 0x0000000b1b0b7207 */ /* 0x040fe40006000000 */
[C---:B------:R-:W-:Y:S02]  /*11790*/  SEL R8, R27.reuse, R8, !P4 ;  /* 0x000000081b087207 */ /* 0x040fe40006000000 */
[C---:B------:R-:W-:Y:S02]  /*117a0*/  SEL R5, R27.reuse, R5, !P4 ;  /* 0x000000051b057207 */ /* 0x040fe40006000000 */
[----:B--2---:R-:W-:-:S05]  /*117b0*/  SEL R22, R27, R22, !P4 ;  /* 0x000000161b167207 */ /* 0x004fca0006000000 */
[----:B------:R5:W-:Y:S04]  /*117c0*/  STL [R1+0x108], R22 ;  /* 0x0001081601007387 */ /* 0x000be80000100800 */
[----:B------:R-:W-:Y:S01]  /*117d0*/  STL [R1+0x10c], R26 ;  /* 0x00010c1a01007387 */ /* 0x000fe20000100800 */
[C---:B-----5:R-:W-:Y:S02]  /*117e0*/  SEL R22, R27.reuse, R23, !P4 ;  /* 0x000000171b167207 */ /* 0x060fe40006000000 */
[C---:B------:R-:W-:Y:S01]  /*117f0*/  SEL R23, R27.reuse, R24, !P4 ;  /* 0x000000181b177207 */ /* 0x040fe20006000000 */
[----:B------:R-:W-:Y:S04]  /*11800*/  STL [R1+0x12c], R25 ;  /* 0x00012c1901007387 */ /* 0x000fe80000100800 */
[----:B------:R0:W-:Y:S04]  /*11810*/  STL [R1+0x130], R22 ;  /* 0x0001301601007387 */ /* 0x0001e80000100800 */
[----:B------:R-:W-:Y:S04]  /*11820*/  STL [R1+0x134], R23 ;  /* 0x0001341701007387 */ /* 0x000fe80000100800 */
[----:B------:R1:W-:Y:S01]  /*11830*/  STL [R1+0x138], R3 ;  /* 0x0001380301007387 */ /* 0x0003e20000100800 */
[----:B0-----:R-:W-:-:S02]  /*11840*/  SEL R22, R27, R21, !P4 ;  /* 0x000000151b167207 */ /* 0x001fc40006000000 */
[C---:B------:R-:W-:Y:S02]  /*11850*/  SEL R21, R27.reuse, R20, !P4 ;  /* 0x000000141b157207 */ /* 0x040fe40006000000 */
[C---:B------:R-:W-:Y:S01]  /*11860*/  SEL R20, R27.reuse, R0, !P4 ;  /* 0x000000001b147207 */ /* 0x040fe20006000000 */
[----:B------:R-:W-:Y:S01]  /*11870*/  STL [R1+0x13c], R22 ;  /* 0x00013c1601007387 */ /* 0x000fe20000100800 */
[----:B-1----:R-:W-:-:S03]  /*11880*/  SEL R3, R27, R29, !P4 ;  /* 0x0000001d1b037207 */ /* 0x002fc60006000000 */
[----:B------:R-:W-:Y:S01]  /*11890*/  STL [R1+0x140], R21 ;  /* 0x0001401501007387 */ /* 0x000fe20000100800 */
[----:B------:R-:W-:-:S03]  /*118a0*/  SEL R0, R27, R19, !P4 ;  /* 0x000000131b007207 */ /* 0x000fc60006000000 */
[----:B------:R0:W-:Y:S04]  /*118b0*/  STL [R1+0x144], R3 ;  /* 0x0001440301007387 */ /* 0x0001e80000100800 */
[----:B------:R-:W-:Y:S04]  /*118c0*/  STL [R1+0x148], R20 ;  /* 0x0001481401007387 */ /* 0x000fe80000100800 */
[----:B------:R1:W-:Y:S01]  /*118d0*/  STL [R1+0x154], R0 ;  /* 0x0001540001007387 */ /* 0x0003e20000100800 */
[----:B0-----:R-:W-:-:S05]  /*118e0*/  SEL R3, R27, R18, !P4 ;  /* 0x000000121b037207 */ /* 0x001fca0006000000 */
[----:B------:R0:W-:Y:S01]  /*118f0*/  STL [R1+0x174], R3 ;  /* 0x0001740301007387 */ /* 0x0001e20000100800 */
[----:B-1----:R-:W-:-:S03]  /*11900*/  SEL R0, R27, R16, !P4 ;  /* 0x000000101b007207 */ /* 0x002fc60006000000 */
[----:B------:R-:W-:Y:S04]  /*11910*/  STL [R1+0x190], R17 ;  /* 0x0001901101007387 */ /* 0x000fe80000100800 */
[----:B------:R1:W-:Y:S01]  /*11920*/  STL [R1+0x194], R0 ;  /* 0x0001940001007387 */ /* 0x0003e20000100800 */
[----:B0-----:R-:W-:-:S05]  /*11930*/  SEL R3, R27, R15, !P4 ;  /* 0x0000000f1b037207 */ /* 0x001fca0006000000 */
[----:B------:R0:W-:Y:S01]  /*11940*/  STL [R1+0x198], R3 ;  /* 0x0001980301007387 */ /* 0x0001e20000100800 */
[----:B-1----:R-:W-:-:S03]  /*11950*/  SEL R0, R27, R13, !P4 ;  /* 0x0000000d1b007207 */ /* 0x002fc60006000000 */
[----:B------:R-:W-:Y:S01]  /*11960*/  STL [R1+0x19c], R14 ;  /* 0x00019c0e01007387 */ /* 0x000fe20000100800 */
[----:B0-----:R-:W-:-:S03]  /*11970*/  SEL R3, R27, R2, !P4 ;  /* 0x000000021b037207 */ /* 0x001fc60006000000 */
[----:B------:R-:W2:Y:S04]  /*11980*/  LDL.LU R2, [R1+0x3b0] ;  /* 0x0003b00001027983 */ /* 0x000ea80000300800 */
[----:B------:R0:W-:Y:S04]  /*11990*/  STL [R1+0x1a0], R0 ;  /* 0x0001a00001007387 */ /* 0x0001e80000100800 */
[----:B------:R1:W-:Y:S01]  /*119a0*/  STL [R1+0x1a8], R3 ;  /* 0x0001a80301007387 */ /* 0x0003e20000100800 */
[C---:B0-----:R-:W-:Y:S02]  /*119b0*/  SEL R0, R27.reuse, R12, !P4 ;  /* 0x0000000c1b007207 */ /* 0x041fe40006000000 */
[----:B-1----:R-:W-:-:S03]  /*119c0*/  SEL R3, R27, R10, !P4 ;  /* 0x0000000a1b037207 */ /* 0x002fc60006000000 */
[----:B------:R0:W-:Y:S04]  /*119d0*/  STL [R1+0x1ac], R0 ;  /* 0x0001ac0001007387 */ /* 0x0001e80000100800 */
[----:B------:R-:W-:Y:S01]  /*119e0*/  STL [R1+0x1b0], R11 ;  /* 0x0001b00b01007387 */ /* 0x000fe20000100800 */
[----:B0-----:R-:W-:-:S03]  /*119f0*/  SEL R0, R27, R9, !P4 ;  /* 0x000000091b007207 */ /* 0x001fc60006000000 */
[----:B------:R0:W-:Y:S04]  /*11a00*/  STL [R1+0x1b4], R3 ;  /* 0x0001b40301007387 */ /* 0x0001e80000100800 */
        /* <DEDUP_REMOVED lines=44> */
[----:B0-----:R-:W3:Y:S01]  /*11cd0*/  LDL.LU R2, [R1+0x310] ;  /* 0x0003100001027983 */ /* 0x001ee20000300800 */
[----:B--2---:R-:W-:-:S05]  /*11ce0*/  SEL R22, R27, R22, !P4 ;  /* 0x000000161b167207 */ /* 0x004fca0006000000 */
[----:B------:R0:W-:Y:S04]  /*11cf0*/  STL [R1+0x208], R22 ;  /* 0x0002081601007387 */ /* 0x0001e80000100800 */
[----:B0-----:R-:W2:Y:S02]  /*11d00*/  LDL.LU R22, [R1+0x152c] ;  /* 0x00152c0001167983 */ /* 0x001ea40000300800 */
[----:B--2---:R-:W-:-:S05]  /*11d10*/  SEL R22, R27, R22, !P4 ;  /* 0x000000161b167207 */ /* 0x004fca0006000000 */
[----:B------:R0:W-:Y:S04]  /*11d20*/  STL [R1+0x20c], R22 ;  /* 0x00020c1601007387 */ /* 0x0001e80000100800 */
[----:B0-----:R-:W2:Y:S01]  /*11d30*/  LDL.LU R22, [R1+0x1528] ;  /* 0x0015280001167983 */ /* 0x001ea20000300800 */
[C---:B----4-:R-:W-:Y:S02]  /*11d40*/  SEL R25, R27.reuse, R25, !P4 ;  /* 0x000000191b197207 */ /* 0x050fe40006000000 */
[C---:B-----5:R-:W-:Y:S02]  /*11d50*/  SEL R23, R27.reuse, R23, !P4 ;  /* 0x000000171b177207 */ /* 0x060fe40006000000 */
[C---:B---3--:R-:W-:Y:S02]  /*11d60*/  SEL R3, R27.reuse, R3, !P4 ;  /* 0x000000031b037207 */ /* 0x048fe40006000000 */
[----:B------:R-:W-:-:S02]  /*11d70*/  SEL R21, R27, R21, !P4 ;  /* 0x000000151b157207 */ /* 0x000fc40006000000 */
[C---:B------:R-:W-:Y:S02]  /*11d80*/  SEL R20, R27.reuse, R20, !P4 ;  /* 0x000000141b147207 */ /* 0x040fe40006000000 */
[C---:B------:R-:W-:Y:S02]  /*11d90*/  SEL R0, R27.reuse, R0, !P4 ;  /* 0x000000001b007207 */ /* 0x040fe40006000000 */
[C---:B------:R-:W-:Y:S02]  /*11da0*/  SEL R19, R27.reuse, R19, !P4 ;  /* 0x000000131b137207 */ /* 0x040fe40006000000 */
[C---:B------:R-:W-:Y:S02]  /*11db0*/  SEL R16, R27.reuse, R16, !P4 ;  /* 0x000000101b107207 */ /* 0x040fe40006000000 */
[C---:B------:R-:W-:Y:S02]  /*11dc0*/  SEL R14, R27.reuse, R14, !P4 ;  /* 0x0000000e1b0e7207 */ /* 0x040fe40006000000 */
[----:B------:R-:W-:-:S02]  /*11dd0*/  SEL R11, R27, R11, !P4 ;  /* 0x0000000b1b0b7207 */ /* 0x000fc40006000000 */
[C---:B------:R-:W-:Y:S02]  /*11de0*/  SEL R8, R27.reuse, R8, !P4 ;  /* 0x000000081b087207 */ /* 0x040fe40006000000 */
[C---:B------:R-:W-:Y:S02]  /*11df0*/  SEL R5, R27.reuse, R5, !P4 ;  /* 0x000000051b057207 */ /* 0x040fe40006000000 */
[----:B--2---:R-:W-:-:S05]  /*11e00*/  SEL R22, R27, R22, !P4 ;  /* 0x000000161b167207 */ /* 0x004fca0006000000 */
[----:B------:R0:W-:Y:S02]  /*11e10*/  STL [R1+0x218], R22 ;  /* 0x0002181601007387 */ /* 0x0001e40000100800 */
[----:B0-----:R-:W-:-:S05]  /*11e20*/  SEL R22, R27, R26, !P4 ;  /* 0x0000001a1b167207 */ /* 0x001fca0006000000 */
[----:B------:R0:W-:Y:S04]  /*11e30*/  STL [R1+0x21c], R22 ;  /* 0x00021c1601007387 */ /* 0x0001e80000100800 */
[----:B------:R-:W-:Y:S01]  /*11e40*/  STL [R1+0x228], R25 ;  /* 0x0002281901007387 */ /* 0x000fe20000100800 */
[----:B0-----:R-:W-:-:S03]  /*11e50*/  SEL R22, R27, R24, !P4 ;  /* 0x000000181b167207 */ /* 0x001fc60006000000 */
[----:B------:R-:W-:Y:S04]  /*11e60*/  STL [R1+0x230], R23 ;  /* 0x0002301701007387 */ /* 0x000fe80000100800 */
[----:B------:R-:W-:Y:S04]  /*11e70*/  STL [R1+0x234], R22 ;  /* 0x0002341601007387 */ /* 0x000fe80000100800 */
[----:B------:R0:W-:Y:S04]  /*11e80*/  STL [R1+0x248], R3 ;  /* 0x0002480301007387 */ /* 0x0001e80000100800 */
[----:B------:R-:W-:Y:S01]  /*11e90*/  STL [R1+0x250], R21 ;  /* 0x0002501501007387 */ /* 0x000fe20000100800 */
[----:B0-----:R-:W-:-:S03]  /*11ea0*/  SEL R3, R27, R29, !P4 ;  /* 0x0000001d1b037207 */ /* 0x001fc60006000000 */
[----:B------:R-:W-:Y:S04]  /*11eb0*/  STL [R1+0x25c], R20 ;  /* 0x00025c1401007387 */ /* 0x000fe80000100800 */
[----:B------:R0:W-:Y:S04]  /*11ec0*/  STL [R1+0x264], R3 ;  /* 0x0002640301007387 */ /* 0x0001e80000100800 */
[----:B------:R1:W-:Y:S01]  /*11ed0*/  STL [R1+0x26c], R0 ;  /* 0x00026c0001007387 */ /* 0x0003e20000100800 */
[----:B0-----:R-:W-:-:S03]  /*11ee0*/  SEL R3, R27, R18, !P4 ;  /* 0x000000121b037207 */ /* 0x001fc60006000000 */
[----:B------:R-:W-:Y:S01]  /*11ef0*/  STL [R1+0x270], R19 ;  /* 0x0002701301007387 */ /* 0x000fe20000100800 */
[----:B-1----:R-:W-:-:S03]  /*11f00*/  SEL R0, R27, R17, !P4 ;  /* 0x000000111b007207 */ /* 0x002fc60006000000 */
[----:B------:R0:W-:Y:S04]  /*11f10*/  STL [R1+0x27c], R3 ;  /* 0x00027c0301007387 */ /* 0x0001e80000100800 */
[----:B------:R1:W-:Y:S01]  /*11f20*/  STL [R1+0x284], R0 ;  /* 0x0002840001007387 */ /* 0x0003e20000100800 */
[----:B0-----:R-:W-:-:S03]  /*11f30*/  SEL R3, R27, R15, !P4 ;  /* 0x0000000f1b037207 */ /* 0x001fc60006000000 */
[----:B------:R-:W-:Y:S01]  /*11f40*/  STL [R1+0x288], R16 ;  /* 0x0002881001007387 */ /* 0x000fe20000100800 */
[----:B-1----:R-:W-:-:S03]  /*11f50*/  SEL R0, R27, R28, !P4 ;  /* 0x0000001c1b007207 */ /* 0x002fc60006000000 */
[----:B------:R-:W2:Y:S04]  /*11f60*/  LDL.LU R28, [R1+0x318] ;  /* 0x00031800011c7983 */ /* 0x000ea80000300800 */
        /* <DEDUP_REMOVED lines=63> */
[C---:B------:R-:W-:Y:S02]  /*12360*/  SEL R18, R27.reuse, R18, !P4 ;  /* 0x000000121b127207 */ /* 0x040fe40006000000 */
[C---:B------:R-:W-:Y:S02]  /*12370*/  SEL R14, R27.reuse, R14, !P4 ;  /* 0x0000000e1b0e7207 */ /* 0x040fe40006000000 */
[----:B------:R-:W-:-:S02]  /*12380*/  SEL R11, R27, R11, !P4 ;  /* 0x0000000b1b0b7207 */ /* 0x000fc40006000000 */
[C---:B------:R-:W-:Y:S02]  /*12390*/  SEL R8, R27.reuse, R8, !P4 ;  /* 0x000000081b087207 */ /* 0x040fe40006000000 */
[C---:B------:R-:W-:Y:S02]  /*123a0*/  SEL R5, R27.reuse, R5, !P4 ;  /* 0x000000051b057207 */ /* 0x040fe40006000000 */
[----:B--2---:R-:W-:-:S05]  /*123b0*/  SEL R22, R27, R22, !P4 ;  /* 0x000000161b167207 */ /* 0x004fca0006000000 */
[----:B------:R4:W-:Y:S04]  /*123c0*/  STL [R1+0x334], R22 ;  /* 0x0003341601007387 */ /* 0x0009e80000100800 */
[----:B------:R-:W-:Y:S01]  /*123d0*/  STL [R1+0x338], R26 ;  /* 0x0003381a01007387 */ /* 0x000fe20000100800 */
[C---:B----4-:R-:W-:Y:S02]  /*123e0*/  SEL R22, R27.reuse, R25, !P4 ;  /* 0x000000191b167207 */ /* 0x050fe40006000000 */
[C---:B-----5:R-:W-:Y:S02]  /*123f0*/  SEL R25, R27.reuse, R23, !P4 ;  /* 0x000000171b197207 */ /* 0x060fe40006000000 */
[C---:B------:R-:W-:Y:S01]  /*12400*/  SEL R23, R27.reuse, R24, !P4 ;  /* 0x000000181b177207 */ /* 0x040fe20006000000 */
[----:B------:R0:W-:Y:S04]  /*12410*/  STL [R1+0x33c], R22 ;  /* 0x00033c1601007387 */ /* 0x0001e80000100800 */
[----:B------:R-:W-:Y:S01]  /*12420*/  STL [R1+0x340], R25 ;  /* 0x0003401901007387 */ /* 0x000fe20000100800 */
[----:B0-----:R-:W-:-:S02]  /*12430*/  SEL R22, R27, R3, !P4 ;  /* 0x000000031b167207 */ /* 0x001fc40006000000 */
[C---:B------:R-:W-:Y:S01]  /*12440*/  SEL R3, R27.reuse, R21, !P4 ;  /* 0x000000151b037207 */ /* 0x040fe20006000000 */
[----:B------:R-:W-:Y:S01]  /*12450*/  STL [R1+0x348], R23 ;  /* 0x0003481701007387 */ /* 0x000fe20000100800 */
[C---:B------:R-:W-:Y:S02]  /*12460*/  SEL R21, R27.reuse, R20, !P4 ;  /* 0x000000141b157207 */ /* 0x040fe40006000000 */
[C---:B------:R-:W-:Y:S01]  /*12470*/  SEL R20, R27.reuse, R29, !P4 ;  /* 0x0000001d1b147207 */ /* 0x040fe20006000000 */
[----:B------:R-:W-:Y:S04]  /*12480*/  STL [R1+0x34c], R22 ;  /* 0x00034c1601007387 */ /* 0x000fe80000100800 */
[----:B------:R0:W-:Y:S04]  /*12490*/  STL [R1+0x354], R3 ;  /* 0x0003540301007387 */ /* 0x0001e80000100800 */
[----:B------:R-:W-:Y:S01]  /*124a0*/  STL [R1+0x358], R21 ;  /* 0x0003581501007387 */ /* 0x000fe20000100800 */
[----:B0-----:R-:W-:-:S02]  /*124b0*/  SEL R3, R27, R0, !P4 ;  /* 0x000000001b037207 */ /* 0x001fc40006000000 */
[C---:B------:R-:W-:Y:S01]  /*124c0*/  SEL R0, R27.reuse, R19, !P4 ;  /* 0x000000131b007207 */ /* 0x040fe20006000000 */
[----:B------:R-:W-:Y:S04]  /*124d0*/  STL [R1+0x35c], R20 ;  /* 0x00035c1401007387 */ /* 0x000fe80000100800 */
        /* <DEDUP_REMOVED lines=8> */
[C---:B0-----:R-:W-:Y:S02]  /*12560*/  SEL R3, R27.reuse, R16, !P4 ;  /* 0x000000101b037207 */ /* 0x041fe40006000000 */
        /* <DEDUP_REMOVED lines=182> */
[----:B0-----:R-:W-:-:S03]  /*130d0*/  SEL R3, R27, R2, !P4 ;  /* 0x000000021b037207 */ /* 0x001fc60006000000 */
[----:B------:R-:W2:Y:S04]  /*130e0*/  LDL.LU R2, [R1+0x1e4] ;  /* 0x0001e40001027983 */ /* 0x000ea80000300800 */
[----:B------:R0:W-:Y:S04]  /*130f0*/  STL [R1+0x280], R20 ;  /* 0x0002801401007387 */ /* 0x0001e80000100800 */
[----:B------:R1:W-:Y:S01]  /*13100*/  STL [R1+0x278], R3 ;  /* 0x0002780301007387 */ /* 0x0003e20000100800 */
[C---:B0-----:R-:W-:Y:S02]  /*13110*/  SEL R20, R27.reuse, R0, !P4 ;  /* 0x000000001b147207 */ /* 0x041fe40006000000 */
[----:B------:R-:W-:-:S02]  /*13120*/  SEL R0, R27, R18, !P4 ;  /* 0x000000121b007207 */ /* 0x000fc40006000000 */
[C---:B-1----:R-:W-:Y:S01]  /*13130*/  SEL R3, R27.reuse, R19, !P4 ;  /* 0x000000131b037207 */ /* 0x042fe20006000000 */
        /* <DEDUP_REMOVED lines=29> */
[----:B------:R2:W-:Y:S04]  /*13310*/  STL [R1+0x1f0], R0 ;  /* 0x0001f00001007387 */ /* 0x0005e80000100800 */
        /* <DEDUP_REMOVED lines=13> */
[----:B------:R0:W-:Y:S04]  /*133f0*/  STL [R1+0x1ec], R0 ;  /* 0x0001ec0001007387 */ /* 0x0001e80000100800 */
[----:B0-----:R-:W3:Y:S04]  /*13400*/  LDL.LU R0, [R1+0x168] ;  /* 0x0001680001007983 */ /* 0x001ee80000300800 */
        /* <DEDUP_REMOVED lines=40> */
[----:B------:R-:W-:-:S03]  /*13690*/  SEL R21, R27, R28, !P4 ;  /* 0x0000001c1b157207 */ /* 0x000fc60006000000 */
[----:B------:R-:W-:Y:S04]  /*136a0*/  STL [R1+0x1b8], R22 ;  /* 0x0001b81601007387 */ /* 0x000fe80000100800 */
[----:B------:R-:W2:Y:S04]  /*136b0*/  LDL.LU R28, [R1+0xd8] ;  /* 0x0000d800011c7983 */ /* 0x000ea80000300800 */
[----:B------:R0:W-:Y:S04]  /*136c0*/  STL [R1+0x18c], R3 ;  /* 0x00018c0301007387 */ /* 0x0001e80000100800 */
[----:B------:R1:W-:Y:S01]  /*136d0*/  STL [R1+0x188], R21 ;  /* 0x0001881501007387 */ /* 0x0003e20000100800 */
[----:B0-----:R-:W-:-:S02]  /*136e0*/  SEL R3, R27, R20, !P4 ;  /* 0x000000141b037207 */ /* 0x001fc40006000000 */
[C---:B------:R-:W-:Y:S02]  /*136f0*/  SEL R20, R27.reuse, R0, !P4 ;  /* 0x000000001b147207 */ /* 0x040fe40006000000 */
[C---:B-1----:R-:W-:Y:S01]  /*13700*/  SEL R21, R27.reuse, R29, !P4 ;  /* 0x0000001d1b157207 */ /* 0x042fe20006000000 */
[----:B------:R0:W-:Y:S01]  /*13710*/  STL [R1+0x184], R3 ;  /* 0x0001840301007387 */ /* 0x0001e20000100800 */
[----:B------:R-:W-:-:S03]  /*13720*/  SEL R0, R27, R18, !P4 ;  /* 0x000000121b007207 */ /* 0x000fc60006000000 */
        /* <DEDUP_REMOVED lines=72> */
[C---:B-----5:R-:W-:Y:S02]  /*13bb0*/  SEL R23, R27.reuse, R23, !P4 ;  /* 0x000000171b177207 */ /* 0x060fe40006000000 */
        /* <DEDUP_REMOVED lines=22> */
[----:B--2---:R-:W-:-:S05]  /*13d20*/  SEL R22, R27, R22, !P4 ;  /* 0x000000161b167207 */ /* 0x004fca0006000000 */
[----:B------:R0:W-:Y:S04]  /*13d30*/  STL [R1+0xd4], R22 ;  /* 0x0000d41601007387 */ /* 0x0001e80000100800 */
[----:B0-----:R-:W2:Y:S04]  /*13d40*/  LDL.LU R22, [R1+0x14fc] ;  /* 0x0014fc0001167983 */ /* 0x001ea80000300800 */
[----:B------:R0:W-:Y:S04]  /*13d50*/  STL [R1+0xc8], R26 ;  /* 0x0000c81a01007387 */ /* 0x0001e80000100800 */
[----:B0-----:R-:W3:Y:S04]  /*13d60*/  LDL.LU R26, [R1+0x14f8] ;  /* 0x0014f800011a7983 */ /* 0x001ee80000300800 */
[----:B------:R0:W-:Y:S04]  /*13d70*/  STL [R1+0xc4], R25 ;  /* 0x0000c41901007387 */ /* 0x0001e80000100800 */
[----:B0-----:R-:W4:Y:S04]  /*13d80*/  LDL.LU R25, [R1+0x14f4] ;  /* 0x0014f40001197983 */ /* 0x001f280000300800 */
[----:B------:R0:W-:Y:S04]  /*13d90*/  STL [R1+0xc0], R23 ;  /* 0x0000c01701007387 */ /* 0x0001e80000100800 */
[----:B0-----:R-:W5:Y:S04]  /*13da0*/  LDL.LU R23, [R1+0x14f0] ;  /* 0x0014f00001177983 */ /* 0x001f680000300800 */
[----:B------:R0:W-:Y:S04]  /*13db0*/  STL [R1+0xbc], R24 ;  /* 0x0000bc1801007387 */ /* 0x0001e80000100800 */
[----:B0-----:R-:W2:Y:S04]  /*13dc0*/  LDL.LU R24, [R1+0x14ec] ;  /* 0x0014ec0001187983 */ /* 0x001ea80000300800 */
        /* <DEDUP_REMOVED lines=41> */
[----:B0-----:R-:W2:Y:S01]  /*14060*/  LDL.LU R28, [R1+0x149c] ;  /* 0x00149c00011c7983 */ /* 0x001ea20000300800 */
[----:B------:R-:W-:-:S02]  /*14070*/  SEL R3, R27, R3, !P4 ;  /* 0x000000031b037207 */ /* 0x000fc40006000000 */
[----:B------:R-:W-:-:S03]  /*14080*/  SEL R29, R27, R29, !P4 ;  /* 0x0000001d1b1d7207 */ /* 0x000fc60006000000 */
[----:B------:R2:W-:Y:S04]  /*14090*/  STL [R1+0x5c], R3 ;  /* 0x00005c0301007387 */ /* 0x0005e80000100800 */
[----:B------:R-:W-:Y:S01]  /*140a0*/  STL [R1+0x58], R29 ;  /* 0x0000581d01007387 */ /* 0x000fe20000100800 */
[C---:B--2---:R-:W-:Y:S02]  /*140b0*/  SEL R3, R27.reuse, R28, !P4 ;  /* 0x0000001c1b037207 */ /* 0x044fe40006000000 */
[C---:B------:R-:W-:Y:S02]  /*140c0*/  SEL R28, R27.reuse, R2, !P4 ;  /* 0x000000021b1c7207 */ /* 0x040fe40006000000 */
[C---:B------:R-:W-:Y:S01]  /*140d0*/  SEL R2, R27.reuse, R4, !P4 ;  /* 0x000000041b027207 */ /* 0x040fe20006000000 */
[----:B------:R0:W-:Y:S01]  /*140e0*/  STL [R1+0x54], R3 ;  /* 0x0000540301007387 */ /* 0x0001e20000100800 */
[----:B------:R-:W-:-:S03]  /*140f0*/  SEL R4, R27, R6, !P4 ;  /* 0x000000061b047207 */ /* 0x000fc60006000000 */
[----:B------:R-:W-:Y:S04]  /*14100*/  STL [R1+0x4c], R28 ;  /* 0x00004c1c01007387 */ /* 0x000fe80000100800 */
[----:B------:R1:W-:Y:S01]  /*14110*/  STL [R1+0x48], R2 ;  /* 0x0000480201007387 */ /* 0x0003e20000100800 */
[----:B0-----:R-:W-:-:S05]  /*14120*/  SEL R3, R27, R5, !P4 ;  /* 0x000000051b037207 */ /* 0x001fca0006000000 */
[----:B------:R0:W-:Y:S01]  /*14130*/  STL [R1+0x40], R3 ;  /* 0x0000400301007387 */ /* 0x0001e20000100800 */
[----:B-1----:R-:W-:-:S03]  /*14140*/  SEL R2, R27, R7, !P4 ;  /* 0x000000071b027207 */ /* 0x002fc60006000000 */
[----:B------:R1:W-:Y:S04]  /*14150*/  STL [R1+0x3c], R4 ;  /* 0x00003c0401007387 */ /* 0x0003e80000100800 */
[----:B------:R2:W-:Y:S01]  /*14160*/  STL [R1+0x30], R2 ;  /* 0x0000300201007387 */ /* 0x0005e20000100800 */
[C---:B0-----:R-:W-:Y:S02]  /*14170*/  SEL R3, R27.reuse, R8, !P4 ;  /* 0x000000081b037207 */ /* 0x041fe40006000000 */
[----:B-1----:R-:W-:-:S03]  /*14180*/  SEL R4, R27, R9, !P4 ;  /* 0x000000091b047207 */ /* 0x002fc60006000000 */
[----:B------:R0:W-:Y:S01]  /*14190*/  STL [R1+0x2c], R3 ;  /* 0x00002c0301007387 */ /* 0x0001e20000100800 */
[----:B--2---:R-:W-:-:S03]  /*141a0*/  SEL R2, R27, R0, !P4 ;  /* 0x000000001b027207 */ /* 0x004fc60006000000 */
[----:B------:R-:W-:Y:S01]  /*141b0*/  STL [R1+0x28], R4 ;  /* 0x0000280401007387 */ /* 0x000fe20000100800 */
[----:B------:R-:W-:-:S03]  /*141c0*/  SEL R0, R27, R11, !P4 ;  /* 0x0000000b1b007207 */ /* 0x000fc60006000000 */
        /* <DEDUP_REMOVED lines=10> */
[----:B------:R1:W-:Y:S01]  /*14270*/  STL [R1+0x10], R0 ;  /* 0x0000100001007387 */ /* 0x0003e20000100800 */
[----:B0-----:R-:W-:-:S03]  /*14280*/  SEL R3, R27, R16, !P4 ;  /* 0x000000101b037207 */ /* 0x001fc60006000000 */
[----:B-1----:R-:W2:Y:S04]  /*14290*/  LDL.LU R0, [R1+0x438] ;  /* 0x0004380001007983 */ /* 0x002ea80000300800 */
[----:B------:R0:W-:Y:S04]  /*142a0*/  STL [R1+0xc], R2 ;  /* 0x00000c0201007387 */ /* 0x0001e80000100800 */
[----:B------:R-:W-:Y:S04]  /*142b0*/  STL [R1+0x8], R3 ;  /* 0x0000080301007387 */ /* 0x000fe80000100800 */
[----:B------:R-:W2:Y:S01]  /*142c0*/  LDL.LU R4, [R1+0x38] ;  /* 0x0000380001047983 */ /* 0x000ea20000300800 */
[----:B0-----:R-:W-:-:S03]  /*142d0*/  SEL R2, R27, R17, !P4 ;  /* 0x000000111b027207 */ /* 0x001fc60006000000 */
[----:B------:R-:W2:Y:S04]  /*142e0*/  LDL.LU R5, [R1+0x44] ;  /* 0x0000440001057983 */ /* 0x000ea80000300800 */
[----:B------:R0:W-:Y:S04]  /*142f0*/  STL [R1+0x4], R2 ;  /* 0x0000040201007387 */ /* 0x0001e80000100800 */
[----:B------:R-:W2:Y:S04]  /*14300*/  LDL.LU R6, [R1+0x50] ;  /* 0x0000500001067983 */ /* 0x000ea80000300800 */
[----:B------:R-:W2:Y:S04]  /*14310*/  LDL.LU R7, [R1+0x80] ;  /* 0x0000800001077983 */ /* 0x000ea80000300800 */
[----:B------:R-:W2:Y:S04]  /*14320*/  LDL.LU R8, [R1+0x90] ;  /* 0x0000900001087983 */ /* 0x000ea80000300800 */
[----:B------:R-:W2:Y:S04]  /*14330*/  LDL.LU R9, [R1+0xcc] ;  /* 0x0000cc0001097983 */ /* 0x000ea80000300800 */
[----:B------:R-:W2:Y:S04]  /*14340*/  LDL.LU R10, [R1+0xd0] ;  /* 0x0000d000010a7983 */ /* 0x000ea80000300800 */
[----:B------:R-:W2:Y:S01]  /*14350*/  LDL.LU R11, [R1+0xe0] ;  /* 0x0000e000010b7983 */ /* 0x000ea20000300800 */
[----:B0-----:R-:W0:Y:S01]  /*14360*/  S2R R2, SR_TID.X ;  /* 0x0000000000027919 */ /* 0x001e220000002100 */
[----:B------:R-:W-:-:S02]  /*14370*/  SEL R3, R27, R18, !P4 ;  /* 0x000000121b037207 */ /* 0x000fc40006000000 */
[C---:B------:R-:W-:Y:S01]  /*14380*/  SEL R29, R27.reuse, R19, !P4 ;  /* 0x000000131b1d7207 */ /* 0x040fe20006000000 */
[----:B------:R-:W2:Y:S01]  /*14390*/  LDL.LU R12, [R1+0xe4] ;  /* 0x0000e400010c7983 */ /* 0x000ea20000300800 */
[C---:B------:R-:W-:Y:S02]  /*143a0*/  SEL R28, R27.reuse, R20, !P4 ;  /* 0x000000141b1c7207 */ /* 0x040fe40006000000 */
[C---:B------:R-:W-:Y:S01]  /*143b0*/  SEL R21, R27.reuse, R21, !P4 ;  /* 0x000000151b157207 */ /* 0x040fe20006000000 */
[----:B------:R-:W-:Y:S01]  /*143c0*/  STL [R1+0x13f0], R3 ;  /* 0x0013f00301007387 */ /* 0x000fe20000100800 */
[C---:B------:R-:W-:Y:S02]  /*143d0*/  SEL R24, R27.reuse, R24, !P4 ;  /* 0x000000181b187207 */ /* 0x040fe40006000000 */
[C---:B-----5:R-:W-:Y:S01]  /*143e0*/  SEL R23, R27.reuse, R23, !P4 ;  /* 0x000000171b177207 */ /* 0x060fe20006000000 */
[----:B------:R-:W-:Y:S01]  /*143f0*/  STL [R1+0x13f4], R29 ;  /* 0x0013f41d01007387 */ /* 0x000fe20000100800 */
[----:B----4-:R-:W-:-:S02]  /*14400*/  SEL R25, R27, R25, !P4 ;  /* 0x000000191b197207 */ /* 0x010fc40006000000 */
[C---:B---3--:R-:W-:Y:S01]  /*14410*/  SEL R26, R27.reuse, R26, !P4 ;  /* 0x0000001a1b1a7207 */ /* 0x048fe20006000000 */
[----:B------:R-:W-:Y:S01]  /*14420*/  STL [R1+0x13f8], R28 ;  /* 0x0013f81c01007387 */ /* 0x000fe20000100800 */
[----:B------:R-:W-:-:S03]  /*14430*/  SEL R22, R27, R22, !P4 ;  /* 0x000000161b167207 */ /* 0x000fc60006000000 */
[----:B------:R-:W-:Y:S01]  /*14440*/  STL [R1+0x13fc], R21 ;  /* 0x0013fc1501007387 */ /* 0x000fe20000100800 */
[----:B0-----:R-:W-:-:S05]  /*14450*/  LOP3.LUT R2, R2, 0x3f, RZ, 0xc0, !PT ;  /* 0x0000003f02027812 */ /* 0x001fca00078ec0ff */
[----:B------:R-:W-:Y:S01]  /*14460*/  IMAD R2, R2, UR6, RZ ;  /* 0x0000000602027c24 */ /* 0x000fe2000f8e02ff */
[----:B------:R-:W-:Y:S04]  /*14470*/  STL [R1+0x1400], R24 ;  /* 0x0014001801007387 */ /* 0x000fe80000100800 */
[----:B------:R-:W-:Y:S01]  /*14480*/  LEA.HI.X.SX32 R2, R2, UR15, 0x1, P5 ;  /* 0x0000000f02027c11 */ /* 0x000fe2000a8f0eff */
[----:B------:R-:W-:Y:S04]  /*14490*/  STL [R1+0x1404], R23 ;  /* 0x0014041701007387 */ /* 0x000fe80000100800 */
[----:B------:R-:W-:Y:S04]  /*144a0*/  STL [R1+0x1408], R25 ;  /* 0x0014081901007387 */ /* 0x000fe80000100800 */
[----:B------:R-:W-:Y:S04]  /*144b0*/  STL [R1+0x140c], R26 ;  /* 0x00140c1a01007387 */ /* 0x000fe80000100800 */
[----:B------:R-:W-:Y:S04]  /*144c0*/  STL [R1+0x1410], R22 ;  /* 0x0014101601007387 */ /* 0x000fe80000100800 */
[----:B------:R-:W-:Y:S01]  /*144d0*/  STL [R1+0x1414], R2 ;  /* 0x0014140201007387 */ /* 0x000fe20000100800 */
[----:B--2---:R-:W-:-:S05]  /*144e0*/  IMAD R0, R0, UR7, RZ ;  /* 0x0000000700007c24 */ /* 0x004fca000f8e02ff */
[----:B------:R-:W-:Y:S01]  /*144f0*/  STL [R1+0x1418], R0 ;  /* 0x0014180001007387 */ /* 0x000fe20000100800 */
[----:B------:R-:W-:Y:S02]  /*14500*/  IMAD R4, R4, UR10, RZ ;  /* 0x0000000a04047c24 */ /* 0x000fe4000f8e02ff */
[----:B------:R-:W-:-:S03]  /*14510*/  IMAD R5, R5, UR10, RZ ;  /* 0x0000000a05057c24 */ /* 0x000fc6000f8e02ff */
[----:B------:R0:W-:Y:S01]  /*14520*/  STL [R1+0x141c], R4 ;  /* 0x00141c0401007387 */ /* 0x0001e20000100800 */
[----:B------:R-:W-:-:S03]  /*14530*/  IMAD R6, R6, UR10, RZ ;  /* 0x0000000a06067c24 */ /* 0x000fc6000f8e02ff */
[----:B------:R1:W-:Y:S01]  /*14540*/  STL [R1+0x1420], R5 ;  /* 0x0014200501007387 */ /* 0x0003e20000100800 */
[----:B------:R-:W-:-:S03]  /*14550*/  IMAD R7, R7, UR10, RZ ;  /* 0x0000000a07077c24 */ /* 0x000fc6000f8e02ff */
[----:B------:R-:W-:Y:S01]  /*14560*/  STL [R1+0x1424], R6 ;  /* 0x0014240601007387 */ /* 0x000fe20000100800 */
[----:B------:R-:W-:-:S03]  /*14570*/  IMAD R8, R8, UR10, RZ ;  /* 0x0000000a08087c24 */ /* 0x000fc6000f8e02ff */
[----:B------:R-:W2:Y:S01]  /*14580*/  LDL.LU R13, [R1+0xe8] ;  /* 0x0000e800010d7983 */ /* 0x000ea20000300800 */
[----:B------:R-:W-:-:S03]  /*14590*/  IMAD R9, R9, UR10, RZ ;  /* 0x0000000a09097c24 */ /* 0x000fc6000f8e02ff */
[----:B------:R-:W-:Y:S04]  /*145a0*/  STL [R1+0x1428], R7 ;  /* 0x0014280701007387 */ /* 0x000fe80000100800 */
[----:B------:R-:W3:Y:S01]  /*145b0*/  LDL.LU R14, [R1+0xec] ;  /* 0x0000ec00010e7983 */ /* 0x000ee20000300800 */
[----:B------:R-:W-:-:S03]  /*145c0*/  IMAD R10, R10, UR10, RZ ;  /* 0x0000000a0a0a7c24 */ /* 0x000fc6000f8e02ff */
[----:B------:R-:W4:Y:S04]  /*145d0*/  LDL.LU R15, [R1+0xf0] ;  /* 0x0000f000010f7983 */ /* 0x000f280000300800 */
[----:B------:R-:W-:Y:S01]  /*145e0*/  STL [R1+0x142c], R8 ;  /* 0x00142c0801007387 */ /* 0x000fe20000100800 */
[----:B------:R-:W-:-:S03]  /*145f0*/  IMAD R11, R11, UR10, RZ ;  /* 0x0000000a0b0b7c24 */ /* 0x000fc6000f8e02ff */
[----:B------:R-:W5:Y:S04]  /*14600*/  LDL.LU R16, [R1+0xf4] ;  /* 0x0000f40001107983 */ /* 0x000f680000300800 */
[----:B------:R-:W5:Y:S04]  /*14610*/  LDL.LU R17, [R1+0xf8] ;  /* 0x0000f80001117983 */ /* 0x000f680000300800 */
[----:B------:R-:W-:Y:S04]  /*14620*/  STL [R1+0x1430], R9 ;  /* 0x0014300901007387 */ /* 0x000fe80000100800 */
[----:B------:R-:W5:Y:S04]  /*14630*/  LDL.LU R18, [R1+0x100] ;  /* 0x0001000001127983 */ /* 0x000f680000300800 */
[----:B------:R-:W5:Y:S04]  /*14640*/  LDL.LU R19, [R1+0x104] ;  /* 0x0001040001137983 */ /* 0x000f680000300800 */
[----:B------:R-:W-:Y:S04]  /*14650*/  STL [R1+0x1434], R10 ;  /* 0x0014340a01007387 */ /* 0x000fe80000100800 */
[----:B------:R-:W5:Y:S04]  /*14660*/  LDL.LU R20, [R1+0x108] ;  /* 0x0001080001147983 */ /* 0x000f680000300800 */
[----:B------:R-:W5:Y:S04]  /*14670*/  LDL.LU R27, [R1+0x10c] ;  /* 0x00010c00011b7983 */ /* 0x000f680000300800 */
[----:B------:R-:W-:Y:S04]  /*14680*/  STL [R1+0x1438], R11 ;  /* 0x0014380b01007387 */ /* 0x000fe80000100800 */
[----:B0-----:R-:W5:Y:S04]  /*14690*/  LDL.LU R4, [R1+0x12c] ;  /* 0x00012c0001047983 */ /* 0x001f680000300800 */
[----:B------:R-:W1:Y:S04]  /*146a0*/  LDL.LU R0, [R1+0x130] ;  /* 0x0001300001007983 */ /* 0x000e680000300800 */
[----:B------:R-:W5:Y:S04]  /*146b0*/  LDL.LU R2, [R1+0x134] ;  /* 0x0001340001027983 */ /* 0x000f680000300800 */
[----:B------:R-:W5:Y:S04]  /*146c0*/  LDL.LU R22, [R1+0x138] ;  /* 0x0001380001167983 */ /* 0x000f680000300800 */
[----:B------:R-:W5:Y:S04]  /*146d0*/  LDL.LU R26, [R1+0x13c] ;  /* 0x00013c00011a7983 */ /* 0x000f680000300800 */
[----:B------:R-:W5:Y:S04]  /*146e0*/  LDL.LU R25, [R1+0x140] ;  /* 0x0001400001197983 */ /* 0x000f680000300800 */
[----:B------:R-:W5:Y:S04]  /*146f0*/  LDL.LU R23, [R1+0x144] ;  /* 0x0001440001177983 */ /* 0x000f680000300800 */
[----:B------:R-:W5:Y:S04]  /*14700*/  LDL.LU R24, [R1+0x148] ;  /* 0x0001480001187983 */ /* 0x000f680000300800 */
[----:B------:R-:W5:Y:S04]  /*14710*/  LDL.LU R21, [R1+0x154] ;  /* 0x0001540001157983 */ /* 0x000f680000300800 */
[----:B------:R-:W5:Y:S01]  /*14720*/  LDL.LU R28, [R1+0x174] ;  /* 0x00017400011c7983 */ /* 0x000f620000300800 */
[----:B------:R-:W-:-:S03]  /*14730*/  IMAD R12, R12, UR10, RZ ;  /* 0x0000000a0c0c7c24 */ /* 0x000fc6000f8e02ff */
[----:B------:R-:W5:Y:S04]  /*14740*/  LDL.LU R29, [R1+0x190] ;  /* 0x00019000011d7983 */ /* 0x000f680000300800 */
[----:B------:R-:W5:Y:S04]  /*14750*/  LDL.LU R3, [R1+0x194] ;  /* 0x0001940001037983 */ /* 0x000f680000300800 */
[----:B------:R-:W-:Y:S01]  /*14760*/  STL [R1+0x143c], R12 ;  /* 0x00143c0c01007387 */ /* 0x000fe20000100800 */
[----:B--2---:R-:W-:Y:S02]  /*14770*/  IMAD R13, R13, UR10, RZ ;  /* 0x0000000a0d0d7c24 */ /* 0x004fe4000f8e02ff */
[----:B---3--:R-:W-:-:S03]  /*14780*/  IMAD R14, R14, UR10, RZ ;  /* 0x0000000a0e0e7c24 */ /* 0x008fc6000f8e02ff */
[----:B------:R-:W-:Y:S01]  /*14790*/  STL [R1+0x1440], R13 ;  /* 0x0014400d01007387 */ /* 0x000fe20000100800 */
[----:B----4-:R-:W-:-:S03]  /*147a0*/  IMAD R15, R15, UR10, RZ ;  /* 0x0000000a0f0f7c24 */ /* 0x010fc6000f8e02ff */
[----:B------:R-:W-:Y:S01]  /*147b0*/  STL [R1+0x1444], R14 ;  /* 0x0014440e01007387 */ /* 0x000fe20000100800 */
[----:B-----5:R-:W-:-:S03]  /*147c0*/  IMAD R16, R16, UR10, RZ ;  /* 0x0000000a10107c24 */ /* 0x020fc6000f8e02ff */
[----:B------:R-:W-:Y:S01]  /*147d0*/  STL [R1+0x1448], R15 ;  /* 0x0014480f01007387 */ /* 0x000fe20000100800 */
[----:B------:R-:W-:-:S03]  /*147e0*/  IMAD R17, R17, UR10, RZ ;  /* 0x0000000a11117c24 */ /* 0x000fc6000f8e02ff */
        /* <DEDUP_REMOVED lines=11> */
[----:B-1----:R-:W-:-:S03]  /*148a0*/  IMAD R5, R0, UR10, RZ ;  /* 0x0000000a00057c24 */ /* 0x002fc6000f8e02ff */
[----:B------:R0:W-:Y:S01]  /*148b0*/  STL [R1+0x34], R4 ;  /* 0x0000340401007387 */ /* 0x0001e20000100800 */
[----:B------:R-:W-:-:S03]  /*148c0*/  IMAD R0, R2, UR10, RZ ;  /* 0x0000000a02007c24 */ /* 0x000fc6000f8e02ff */
[----:B------:R-:W-:Y:S01]  /*148d0*/  STL [R1+0x38], R5 ;  /* 0x0000380501007387 */ /* 0x000fe20000100800 */
[----:B0-----:R-:W-:-:S03]  /*148e0*/  IMAD R4, R22, UR10, RZ ;  /* 0x0000000a16047c24 */ /* 0x001fc6000f8e02ff */
[----:B------:R0:W-:Y:S01]  /*148f0*/  STL [R1+0x44], R0 ;  /* 0x0000440001007387 */ /* 0x0001e20000100800 */
[----:B------:R-:W-:-:S03]  /*14900*/  IMAD R2, R26, UR10, RZ ;  /* 0x0000000a1a027c24 */ /* 0x000fc6000f8e02ff */
[----:B------:R1:W-:Y:S01]  /*14910*/  STL [R1+0x50], R4 ;  /* 0x0000500401007387 */ /* 0x0003e20000100800 */
[----:B0-----:R-:W-:-:S03]  /*14920*/  IMAD R0, R25, UR10, RZ ;  /* 0x0000000a19007c24 */ /* 0x001fc6000f8e02ff */
[----:B------:R0:W-:Y:S01]  /*14930*/  STL [R1+0x80], R2 ;  /* 0x0000800201007387 */ /* 0x0001e20000100800 */
[----:B-1----:R-:W-:-:S03]  /*14940*/  IMAD R4, R23, UR10, RZ ;  /* 0x0000000a17047c24 */ /* 0x002fc6000f8e02ff */
[----:B------:R1:W-:Y:S04]  /*14950*/  STL [R1+0x90], R0 ;  /* 0x0000900001007387 */ /* 0x0003e80000100800 */
[----:B------:R2:W-:Y:S01]  /*14960*/  STL [R1+0xcc], R4 ;  /* 0x0000cc0401007387 */ /* 0x0005e20000100800 */
[----:B0-----:R-:W-:Y:S02]  /*14970*/  IMAD R2, R24, UR10, RZ ;  /* 0x0000000a18027c24 */ /* 0x001fe4000f8e02ff */
[----:B-1----:R-:W-:-:S03]  /*14980*/  IMAD R0, R21, UR10, RZ ;  /* 0x0000000a15007c24 */ /* 0x002fc6000f8e02ff */
[----:B------:R0:W-:Y:S01]  /*14990*/  STL [R1+0xd0], R2 ;  /* 0x0000d00201007387 */ /* 0x0001e20000100800 */
[----:B--2---:R-:W-:-:S03]  /*149a0*/  IMAD R4, R28, UR10, RZ ;  /* 0x0000000a1c047c24 */ /* 0x004fc6000f8e02ff */
[----:B------:R1:W-:Y:S04]  /*149b0*/  STL [R1+0xe0], R0 ;  /* 0x0000e00001007387 */ /* 0x0003e80000100800 */
[----:B------:R-:W-:Y:S04]  /*149c0*/  STL [R1+0xe4], R4 ;  /* 0x0000e40401007387 */ /* 0x000fe80000100800 */
[----:B------:R-:W2:Y:S01]  /*149d0*/  LDL.LU R27, [R1+0x1a0] ;  /* 0x0001a000011b7983 */ /* 0x000ea20000300800 */
[----:B0-----:R-:W-:Y:S02]  /*149e0*/  IMAD R2, R29, UR10, RZ ;  /* 0x0000000a1d027c24 */ /* 0x001fe4000f8e02ff */
[----:B-1----:R-:W-:-:S03]  /*149f0*/  IMAD R0, R3, UR10, RZ ;  /* 0x0000000a03007c24 */ /* 0x002fc6000f8e02ff */
[----:B------:R-:W-:Y:S04]  /*14a00*/  STL [R1+0xe8], R2 ;  /* 0x0000e80201007387 */ /* 0x000fe80000100800 */
[----:B--2---:R0:W-:Y:S04]  /*14a10*/  STL [R1+0x1494], R27 ;  /* 0x0014941b01007387 */ /* 0x0041e80000100800 */
[----:B------:R-:W-:Y:S04]  /*14a20*/  STL [R1+0xec], R0 ;  /* 0x0000ec0001007387 */ /* 0x000fe80000100800 */
[----:B0-----:R-:W2:Y:S04]  /*14a30*/  LDL.LU R27, [R1+0x19c] ;  /* 0x00019c00011b7983 */ /* 0x001ea80000300800 */
[----:B--2---:R0:W-:Y:S04]  /*14a40*/  STL [R1+0x1498], R27 ;  /* 0x0014981b01007387 */ /* 0x0041e80000100800 */
        /* <DEDUP_REMOVED lines=29> */
[----:B--2---:R-:W-:-:S05]  /*14c20*/  IMAD R27, R27, UR10, RZ ;  /* 0x0000000a1b1b7c24 */ /* 0x004fca000f8e02ff */
[----:B------:R0:W-:Y:S04]  /*14c30*/  STL [R1+0xf0], R27 ;  /* 0x0000f01b01007387 */ /* 0x0001e80000100800 */
[----:B0-----:R-:W2:Y:S02]  /*14c40*/  LDL.LU R27, [R1+0x1498] ;  /* 0x00149800011b7983 */ /* 0x001ea40000300800 */
[----:B--2---:R-:W-:-:S05]  /*14c50*/  IMAD R27, R27, UR10, RZ ;  /* 0x0000000a1b1b7c24 */ /* 0x004fca000f8e02ff */
[----:B------:R0:W-:Y:S04]  /*14c60*/  STL [R1+0xf4], R27 ;  /* 0x0000f41b01007387 */ /* 0x0001e80000100800 */
[----:B0-----:R-:W2:Y:S01]  /*14c70*/  LDL.LU R27, [R1+0x1494] ;  /* 0x00149400011b7983 */ /* 0x001ea20000300800 */
[----:B---3--:R-:W-:Y:S02]  /*14c80*/  IMAD R4, R4, UR10, RZ ;  /* 0x0000000a04047c24 */ /* 0x008fe4000f8e02ff */
[----:B--2---:R-:W-:-:S05]  /*14c90*/  IMAD R27, R27, UR10, RZ ;  /* 0x0000000a1b1b7c24 */ /* 0x004fca000f8e02ff */
[----:B------:R0:W-:Y:S02]  /*14ca0*/  STL [R1+0xf8], R27 ;  /* 0x0000f81b01007387 */ /* 0x0001e40000100800 */
[----:B0-----:R-:W-:Y:S02]  /*14cb0*/  IMAD R27, R20, UR10, RZ ;  /* 0x0000000a141b7c24 */ /* 0x001fe4000f8e02ff */
[----:B----4-:R-:W-:Y:S02]  /*14cc0*/  IMAD R20, R19, UR10, RZ ;  /* 0x0000000a13147c24 */ /* 0x010fe4000f8e02ff */
[----:B-----5:R-:W-:Y:S02]  /*14cd0*/  IMAD R19, R18, UR10, RZ ;  /* 0x0000000a12137c24 */ /* 0x020fe4000f8e02ff */
[----:B------:R-:W-:Y:S01]  /*14ce0*/  IMAD R18, R17, UR10, RZ ;  /* 0x0000000a11127c24 */ /* 0x000fe2000f8e02ff */
[----:B------:R-:W-:Y:S01]  /*14cf0*/  STL [R1+0x100], R27 ;  /* 0x0001001b01007387 */ /* 0x000fe20000100800 */
[----:B------:R-:W-:-:S02]  /*14d00*/  IMAD R17, R16, UR10, RZ ;  /* 0x0000000a10117c24 */ /* 0x000fc4000f8e02ff */
[----:B------:R-:W-:Y:S01]  /*14d10*/  IMAD R16, R15, UR10, RZ ;  /* 0x0000000a0f107c24 */ /* 0x000fe2000f8e02ff */
[----:B------:R-:W-:Y:S01]  /*14d20*/  STL [R1+0x104], R20 ;  /* 0x0001041401007387 */ /* 0x000fe20000100800 */
[----:B------:R-:W-:Y:S02]  /*14d30*/  IMAD R15, R14, UR10, RZ ;  /* 0x0000000a0e0f7c24 */ /* 0x000fe4000f8e02ff */
[----:B------:R-:W-:Y:S01]  /*14d40*/  IMAD R14, R13, UR10, RZ ;  /* 0x0000000a0d0e7c24 */ /* 0x000fe2000f8e02ff */
[----:B------:R-:W-:Y:S01]  /*14d50*/  STL [R1+0x108], R19 ;  /* 0x0001081301007387 */ /* 0x000fe20000100800 */
[----:B------:R-:W-:Y:S02]  /*14d60*/  IMAD R13, R12, UR10, RZ ;  /* 0x0000000a0c0d7c24 */ /* 0x000fe4000f8e02ff */
[----:B------:R-:W-:Y:S01]  /*14d70*/  IMAD R12, R11, UR10, RZ ;  /* 0x0000000a0b0c7c24 */ /* 0x000fe2000f8e02ff */
        /* <DEDUP_REMOVED lines=12> */
[----:B------:R-:W-:Y:S04]  /*14e40*/  STL [R1+0x140], R12 ;  /* 0x0001400c01007387 */ /* 0x000fe80000100800 */
[----:B------:R-:W-:Y:S04]  /*14e50*/  STL [R1+0x144], R11 ;  /* 0x0001440b01007387 */ /* 0x000fe80000100800 */
[----:B------:R-:W-:Y:S01]  /*14e60*/  STL [R1+0x148], R10 ;  /* 0x0001480a01007387 */ /* 0x000fe20000100800 */
[----:B------:R-:W-:-:S03]  /*14e70*/  IMAD R5, R0, UR10, RZ ;  /* 0x0000000a00057c24 */ /* 0x000fc6000f8e02ff */
[----:B------:R-:W-:Y:S01]  /*14e80*/  STL [R1+0x154], R9 ;  /* 0x0001540901007387 */ /* 0x000fe20000100800 */
[----:B------:R-:W-:-:S03]  /*14e90*/  IMAD R0, R2, UR10, RZ ;  /* 0x0000000a02007c24 */ /* 0x000fc6000f8e02ff */
[----:B------:R-:W-:Y:S04]  /*14ea0*/  STL [R1+0x174], R8 ;  /* 0x0001740801007387 */ /* 0x000fe80000100800 */
[----:B------:R-:W-:Y:S04]  /*14eb0*/  STL [R1+0x190], R7 ;  /* 0x0001900701007387 */ /* 0x000fe80000100800 */
[----:B------:R-:W-:Y:S04]  /*14ec0*/  STL [R1+0x194], R6 ;  /* 0x0001940601007387 */ /* 0x000fe80000100800 */
[----:B------:R0:W-:Y:S01]  /*14ed0*/  STL [R1+0x198], R4 ;  /* 0x0001980401007387 */ /* 0x0001e20000100800 */
[----:B------:R-:W-:-:S03]  /*14ee0*/  IMAD R2, R26, UR10, RZ ;  /* 0x0000000a1a027c24 */ /* 0x000fc6000f8e02ff */
[----:B------:R-:W-:Y:S01]  /*14ef0*/  STL [R1+0x19c], R5 ;  /* 0x00019c0501007387 */ /* 0x000fe20000100800 */
[----:B0-----:R-:W-:-:S03]  /*14f00*/  IMAD R4, R22, UR10, RZ ;  /* 0x0000000a16047c24 */ /* 0x001fc6000f8e02ff */
[----:B------:R0:W-:Y:S04]  /*14f10*/  STL [R1+0x1a0], R0 ;  /* 0x0001a00001007387 */ /* 0x0001e80000100800 */
        /* <DEDUP_REMOVED lines=541> */
[----:B----4-:R-:W-:Y:S02]  /*170f0*/  IMAD R19, R19, UR10, RZ ;  /* 0x0000000a13137c24 */ /* 0x010fe4000f8e02ff */
[----:B-----5:R-:W-:Y:S02]  /*17100*/  IMAD R18, R18, UR10, RZ ;  /* 0x0000000a12127c24 */ /* 0x020fe4000f8e02ff */
[----:B------:R-:W-:-:S02]  /*17110*/  IMAD R17, R17, UR10, RZ ;  /* 0x0000000a11117c24 */ /* 0x000fc4000f8e02ff */
[----:B------:R-:W-:Y:S02]  /*17120*/  IMAD R16, R16, UR10, RZ ;  /* 0x0000000a10107c24 */ /* 0x000fe4000f8e02ff */
[----:B------:R-:W-:Y:S02]  /*17130*/  IMAD R15, R15, UR10, RZ ;  /* 0x0000000a0f0f7c24 */ /* 0x000fe4000f8e02ff */
[----:B------:R-:W-:Y:S02]  /*17140*/  IMAD R14, R14, UR10, RZ ;  /* 0x0000000a0e0e7c24 */ /* 0x000fe4000f8e02ff */
[----:B------:R-:W-:Y:S02]  /*17150*/  IMAD R13, R13, UR10, RZ ;  /* 0x0000000a0d0d7c24 */ /* 0x000fe4000f8e02ff */
[----:B------:R-:W-:Y:S02]  /*17160*/  IMAD R12, R12, UR10, RZ ;  /* 0x0000000a0c0c7c24 */ /* 0x000fe4000f8e02ff */
        /* <DEDUP_REMOVED lines=19> */
[----:B--2---:R-:W-:-:S05]  /*172a0*/  IMAD R27, R27, UR10, RZ ;  /* 0x0000000a1b1b7c24 */ /* 0x004fca000f8e02ff */
        /* <DEDUP_REMOVED lines=57> */
[----:B0-----:R-:W2:Y:S02]  /*17640*/  LDL.LU R3, [R1+0x13f0] ;  /* 0x0013f00001037983 */ /* 0x001ea40000300800 */
[----:B--2---:R-:W-:-:S05]  /*17650*/  IMAD R3, R3, UR10, RZ ;  /* 0x0000000a03037c24 */ /* 0x004fca000f8e02ff */
[----:B------:R0:W-:Y:S04]  /*17660*/  STL [R1], R3 ;  /* 0x0000000301007387 */ /* 0x0001e80000100800 */
[----:B0-----:R-:W2:Y:S01]  /*17670*/  LDL.LU R3, [R1+0x13ec] ;  /* 0x0013ec0001037983 */ /* 0x001ea20000300800 */
[----:B------:R-:W-:Y:S02]  /*17680*/  IMAD R29, R29, UR10, RZ ;  /* 0x0000000a1d1d7c24 */ /* 0x000fe4000f8e02ff */
[----:B------:R-:W-:Y:S02]  /*17690*/  IMAD R28, R28, UR10, RZ ;  /* 0x0000000a1c1c7c24 */ /* 0x000fe4000f8e02ff */
[----:B------:R-:W-:Y:S02]  /*176a0*/  IMAD R21, R21, UR10, RZ ;  /* 0x0000000a15157c24 */ /* 0x000fe4000f8e02ff */
[----:B------:R-:W-:Y:S01]  /*176b0*/  IMAD R24, R24, UR10, RZ ;  /* 0x0000000a18187c24 */ /* 0x000fe2000f8e02ff */
[----:B------:R-:W-:Y:S04]  /*176c0*/  STL [R1+0x13dc], R29 ;  /* 0x0013dc1d01007387 */ /* 0x000fe80000100800 */
[----:B------:R0:W-:Y:S04]  /*176d0*/  STL [R1+0x13e0], R28 ;  /* 0x0013e01c01007387 */ /* 0x0001e80000100800 */
[----:B------:R-:W-:Y:S04]  /*176e0*/  STL [R1+0x13e4], R21 ;  /* 0x0013e41501007387 */ /* 0x000fe80000100800 */
[----:B------:R2:W-:Y:S01]  /*176f0*/  STL [R1+0x13e8], R24 ;  /* 0x0013e81801007387 */ /* 0x0005e20000100800 */
[----:B0-----:R-:W-:-:S05]  /*17700*/  IADD3 R28, P0, PT, R0, UR12, RZ ;  /* 0x0000000c001c7c10 */ /* 0x001fca000ff1e0ff */
[----:B------:R0:W-:Y:S01]  /*17710*/  STL [R1+0x78c], R28 ;  /* 0x00078c1c01007387 */ /* 0x0001e20000100800 */
[-C--:B--2---:R-:W-:Y:S02]  /*17720*/  IADD3 R24, P2, PT, R4, R3.reuse, RZ ;  /* 0x0000000304187210 */ /* 0x084fe40007f5e0ff */
[-C--:B------:R-:W-:Y:S02]  /*17730*/  IADD3 R21, P3, PT, R5, R3.reuse, RZ ;  /* 0x0000000305157210 */ /* 0x080fe40007f7e0ff */
[-C--:B0-----:R-:W-:Y:S01]  /*17740*/  IADD3 R28, P4, PT, R6, R3.reuse, RZ ;  /* 0x00000003061c7210 */ /* 0x081fe20007f9e0ff */
[----:B------:R0:W-:Y:S04]  /*17750*/  STL [R1+0x12bc], R24 ;  /* 0x0012bc1801007387 */ /* 0x0001e80000100800 */
[----:B------:R1:W-:Y:S01]  /*17760*/  STL [R1+0x12c0], R21 ;  /* 0x0012c01501007387 */ /* 0x0003e20000100800 */
[----:B0-----:R-:W-:-:S03]  /*17770*/  IADD3 R24, P5, PT, R7, R3, RZ ;  /* 0x0000000307187210 */ /* 0x001fc60007fbe0ff */
[----:B------:R0:W-:Y:S01]  /*17780*/  STL [R1+0x12c4], R28 ;  /* 0x0012c41c01007387 */ /* 0x0001e20000100800 */
[----:B-1----:R-:W-:-:S03]  /*17790*/  IADD3 R21, P6, PT, R8, R3, RZ ;  /* 0x0000000308157210 */ /* 0x002fc60007fde0ff */
[----:B------:R1:W-:Y:S04]  /*177a0*/  STL [R1+0x12c8], R24 ;  /* 0x0012c81801007387 */ /* 0x0003e80000100800 */
[----:B------:R2:W-:Y:S01]  /*177b0*/  STL [R1+0x12cc], R21 ;  /* 0x0012cc1501007387 */ /* 0x0005e20000100800 */
[-C--:B0-----:R-:W-:Y:S02]  /*177c0*/  IADD3 R28, P1, PT, R9, R3.reuse, RZ ;  /* 0x00000003091c7210 */ /* 0x081fe40007f3e0ff */
[-C--:B-1----:R-:W-:Y:S02]  /*177d0*/  LEA.HI.X.SX32 R24, R4, R2.reuse, 0x1, P2 ;  /* 0x0000000204187211 */ /* 0x082fe400010f0eff */
[----:B------:R-:W-:Y:S02]  /*177e0*/  LEA.HI.X.SX32 R4, R5, R2, 0x1, P3 ;  /* 0x0000000205047211 */ /* 0x000fe400018f0eff */
[-C--:B--2---:R-:W-:Y:S01]  /*177f0*/  IADD3 R21, P2, PT, R10, R3.reuse, RZ ;  /* 0x000000030a157210 */ /* 0x084fe20007f5e0ff */
[----:B------:R-:W-:Y:S01]  /*17800*/  STL [R1+0x12d0], R28 ;  /* 0x0012d01c01007387 */ /* 0x000fe20000100800 */
[----:B------:R-:W-:-:S02]  /*17810*/  IADD3 R5, P3, PT, R11, R3, RZ ;  /* 0x000000030b057210 */ /* 0x000fc40007f7e0ff */
[----:B------:R-:W-:Y:S01]  /*17820*/  LEA.HI.X.SX32 R6, R6, R2, 0x1, P4 ;  /* 0x0000000206067211 */ /* 0x000fe200020f0eff */
[----:B------:R-:W-:Y:S04]  /*17830*/  STL [R1+0x12b4], R24 ;  /* 0x0012b41801007387 */ /* 0x000fe80000100800 */
[----:B------:R-:W-:Y:S04]  /*17840*/  STL [R1+0x12b8], R21 ;  /* 0x0012b81501007387 */ /* 0x000fe80000100800 */
[----:B------:R0:W-:Y:S04]  /*17850*/  STL [R1+0x12ac], R4 ;  /* 0x0012ac0401007387 */ /* 0x0001e80000100800 */
[----:B------:R1:W-:Y:S01]  /*17860*/  STL [R1+0x12b0], R5 ;  /* 0x0012b00501007387 */ /* 0x0003e20000100800 */
[----:B0-----:R-:W-:-:S03]  /*17870*/  IADD3 R4, P4, PT, R12, R3, RZ ;  /* 0x000000030c047210 */ /* 0x001fc60007f9e0ff */
[----:B------:R-:W-:Y:S01]  /*17880*/  STL [R1+0x12a4], R6 ;  /* 0x0012a40601007387 */ /* 0x000fe20000100800 */
[----:B-1----:R-:W-:-:S03]  /*17890*/  LEA.HI.X.SX32 R5, R7, R2, 0x1, P5 ;  /* 0x0000000207057211 */ /* 0x002fc600028f0eff */
[----:B------:R-:W2:Y:S04]  /*178a0*/  LDL.LU R21, [R1+0x38] ;  /* 0x0000380001157983 */ /* 0x000ea80000300800 */
[----:B------:R0:W-:Y:S04]  /*178b0*/  STL [R1+0x12a8], R4 ;  /* 0x0012a80401007387 */ /* 0x0001e80000100800 */
[----:B------:R1:W-:Y:S04]  /*178c0*/  STL [R1+0x129c], R5 ;  /* 0x00129c0501007387 */ /* 0x0003e80000100800 */
[----:B------:R-:W2:Y:S01]  /*178d0*/  LDL.LU R28, [R1+0x44] ;  /* 0x00004400011c7983 */ /* 0x000ea20000300800 */
[----:B0-----:R-:W-:-:S02]  /*178e0*/  IADD3 R4, P5, PT, R13, R3, RZ ;  /* 0x000000030d047210 */ /* 0x001fc40007fbe0ff */
[----:B-1----:R-:W-:-:S03]  /*178f0*/  LEA.HI.X.SX32 R5, R8, R2, 0x1, P6 ;  /* 0x0000000208057211 */ /* 0x002fc600030f0eff */
[----:B------:R0:W-:Y:S01]  /*17900*/  STL [R1+0x12a0], R4 ;  /* 0x0012a00401007387 */ /* 0x0001e20000100800 */
[----:B------:R-:W-:-:S03]  /*17910*/  LEA.HI.X.SX32 R6, R9, R2, 0x1, P1 ;  /* 0x0000000209067211 */ /* 0x000fc600008f0eff */
[----:B------:R1:W-:Y:S01]  /*17920*/  STL [R1+0x1294], R5 ;  /* 0x0012940501007387 */ /* 0x0003e20000100800 */
[-C--:B0-----:R-:W-:Y:S02]  /*17930*/  IADD3 R4, P6, PT, R14, R3.reuse, RZ ;  /* 0x000000030e047210 */ /* 0x081fe40007fde0ff */
[----:B-1----:R-:W-:-:S03]  /*17940*/  IADD3 R5, P1, PT, R15, R3, RZ ;  /* 0x000000030f057210 */ /* 0x002fc60007f3e0ff */
[----:B------:R0:W-:Y:S04]  /*17950*/  STL [R1+0x1298], R4 ;  /* 0x0012980401007387 */ /* 0x0001e80000100800 */
[----:B------:R-:W-:Y:S04]  /*17960*/  STL [R1+0x128c], R6 ;  /* 0x00128c0601007387 */ /* 0x000fe80000100800 */
[----:B------:R-:W2:Y:S01]  /*17970*/  LDL.LU R29, [R1+0x80] ;  /* 0x00008000011d7983 */ /* 0x000ea20000300800 */
[----:B0-----:R-:W-:-:S03]  /*17980*/  LEA.HI.X.SX32 R4, R10, R2, 0x1, P2 ;  /* 0x000000020a047211 */ /* 0x001fc600010f0eff */
[----:B------:R0:W-:Y:S04]  /*17990*/  STL [R1+0x1290], R5 ;  /* 0x0012900501007387 */ /* 0x0001e80000100800 */
[----:B------:R1:W-:Y:S01]  /*179a0*/  STL [R1+0x1284], R4 ;  /* 0x0012840401007387 */ /* 0x0003e20000100800 */
[-C--:B0-----:R-:W-:Y:S02]  /*179b0*/  IADD3 R5, P2, PT, R16, R3.reuse, RZ ;  /* 0x0000000310057210 */ /* 0x081fe40007f5e0ff */
[----:B-1----:R-:W-:Y:S02]  /*179c0*/  LEA.HI.X.SX32 R4, R11, R2, 0x1, P3 ;  /* 0x000000020b047211 */ /* 0x002fe400018f0eff */
[----:B------:R-:W2:Y:S04]  /*179d0*/  LDL.LU R11, [R1+0x90] ;  /* 0x00009000010b7983 */ /* 0x000ea80000300800 */
[----:B------:R0:W-:Y:S04]  /*179e0*/  STL [R1+0x1288], R5 ;  /* 0x0012880501007387 */ /* 0x0001e80000100800 */
[----:B------:R1:W-:Y:S01]  /*179f0*/  STL [R1+0x127c], R4 ;  /* 0x00127c0401007387 */ /* 0x0003e20000100800 */
[----:B0-----:R-:W-:-:S02]  /*17a00*/  IADD3 R5, P3, PT, R17, R3, RZ ;  /* 0x0000000311057210 */ /* 0x001fc40007f7e0ff */
[-C--:B-1----:R-:W-:Y:S02]  /*17a10*/  LEA.HI.X.SX32 R4, R12, R2.reuse, 0x1, P4 ;  /* 0x000000020c047211 */ /* 0x082fe400020f0eff */
[----:B------:R-:W2:Y:S04]  /*17a20*/  LDL.LU R12, [R1+0x50] ;  /* 0x00005000010c7983 */ /* 0x000ea80000300800 */
[----:B------:R-:W-:Y:S04]  /*17a30*/  STL [R1+0x1280], R5 ;  /* 0x0012800501007387 */ /* 0x000fe80000100800 */
[----:B------:R-:W2:Y:S04]  /*17a40*/  LDL.LU R10, [R1+0xcc] ;  /* 0x0000cc00010a7983 */ /* 0x000ea80000300800 */
[----:B------:R0:W-:Y:S02]  /*17a50*/  STL [R1+0x1274], R4 ;  /* 0x0012740401007387 */ /* 0x0001e40000100800 */
[----:B0-----:R-:W-:-:S02]  /*17a60*/  LEA.HI.X.SX32 R4, R13, R2, 0x1, P5 ;  /* 0x000000020d047211 */ /* 0x001fc400028f0eff */
[----:B------:R-:W2:Y:S01]  /*17a70*/  LDL.LU R13, [R1+0x34] ;  /* 0x00003400010d7983 */ /* 0x000ea20000300800 */
[----:B-----5:R-:W-:-:S05]  /*17a80*/  IADD3 R5, P4, PT, R18, R3, RZ ;  /* 0x0000000312057210 */ /* 0x020fca0007f9e0ff */
[----:B------:R4:W-:Y:S04]  /*17a90*/  STL [R1+0x1278], R5 ;  /* 0x0012780501007387 */ /* 0x0009e80000100800 */
[----:B------:R-:W5:Y:S04]  /*17aa0*/  LDL.LU R9, [R1+0xd0] ;  /* 0x0000d00001097983 */ /* 0x000f680000300800 */
[----:B------:R0:W-:Y:S01]  /*17ab0*/  STL [R1+0x126c], R4 ;  /* 0x00126c0401007387 */ /* 0x0001e20000100800 */
[----:B----4-:R-:W-:-:S03]  /*17ac0*/  IADD3 R5, P5, PT, R19, R3, RZ ;  /* 0x0000000313057210 */ /* 0x010fc60007fbe0ff */
[----:B------:R-:W4:Y:S01]  /*17ad0*/  LDL.LU R8, [R1+0xe0] ;  /* 0x0000e00001087983 */ /* 0x000f220000300800 */
[----:B0-----:R-:W-:-:S03]  /*17ae0*/  LEA.HI.X.SX32 R4, R14, R2, 0x1, P6 ;  /* 0x000000020e047211 */ /* 0x001fc600030f0eff */
[----:B------:R3:W-:Y:S04]  /*17af0*/  STL [R1+0x1270], R5 ;  /* 0x0012700501007387 */ /* 0x0007e80000100800 */
[----:B------:R0:W-:Y:S04]  /*17b00*/  STL [R1+0x1264], R4 ;  /* 0x0012640401007387 */ /* 0x0001e80000100800 */
[----:B------:R-:W4:Y:S01]  /*17b10*/  LDL.LU R7, [R1+0xe4] ;  /* 0x0000e40001077983 */ /* 0x000f220000300800 */
[----:B---3--:R-:W-:Y:S02]  /*17b20*/  IADD3 R5, P6, PT, R20, R3, RZ ;  /* 0x0000000314057210 */ /* 0x008fe40007fde0ff */
[----:B0-----:R-:W-:-:S03]  /*17b30*/  LEA.HI.X.SX32 R4, R15, R2, 0x1, P1 ;  /* 0x000000020f047211 */ /* 0x001fc600008f0eff */
[----:B------:R0:W-:Y:S04]  /*17b40*/  STL [R1+0x1268], R5 ;  /* 0x0012680501007387 */ /* 0x0001e80000100800 */
[----:B------:R1:W-:Y:S04]  /*17b50*/  STL [R1+0x125c], R4 ;  /* 0x00125c0401007387 */ /* 0x0003e80000100800 */
[----:B------:R-:W3:Y:S01]  /*17b60*/  LDL.LU R15, [R1+0xe8] ;  /* 0x0000e800010f7983 */ /* 0x000ee20000300800 */
[----:B0-----:R-:W-:Y:S02]  /*17b70*/  IADD3 R5, P1, PT, R27, R3, RZ ;  /* 0x000000031b057210 */ /* 0x001fe40007f3e0ff */
[----:B-1----:R-:W-:-:S03]  /*17b80*/  LEA.HI.X.SX32 R4, R16, R2, 0x1, P2 ;  /* 0x0000000210047211 */ /* 0x002fc600010f0eff */
[----:B------:R-:W-:Y:S04]  /*17b90*/  STL [R1+0x1260], R5 ;  /* 0x0012600501007387 */ /* 0x000fe80000100800 */
[----:B------:R0:W-:Y:S04]  /*17ba0*/  STL [R1+0x1254], R4 ;  /* 0x0012540401007387 */ /* 0x0001e80000100800 */
[----:B------:R-:W3:Y:S01]  /*17bb0*/  LDL.LU R6, [R1+0xec] ;  /* 0x0000ec0001067983 */ /* 0x000ee20000300800 */
[----:B0-----:R-:W-:Y:S02]  /*17bc0*/  LEA.HI.X.SX32 R4, R17, R2, 0x1, P3 ;  /* 0x0000000211047211 */ /* 0x001fe400018f0eff */
[----:B--2---:R-:W-:-:S02]  /*17bd0*/  IADD3 R14, P3, PT, R21, R3, RZ ;  /* 0x00000003150e7210 */ /* 0x004fc40007f7e0ff */
[----:B------:R-:W-:-:S05]  /*17be0*/  IADD3 R5, P2, PT, R13, R3, RZ ;  /* 0x000000030d057210 */ /* 0x000fca0007f5e0ff */
[----:B------:R0:W-:Y:S04]  /*17bf0*/  STL [R1+0x1258], R5 ;  /* 0x0012580501007387 */ /* 0x0001e80000100800 */
[----:B------:R1:W-:Y:S04]  /*17c00*/  STL [R1+0x124c], R4 ;  /* 0x00124c0401007387 */ /* 0x0003e80000100800 */
[----:B0-----:R-:W2:Y:S01]  /*17c10*/  LDL.LU R5, [R1+0xf0] ;  /* 0x0000f00001057983 */ /* 0x001ea20000300800 */
[----:B-1----:R-:W-:-:S03]  /*17c20*/  LEA.HI.X.SX32 R4, R18, R2, 0x1, P4 ;  /* 0x0000000212047211 */ /* 0x002fc600020f0eff */
[----:B------:R0:W-:Y:S01]  /*17c30*/  STL [R1+0x1250], R14 ;  /* 0x0012500e01007387 */ /* 0x0001e20000100800 */
[----:B------:R-:W-:-:S03]  /*17c40*/  IADD3 R16, P4, PT, R28, R3, RZ ;  /* 0x000000031c107210 */ /* 0x000fc60007f9e0ff */
[----:B------:R1:W-:Y:S04]  /*17c50*/  STL [R1+0x1244], R4 ;  /* 0x0012440401007387 */ /* 0x0003e80000100800 */
[----:B0-----:R-:W2:Y:S01]  /*17c60*/  LDL.LU R14, [R1+0xf4] ;  /* 0x0000f400010e7983 */ /* 0x001ea20000300800 */
[----:B-1----:R-:W-:-:S03]  /*17c70*/  LEA.HI.X.SX32 R4, R19, R2, 0x1, P5 ;  /* 0x0000000213047211 */ /* 0x002fc600028f0eff */
[----:B------:R-:W-:Y:S04]  /*17c80*/  STL [R1+0x1248], R16 ;  /* 0x0012481001007387 */ /* 0x000fe80000100800 */
[----:B------:R0:W-:Y:S01]  /*17c90*/  STL [R1+0x123c], R4 ;  /* 0x00123c0401007387 */ /* 0x0001e20000100800 */
[----:B------:R-:W-:-:S03]  /*17ca0*/  IADD3 R17, P5, PT, R12, R3, RZ ;  /* 0x000000030c117210 */ /* 0x000fc60007fbe0ff */
[----:B0-----:R-:W2:Y:S01]  /*17cb0*/  LDL.LU R4, [R1+0xf8] ;  /* 0x0000f80001047983 */ /* 0x001ea20000300800 */
[----:B------:R-:W-:-:S03]  /*17cc0*/  LEA.HI.X.SX32 R16, R20, R2, 0x1, P6 ;  /* 0x0000000214107211 */ /* 0x000fc600030f0eff */
[----:B------:R0:W-:Y:S04]  /*17cd0*/  STL [R1+0x1240], R17 ;  /* 0x0012401101007387 */ /* 0x0001e80000100800 */
[----:B------:R1:W-:Y:S04]  /*17ce0*/  STL [R1+0x1234], R16 ;  /* 0x0012341001007387 */ /* 0x0003e80000100800 */
[----:B------:R-:W2:Y:S01]  /*17cf0*/  LDL.LU R24, [R1+0x100] ;  /* 0x0001000001187983 */ /* 0x000ea20000300800 */
[----:B0-----:R-:W-:Y:S02]  /*17d00*/  IADD3 R17, P6, PT, R29, R3, RZ ;  /* 0x000000031d117210 */ /* 0x001fe40007fde0ff */
[----:B-1----:R-:W-:-:S03]  /*17d10*/  LEA.HI.X.SX32 R16, R27, R2, 0x1, P1 ;  /* 0x000000021b107211 */ /* 0x002fc600008f0eff */
        /* <DEDUP_REMOVED lines=8> */
[----:B-1----:R-:W-:Y:S02]  /*17da0*/  LEA.HI.X.SX32 R16, R21, R2, 0x1, P3 ;  /* 0x0000000215107211 */ /* 0x002fe400018f0eff */
[----:B------:R-:W2:Y:S04]  /*17db0*/  LDL.LU R21, [R1+0x108] ;  /* 0x0001080001157983 */ /* 0x000ea80000300800 */
[----:B------:R5:W-:Y:S04]  /*17dc0*/  STL [R1+0xb14], R17 ;  /* 0x000b141101007387 */ /* 0x000be80000100800 */
[----:B------:R0:W-:Y:S01]  /*17dd0*/  STL [R1+0xaf8], R16 ;  /* 0x000af81001007387 */ /* 0x0001e20000100800 */
[----:B-----5:R-:W-:-:S02]  /*17de0*/  IADD3 R17, P3, PT, R9, R3, RZ ;  /* 0x0000000309117210 */ /* 0x020fc40007f7e0ff */
[----:B0-----:R-:W-:Y:S02]  /*17df0*/  LEA.HI.X.SX32 R16, R28, R2, 0x1, P4 ;  /* 0x000000021c107211 */ /* 0x001fe400020f0eff */
[----:B------:R-:W5:Y:S04]  /*17e00*/  LDL.LU R28, [R1+0x10c] ;  /* 0x00010c00011c7983 */ /* 0x000f680000300800 */
[----:B------:R4:W-:Y:S04]  /*17e10*/  STL [R1+0xb1c], R17 ;  /* 0x000b1c1101007387 */ /* 0x0009e80000100800 */
[----:B------:R0:W-:Y:S01]  /*17e20*/  STL [R1+0xafc], R16 ;  /* 0x000afc1001007387 */ /* 0x0001e20000100800 */
[----:B----4-:R-:W-:-:S02]  /*17e30*/  IADD3 R17, P4, PT, R8, R3, RZ ;  /* 0x0000000308117210 */ /* 0x010fc40007f9e0ff */
[----:B0-----:R-:W-:Y:S02]  /*17e40*/  LEA.HI.X.SX32 R16, R12, R2, 0x1, P5 ;  /* 0x000000020c107211 */ /* 0x001fe400028f0eff */
[----:B------:R-:W4:Y:S04]  /*17e50*/  LDL.LU R12, [R1+0x12c] ;  /* 0x00012c00010c7983 */ /* 0x000f280000300800 */
[----:B------:R0:W-:Y:S04]  /*17e60*/  STL [R1+0xb24], R17 ;  /* 0x000b241101007387 */ /* 0x0001e80000100800 */
[----:B------:R1:W-:Y:S01]  /*17e70*/  STL [R1+0xb00], R16 ;  /* 0x000b001001007387 */ /* 0x0003e20000100800 */
[----:B0-----:R-:W-:-:S02]  /*17e80*/  IADD3 R17, P5, PT, R7, R3, RZ ;  /* 0x0000000307117210 */ /* 0x001fc40007fbe0ff */
[----:B-1----:R-:W-:Y:S02]  /*17e90*/  LEA.HI.X.SX32 R16, R29, R2, 0x1, P6 ;  /* 0x000000021d107211 */ /* 0x002fe400030f0eff */
[----:B------:R-:W4:Y:S04]  /*17ea0*/  LDL.LU R29, [R1+0x130] ;  /* 0x00013000011d7983 */ /* 0x000f280000300800 */
[----:B------:R3:W-:Y:S04]  /*17eb0*/  STL [R1+0xb2c], R17 ;  /* 0x000b2c1101007387 */ /* 0x0007e80000100800 */
[----:B------:R0:W-:Y:S01]  /*17ec0*/  STL [R1+0xb04], R16 ;  /* 0x000b041001007387 */ /* 0x0001e20000100800 */
[----:B---3--:R-:W-:-:S02]  /*17ed0*/  IADD3 R17, P6, PT, R15, R3, RZ ;  /* 0x000000030f117210 */ /* 0x008fc40007fde0ff */
[----:B0-----:R-:W-:Y:S02]  /*17ee0*/  LEA.HI.X.SX32 R16, R11, R2, 0x1, P1 ;  /* 0x000000020b107211 */ /* 0x001fe400008f0eff */
[----:B------:R-:W3:Y:S04]  /*17ef0*/  LDL.LU R11, [R1+0x134] ;  /* 0x00013400010b7983 */ /* 0x000ee80000300800 */
[----:B------:R0:W-:Y:S04]  /*17f00*/  STL [R1+0xb34], R17 ;  /* 0x000b341101007387 */ /* 0x0001e80000100800 */
[----:B------:R1:W-:Y:S01]  /*17f10*/  STL [R1+0xb08], R16 ;  /* 0x000b081001007387 */ /* 0x0003e20000100800 */
[----:B0-----:R-:W-:-:S02]  /*17f20*/  IADD3 R17, P1, PT, R6, R3, RZ ;  /* 0x0000000306117210 */ /* 0x001fc40007f3e0ff */
[-C--:B-1----:R-:W-:Y:S02]  /*17f30*/  LEA.HI.X.SX32 R16, R10, R2.reuse, 0x1, P2 ;  /* 0x000000020a107211 */ /* 0x082fe400010f0eff */
[----:B------:R-:W3:Y:S04]  /*17f40*/  LDL.LU R10, [R1+0x138] ;  /* 0x00013800010a7983 */ /* 0x000ee80000300800 */
[----:B------:R-:W-:Y:S04]  /*17f50*/  STL [R1+0xb3c], R17 ;  /* 0x000b3c1101007387 */ /* 0x000fe80000100800 */
[----:B------:R0:W-:Y:S02]  /*17f60*/  STL [R1+0xb10], R16 ;  /* 0x000b101001007387 */ /* 0x0001e40000100800 */
[----:B0-----:R-:W-:-:S02]  /*17f70*/  LEA.HI.X.SX32 R16, R9, R2, 0x1, P3 ;  /* 0x0000000209107211 */ /* 0x001fc400018f0eff */
[----:B------:R-:W3:Y:S01]  /*17f80*/  LDL.LU R9, [R1+0x13c] ;  /* 0x00013c0001097983 */ /* 0x000ee20000300800 */
[----:B--2---:R-:W-:-:S05]  /*17f90*/  IADD3 R17, P2, PT, R5, R3, RZ ;  /* 0x0000000305117210 */ /* 0x004fca0007f5e0ff */
        /* <DEDUP_REMOVED lines=11> */
[----:B------:R0:W-:Y:S02]  /*18050*/  STL [R1+0xb28], R16 ;  /* 0x000b281001007387 */ /* 0x0001e40000100800 */
[----:B0-----:R-:W-:-:S02]  /*18060*/  LEA.HI.X.SX32 R16, R15, R2, 0x1, P6 ;  /* 0x000000020f107211 */ /* 0x001fc400030f0eff */
[----:B------:R-:W2:Y:S01]  /*18070*/  LDL.LU R15, [R1+0x148] ;  /* 0x00014800010f7983 */ /* 0x000ea20000300800 */
[----:B------:R-:W-:-:S05]  /*18080*/  IADD3 R17, P5, PT, R24, R3, RZ ;  /* 0x0000000318117210 */ /* 0x000fca0007fbe0ff */
[----:B------:R-:W-:Y:S04]  /*18090*/  STL [R1+0xb5c], R17 ;  /* 0x000b5c1101007387 */ /* 0x000fe80000100800 */
[----:B------:R0:W-:Y:S02]  /*180a0*/  STL [R1+0xb30], R16 ;  /* 0x000b301001007387 */ /* 0x0001e40000100800 */
[----:B0-----:R-:W-:Y:S02]  /*180b0*/  LEA.HI.X.SX32 R16, R6, R2, 0x1, P1 ;  /* 0x0000000206107211 */ /* 0x001fe400008f0eff */
[----:B------:R-:W2:Y:S01]  /*180c0*/  LDL.LU R6, [R1+0x154] ;  /* 0x0001540001067983 */ /* 0x000ea20000300800 */
[----:B------:R-:W-:-:S05]  /*180d0*/  IADD3 R17, P6, PT, R13, R3, RZ ;  /* 0x000000030d117210 */ /* 0x000fca0007fde0ff */
[----:B------:R0:W-:Y:S04]  /*180e0*/  STL [R1+0xb64], R17 ;  /* 0x000b641101007387 */ /* 0x0001e80000100800 */
[----:B------:R1:W-:Y:S01]  /*180f0*/  STL [R1+0xb38], R16 ;  /* 0x000b381001007387 */ /* 0x0003e20000100800 */
[-C--:B0-----:R-:W-:Y:S02]  /*18100*/  IADD3 R17, P1, PT, R21, R3.reuse, RZ ;  /* 0x0000000315117210 */ /* 0x081fe40007f3e0ff */
        /* <DEDUP_REMOVED lines=25> */
[----:B-1----:R-:W-:Y:S02]  /*182a0*/  LEA.HI.X.SX32 R16, R21, R2, 0x1, P1 ;  /* 0x0000000215107211 */ /* 0x002fe400008f0eff */
        /* <DEDUP_REMOVED lines=11> */
[----:B------:R-:W-:Y:S04]  /*18360*/  STL [R1+0xba4], R17 ;  /* 0x000ba41101007387 */ /* 0x000fe80000100800 */
[----:B------:R0:W-:Y:S02]  /*18370*/  STL [R1+0xb78], R16 ;  /* 0x000b781001007387 */ /* 0x0001e40000100800 */
[-C--:B0-----:R-:W-:Y:S02]  /*18380*/  LEA.HI.X.SX32 R16, R29, R2.reuse, 0x1, P4 ;  /* 0x000000021d107211 */ /* 0x081fe400020f0eff */
[----:B------:R-:W-:Y:S01]  /*18390*/  IADD3 R17, P3, PT, R7, R3, RZ ;  /* 0x0000000307117210 */ /* 0x000fe20007f7e0ff */
        /* <DEDUP_REMOVED lines=18> */
[-C--:B-----5:R-:W-:Y:S02]  /*184c0*/  IADD3 R17, P1, PT, R14, R3.reuse, RZ ;  /* 0x000000030e117210 */ /* 0x0a0fe40007f3e0ff */
        /* <DEDUP_REMOVED lines=56> */
[----:B-----5:R-:W-:-:S05]  /*18850*/  IADD3 R17, P6, PT, R8, R3, RZ ;  /* 0x0000000308117210 */ /* 0x020fca0007fde0ff */
[----:B------:R4:W-:Y:S04]  /*18860*/  STL [R1+0xc24], R17 ;  /* 0x000c241101007387 */ /* 0x0009e80000100800 */
[----:B------:R0:W-:Y:S01]  /*18870*/  STL [R1+0xbf8], R16 ;  /* 0x000bf81001007387 */ /* 0x0001e20000100800 */
[-C--:B----4-:R-:W-:Y:S02]  /*18880*/  IADD3 R17, P1, PT, R7, R3.reuse, RZ ;  /* 0x0000000307117210 */ /* 0x090fe40007f3e0ff */
[----:B0-----:R-:W-:Y:S02]  /*18890*/  LEA.HI.X.SX32 R16, R29, R2, 0x1, P2 ;  /* 0x000000021d107211 */ /* 0x001fe400010f0eff */
[----:B------:R-:W4:Y:S04]  /*188a0*/  LDL.LU R29, [R1+0x230] ;  /* 0x00023000011d7983 */ /* 0x000f280000300800 */
[----:B------:R0:W-:Y:S04]  /*188b0*/  STL [R1+0xc2c], R17 ;  /* 0x000c2c1101007387 */ /* 0x0001e80000100800 */
[----:B------:R1:W-:Y:S01]  /*188c0*/  STL [R1+0xc00], R16 ;  /* 0x000c001001007387 */ /* 0x0003e20000100800 */
[----:B0-----:R-:W-:-:S02]  /*188d0*/  IADD3 R17, P2, PT, R15, R3, RZ ;  /* 0x000000030f117210 */ /* 0x001fc40007f5e0ff */
[----:B-1----:R-:W-:Y:S02]  /*188e0*/  LEA.HI.X.SX32 R16, R11, R2, 0x1, P3 ;  /* 0x000000020b107211 */ /* 0x002fe400018f0eff */
[----:B------:R-:W5:Y:S04]  /*188f0*/  LDL.LU R11, [R1+0x234] ;  /* 0x00023400010b7983 */ /* 0x000f680000300800 */
        /* <DEDUP_REMOVED lines=49> */
[----:B----4-:R-:W-:-:S05]  /*18c10*/  IADD3 R17, P6, PT, R29, R3, RZ ;  /* 0x000000031d117210 */ /* 0x010fca0007fde0ff */
[----:B------:R-:W-:Y:S04]  /*18c20*/  STL [R1+0xc84], R17 ;  /* 0x000c841101007387 */ /* 0x000fe80000100800 */
[----:B------:R0:W-:Y:S02]  /*18c30*/  STL [R1+0xc58], R16 ;  /* 0x000c581001007387 */ /* 0x0001e40000100800 */
[----:B0-----:R-:W-:Y:S02]  /*18c40*/  LEA.HI.X.SX32 R16, R13, R2, 0x1, P2 ;  /* 0x000000020d107211 */ /* 0x001fe400010f0eff */
[-C--:B-----5:R-:W-:Y:S01]  /*18c50*/  IADD3 R17, P1, PT, R11, R3.reuse, RZ ;  /* 0x000000030b117210 */ /* 0x0a0fe20007f3e0ff */
        /* <DEDUP_REMOVED lines=10> */
[----:B------:R-:W5:Y:S04]  /*18d00*/  LDL.LU R28, [R1+0x2b8] ;  /* 0x0002b800011c7983 */ /* 0x000f680000300800 */
        /* <DEDUP_REMOVED lines=18> */
[-C--:B-1----:R-:W-:Y:S02]  /*18e30*/  LEA.HI.X.SX32 R16, R10, R2.reuse, 0x1, P2 ;  /* 0x000000020a107211 */ /* 0x082fe400010f0eff */
[----:B------:R-:W5:Y:S04]  /*18e40*/  LDL.LU R10, [R1+0x2d8] ;  /* 0x0002d800010a7983 */ /* 0x000f680000300800 */
[----:B------:R-:W-:Y:S04]  /*18e50*/  STL [R1+0xcbc], R17 ;  /* 0x000cbc1101007387 */ /* 0x000fe80000100800 */
[----:B------:R0:W-:Y:S02]  /*18e60*/  STL [R1+0xc90], R16 ;  /* 0x000c901001007387 */ /* 0x0001e40000100800 */
[----:B0-----:R-:W-:-:S02]  /*18e70*/  LEA.HI.X.SX32 R16, R9, R2, 0x1, P3 ;  /* 0x0000000209107211 */ /* 0x001fc400018f0eff */
[----:B------:R-:W5:Y:S01]  /*18e80*/  LDL.LU R9, [R1+0x2dc] ;  /* 0x0002dc0001097983 */ /* 0x000f620000300800 */
        /* <DEDUP_REMOVED lines=24> */
[----:B------:R-:W4:Y:S01]  /*19010*/  LDL.LU R5, [R1+0x310] ;  /* 0x0003100001057983 */ /* 0x000f220000300800 */
[----:B---3--:R-:W-:-:S05]  /*19020*/  IADD3 R17, P1, PT, R21, R3, RZ ;  /* 0x0000000315117210 */ /* 0x008fca0007f3e0ff */
[----:B------:R-:W-:Y:S04]  /*19030*/  STL [R1+0xcec], R17 ;  /* 0x000cec1101007387 */ /* 0x000fe80000100800 */
[----:B------:R0:W-:Y:S02]  /*19040*/  STL [R1+0xcc0], R16 ;  /* 0x000cc01001007387 */ /* 0x0001e40000100800 */
[----:B0-----:R-:W-:Y:S02]  /*19050*/  LEA.HI.X.SX32 R16, R14, R2, 0x1, P3 ;  /* 0x000000020e107211 */ /* 0x001fe400018f0eff */
[-C--:B-----5:R-:W-:Y:S01]  /*19060*/  IADD3 R17, P2, PT, R28, R3.reuse, RZ ;  /* 0x000000031c117210 */ /* 0x0a0fe20007f5e0ff */
        /* <DEDUP_REMOVED lines=59> */
[----:B------:R-:W3:Y:S01]  /*19420*/  LDL.LU R7, [R1+0x364] ;  /* 0x0003640001077983 */ /* 0x000ee20000300800 */
[----:B-----5:R-:W-:-:S05]  /*19430*/  IADD3 R17, P2, PT, R4, R3, RZ ;  /* 0x0000000304117210 */ /* 0x020fca0007f5e0ff */
[----:B------:R-:W-:Y:S04]  /*19440*/  STL [R1+0xd54], R17 ;  /* 0x000d541101007387 */ /* 0x000fe80000100800 */
[----:B------:R0:W-:Y:S02]  /*19450*/  STL [R1+0xd28], R16 ;  /* 0x000d281001007387 */ /* 0x0001e40000100800 */
[----:B0-----:R-:W-:Y:S02]  /*19460*/  LEA.HI.X.SX32 R16, R15, R2, 0x1, P4 ;  /* 0x000000020f107211 */ /* 0x001fe400020f0eff */
[-C--:B------:R-:W-:Y:S01]  /*19470*/  IADD3 R17, P3, PT, R24, R3.reuse, RZ ;  /* 0x0000000318117210 */ /* 0x080fe20007f7e0ff */
        /* <DEDUP_REMOVED lines=59> */
[----:B------:R-:W5:Y:S01]  /*19830*/  LDL.LU R10, [R1+0x360] ;  /* 0x00036000010a7983 */ /* 0x000f620000300800 */
[----:B------:R-:W-:-:S05]  /*19840*/  IADD3 R17, P3, PT, R6, R3, RZ ;  /* 0x0000000306117210 */ /* 0x000fca0007f7e0ff */
        /* <DEDUP_REMOVED lines=47> */
[-C--:B0-----:R-:W-:Y:S02]  /*19b40*/  LEA.HI.X.SX32 R16, R13, R2.reuse, 0x1, P2 ;  /* 0x000000020d107211 */ /* 0x081fe400010f0eff */
[----:B---3--:R-:W-:Y:S01]  /*19b50*/  IADD3 R17, P1, PT, R11, R3, RZ ;  /* 0x000000030b117210 */ /* 0x008fe20007f3e0ff */
[----:B------:R-:W3:Y:S04]  /*19b60*/  LDL.LU R13, [R1+0x2fc] ;  /* 0x0002fc00010d7983 */ /* 0x000ee80000300800 */
[----:B------:R-:W-:Y:S04]  /*19b70*/  STL [R1+0xe0c], R17 ;  /* 0x000e0c1101007387 */ /* 0x000fe80000100800 */
[----:B------:R0:W-:Y:S02]  /*19b80*/  STL [R1+0xde0], R16 ;  /* 0x000de01001007387 */ /* 0x0001e40000100800 */
[----:B0-----:R-:W-:-:S02]  /*19b90*/  LEA.HI.X.SX32 R16, R21, R2, 0x1, P3 ;  /* 0x0000000215107211 */ /* 0x001fc400018f0eff */
[----:B------:R-:W4:Y:S01]  /*19ba0*/  LDL.LU R21, [R1+0x2f0] ;  /* 0x0002f00001157983 */ /* 0x000f220000300800 */
        /* <DEDUP_REMOVED lines=50> */
[----:B---3--:R-:W-:-:S05]  /*19ed0*/  IADD3 R17, P6, PT, R13, R3, RZ ;  /* 0x000000030d117210 */ /* 0x008fca0007fde0ff */
[----:B------:R-:W-:Y:S04]  /*19ee0*/  STL [R1+0xe64], R17 ;  /* 0x000e641101007387 */ /* 0x000fe80000100800 */
[----:B------:R0:W-:Y:S02]  /*19ef0*/  STL [R1+0xe38], R16 ;  /* 0x000e381001007387 */ /* 0x0001e40000100800 */
[-C--:B0-----:R-:W-:Y:S02]  /*19f00*/  LEA.HI.X.SX32 R16, R5, R2.reuse, 0x1, P2 ;  /* 0x0000000205107211 */ /* 0x081fe400010f0eff */
[----:B----4-:R-:W-:Y:S01]  /*19f10*/  IADD3 R17, P1, PT, R21, R3, RZ ;  /* 0x0000000315117210 */ /* 0x010fe20007f3e0ff */
        /* <DEDUP_REMOVED lines=64> */
[----:B-----5:R-:W-:Y:S01]  /*1a320*/  IADD3 R17, P2, PT, R4, R3, RZ ;  /* 0x0000000304117210 */ /* 0x020fe20007f5e0ff */
[----:B------:R-:W4:Y:S04]  /*1a330*/  LDL.LU R7, [R1+0x24c] ;  /* 0x00024c0001077983 */ /* 0x000f280000300800 */
[----:B------:R-:W-:Y:S04]  /*1a340*/  STL [R1+0xed4], R17 ;  /* 0x000ed41101007387 */ /* 0x000fe80000100800 */
[----:B------:R0:W-:Y:S02]  /*1a350*/  STL [R1+0xea8], R16 ;  /* 0x000ea81001007387 */ /* 0x0001e40000100800 */
[----:B0-----:R-:W-:-:S02]  /*1a360*/  LEA.HI.X.SX32 R16, R15, R2, 0x1, P4 ;  /* 0x000000020f107211 */ /* 0x001fc400020f0eff */
        /* <DEDUP_REMOVED lines=19> */
[-C--:B0-----:R-:W-:Y:S02]  /*1a4a0*/  LEA.HI.X.SX32 R16, R4, R2.reuse, 0x1, P2 ;  /* 0x0000000204107211 */ /* 0x081fe400010f0eff */
[----:B------:R-:W-:Y:S01]  /*1a4b0*/  IADD3 R17, P1, PT, R12, R3, RZ ;  /* 0x000000030c117210 */ /* 0x000fe20007f3e0ff */
        /* <DEDUP_REMOVED lines=99> */
[----:B------:R-:W-:Y:S01]  /*1aaf0*/  IADD3 R17, P3, PT, R9, R3, RZ ;  /* 0x0000000309117210 */ /* 0x000fe20007f7e0ff */
[----:B------:R-:W5:Y:S04]  /*1ab00*/  LDL.LU R28, [R1+0x180] ;  /* 0x00018000011c7983 */ /* 0x000f680000300800 */
        /* <DEDUP_REMOVED lines=24> */
[----:B------:R-:W-:Y:S02]  /*1ac90*/  LEA.HI.X.SX32 R15, R15, R2, 0x1, P6 ;  /* 0x000000020f0f7211 */ /* 0x000fe400030f0eff */
        /* <DEDUP_REMOVED lines=12> */
[----:B------:R0:W-:Y:S04]  /*1ad60*/  STL [R1+0xfa8], R16 ;  /* 0x000fa81001007387 */ /* 0x0001e80000100800 */
[----:B0-----:R-:W2:Y:S01]  /*1ad70*/  LDL.LU R16, [R1+0x15c] ;  /* 0x00015c0001107983 */ /* 0x001ea20000300800 */
[----:B------:R-:W-:-:S05]  /*1ad80*/  IADD3 R17, P5, PT, R24, R3, RZ ;  /* 0x0000000318117210 */ /* 0x000fca0007fbe0ff */
[----:B------:R-:W-:Y:S04]  /*1ad90*/  STL [R1+0xfdc], R17 ;  /* 0x000fdc1101007387 */ /* 0x000fe80000100800 */
[----:B------:R0:W-:Y:S02]  /*1ada0*/  STL [R1+0xfb0], R15 ;  /* 0x000fb00f01007387 */ /* 0x0001e40000100800 */
[----:B0-----:R-:W-:Y:S02]  /*1adb0*/  LEA.HI.X.SX32 R15, R6, R2, 0x1, P1 ;  /* 0x00000002060f7211 */ /* 0x001fe400008f0eff */
[----:B------:R-:W2:Y:S01]  /*1adc0*/  LDL.LU R6, [R1+0x158] ;  /* 0x0001580001067983 */ /* 0x000ea20000300800 */
[----:B---3--:R-:W-:-:S05]  /*1add0*/  IADD3 R17, P6, PT, R13, R3, RZ ;  /* 0x000000030d117210 */ /* 0x008fca0007fde0ff */
[----:B------:R-:W-:Y:S04]  /*1ade0*/  STL [R1+0xfe4], R17 ;  /* 0x000fe41101007387 */ /* 0x000fe80000100800 */
[----:B------:R0:W-:Y:S01]  /*1adf0*/  STL [R1+0xfb8], R15 ;  /* 0x000fb80f01007387 */ /* 0x0001e20000100800 */
[-C--:B------:R-:W-:Y:S02]  /*1ae00*/  LEA.HI.X.SX32 R14, R14, R2.reuse, 0x1, P3 ;  /* 0x000000020e0e7211 */ /* 0x080fe400018f0eff */
[----:B0-----:R-:W-:Y:S02]  /*1ae10*/  LEA.HI.X.SX32 R15, R5, R2, 0x1, P2 ;  /* 0x00000002050f7211 */ /* 0x001fe400010f0eff */
[-C--:B----4-:R-:W-:Y:S01]  /*1ae20*/  IADD3 R17, P1, PT, R21, R3.reuse, RZ ;  /* 0x0000000315117210 */ /* 0x090fe20007f3e0ff */
[----:B------:R-:W3:Y:S04]  /*1ae30*/  LDL.LU R5, [R1+0x150] ;  /* 0x0001500001057983 */ /* 0x000ee80000300800 */
[----:B------:R-:W-:Y:S04]  /*1ae40*/  STL [R1+0xfec], R17 ;  /* 0x000fec1101007387 */ /* 0x000fe80000100800 */
[----:B------:R0:W-:Y:S04]  /*1ae50*/  STL [R1+0xfc0], R15 ;  /* 0x000fc00f01007387 */ /* 0x0001e80000100800 */
[----:B0-----:R-:W4:Y:S01]  /*1ae60*/  LDL.LU R15, [R1+0x14c] ;  /* 0x00014c00010f7983 */ /* 0x001f220000300800 */
[----:B-----5:R-:W-:-:S05]  /*1ae70*/  IADD3 R17, P2, PT, R28, R3, RZ ;  /* 0x000000031c117210 */ /* 0x020fca0007f5e0ff */
[----:B------:R-:W-:Y:S04]  /*1ae80*/  STL [R1+0xff4], R17 ;  /* 0x000ff41101007387 */ /* 0x000fe80000100800 */
[----:B------:R0:W-:Y:S02]  /*1ae90*/  STL [R1+0xfc8], R14 ;  /* 0x000fc80e01007387 */ /* 0x0001e40000100800 */
[-C--:B0-----:R-:W-:Y:S02]  /*1aea0*/  LEA.HI.X.SX32 R14, R4, R2.reuse, 0x1, P4 ;  /* 0x00000002040e7211 */ /* 0x081fe400020f0eff */
[----:B------:R-:W-:Y:S01]  /*1aeb0*/  IADD3 R17, P3, PT, R12, R3, RZ ;  /* 0x000000030c117210 */ /* 0x000fe20007f7e0ff */
[----:B------:R-:W5:Y:S04]  /*1aec0*/  LDL.LU R4, [R1+0x128] ;  /* 0x0001280001047983 */ /* 0x000f680000300800 */
[----:B------:R-:W-:Y:S04]  /*1aed0*/  STL [R1+0xffc], R17 ;  /* 0x000ffc1101007387 */ /* 0x000fe80000100800 */
[----:B------:R0:W-:Y:S01]  /*1aee0*/  STL [R1+0xfd0], R14 ;  /* 0x000fd00e01007387 */ /* 0x0001e20000100800 */
[----:B------:R-:W-:-:S02]  /*1aef0*/  LEA.HI.X.SX32 R13, R13, R2, 0x1, P6 ;  /* 0x000000020d0d7211 */ /* 0x000fc400030f0eff */
[----:B0-----:R-:W-:Y:S02]  /*1af00*/  LEA.HI.X.SX32 R14, R24, R2, 0x1, P5 ;  /* 0x00000002180e7211 */ /* 0x001fe400028f0eff */
[----:B------:R-:W5:Y:S01]  /*1af10*/  LDL.LU R24, [R1+0x124] ;  /* 0x0001240001187983 */ /* 0x000f620000300800 */
[----:B------:R-:W-:-:S05]  /*1af20*/  IADD3 R17, P4, PT, R29, R3, RZ ;  /* 0x000000031d117210 */ /* 0x000fca0007f9e0ff */
[----:B------:R-:W-:Y:S04]  /*1af30*/  STL [R1+0x1004], R17 ;  /* 0x0010041101007387 */ /* 0x000fe80000100800 */
[----:B------:R0:W-:Y:S04]  /*1af40*/  STL [R1+0xfd8], R14 ;  /* 0x000fd80e01007387 */ /* 0x0001e80000100800 */
[----:B0-----:R-:W5:Y:S01]  /*1af50*/  LDL.LU R14, [R1+0x120] ;  /* 0x00012000010e7983 */ /* 0x001f620000300800 */
[----:B------:R-:W-:-:S05]  /*1af60*/  IADD3 R17, P5, PT, R11, R3, RZ ;  /* 0x000000030b117210 */ /* 0x000fca0007fbe0ff */
[----:B------:R-:W-:Y:S04]  /*1af70*/  STL [R1+0x100c], R17 ;  /* 0x00100c1101007387 */ /* 0x000fe80000100800 */
[----:B------:R0:W-:Y:S02]  /*1af80*/  STL [R1+0xfe0], R13 ;  /* 0x000fe00d01007387 */ /* 0x0001e40000100800 */
[----:B0-----:R-:W-:Y:S02]  /*1af90*/  LEA.HI.X.SX32 R13, R21, R2, 0x1, P1 ;  /* 0x00000002150d7211 */ /* 0x001fe400008f0eff */
[----:B------:R-:W5:Y:S01]  /*1afa0*/  LDL.LU R21, [R1+0x11c] ;  /* 0x00011c0001157983 */ /* 0x000f620000300800 */
[----:B------:R-:W-:-:S05]  /*1afb0*/  IADD3 R17, P6, PT, R10, R3, RZ ;  /* 0x000000030a117210 */ /* 0x000fca0007fde0ff */
[----:B------:R-:W-:Y:S04]  /*1afc0*/  STL [R1+0x1014], R17 ;  /* 0x0010141101007387 */ /* 0x000fe80000100800 */
[----:B------:R0:W-:Y:S01]  /*1afd0*/  STL [R1+0xfe8], R13 ;  /* 0x000fe80d01007387 */ /* 0x0001e20000100800 */
[-C--:B------:R-:W-:Y:S02]  /*1afe0*/  LEA.HI.X.SX32 R12, R12, R2.reuse, 0x1, P3 ;  /* 0x000000020c0c7211 */ /* 0x080fe400018f0eff */
[-C--:B0-----:R-:W-:Y:S02]  /*1aff0*/  LEA.HI.X.SX32 R13, R28, R2.reuse, 0x1, P2 ;  /* 0x000000021c0d7211 */ /* 0x081fe400010f0eff */
[----:B------:R-:W-:Y:S01]  /*1b000*/  IADD3 R17, P1, PT, R9, R3, RZ ;  /* 0x0000000309117210 */ /* 0x000fe20007f3e0ff */
[----:B------:R-:W5:Y:S04]  /*1b010*/  LDL.LU R28, [R1+0x118] ;  /* 0x00011800011c7983 */ /* 0x000f680000300800 */
[----:B------:R-:W-:Y:S04]  /*1b020*/  STL [R1+0x101c], R17 ;  /* 0x00101c1101007387 */ /* 0x000fe80000100800 */
[----:B------:R0:W-:Y:S04]  /*1b030*/  STL [R1+0xff0], R13 ;  /* 0x000ff00d01007387 */ /* 0x0001e80000100800 */
[----:B0-----:R-:W5:Y:S01]  /*1b040*/  LDL.LU R13, [R1+0x114] ;  /* 0x00011400010d7983 */ /* 0x001f620000300800 */
[----:B------:R-:W-:-:S02]  /*1b050*/  LEA.HI.X.SX32 R11, R11, R2, 0x1, P5 ;  /* 0x000000020b0b7211 */ /* 0x000fc400028f0eff */
[----:B------:R-:W-:Y:S02]  /*1b060*/  LEA.HI.X.SX32 R18, R10, R2, 0x1, P6 ;  /* 0x000000020a127211 */ /* 0x000fe400030f0eff */
[----:B--2---:R-:W-:-:S05]  /*1b070*/  IADD3 R17, P2, PT, R8, R3, RZ ;  /* 0x0000000308117210 */ /* 0x004fca0007f5e0ff */
[----:B------:R-:W-:Y:S04]  /*1b080*/  STL [R1+0x1024], R17 ;  /* 0x0010241101007387 */ /* 0x000fe80000100800 */
[----:B------:R0:W-:Y:S02]  /*1b090*/  STL [R1+0xff8], R12 ;  /* 0x000ff80c01007387 */ /* 0x0001e40000100800 */
[----:B0-----:R-:W-:Y:S02]  /*1b0a0*/  LEA.HI.X.SX32 R12, R29, R2, 0x1, P4 ;  /* 0x000000021d0c7211 */ /* 0x001fe400020f0eff */
[-C--:B------:R-:W-:Y:S01]  /*1b0b0*/  IADD3 R17, P3, PT, R7, R3.reuse, RZ ;  /* 0x0000000307117210 */ /* 0x080fe20007f7e0ff */
[----:B------:R-:W2:Y:S04]  /*1b0c0*/  LDL.LU R29, [R1+0x110] ;  /* 0x00011000011d7983 */ /* 0x000ea80000300800 */
[----:B------:R-:W-:Y:S04]  /*1b0d0*/  STL [R1+0x102c], R17 ;  /* 0x00102c1101007387 */ /* 0x000fe80000100800 */
[----:B------:R0:W-:Y:S04]  /*1b0e0*/  STL [R1+0x1000], R12 ;  /* 0x0010000c01007387 */ /* 0x0001e80000100800 */
[----:B0-----:R-:W2:Y:S01]  /*1b0f0*/  LDL.LU R12, [R1+0xfc] ;  /* 0x0000fc00010c7983 */ /* 0x001ea20000300800 */
[----:B------:R-:W-:-:S05]  /*1b100*/  IADD3 R17, P4, PT, R16, R3, RZ ;  /* 0x0000000310117210 */ /* 0x000fca0007f9e0ff */
[----:B------:R-:W-:Y:S04]  /*1b110*/  STL [R1+0x1034], R17 ;  /* 0x0010341101007387 */ /* 0x000fe80000100800 */
[----:B------:R0:W-:Y:S04]  /*1b120*/  STL [R1+0x1008], R11 ;  /* 0x0010080b01007387 */ /* 0x0001e80000100800 */
[----:B0-----:R-:W2:Y:S01]  /*1b130*/  LDL.LU R11, [R1+0xdc] ;  /* 0x0000dc00010b7983 */ /* 0x001ea20000300800 */
[----:B------:R-:W-:-:S05]  /*1b140*/  IADD3 R17, P5, PT, R6, R3, RZ ;  /* 0x0000000306117210 */ /* 0x000fca0007fbe0ff */
[----:B------:R3:W-:Y:S04]  /*1b150*/  STL [R1+0x103c], R17 ;  /* 0x00103c1101007387 */ /* 0x0007e80000100800 */
[----:B------:R-:W2:Y:S04]  /*1b160*/  LDL.LU R10, [R1+0xd8] ;  /* 0x0000d800010a7983 */ /* 0x000ea80000300800 */
[----:B------:R0:W-:Y:S01]  /*1b170*/  STL [R1+0x1010], R18 ;  /* 0x0010101201007387 */ /* 0x0001e20000100800 */
[----:B---3--:R-:W-:Y:S02]  /*1b180*/  IADD3 R17, P6, PT, R5, R3, RZ ;  /* 0x0000000305117210 */ /* 0x008fe40007fde0ff */
[----:B0-----:R-:W-:-:S03]  /*1b190*/  LEA.HI.X.SX32 R18, R9, R2, 0x1, P1 ;  /* 0x0000000209127211 */ /* 0x001fc600008f0eff */
[----:B------:R4:W-:Y:S04]  /*1b1a0*/  STL [R1+0x1044], R17 ;  /* 0x0010441101007387 */ /* 0x0009e80000100800 */
[----:B------:R-:W3:Y:S04]  /*1b1b0*/  LDL.LU R9, [R1+0xd4] ;  /* 0x0000d40001097983 */ /* 0x000ee80000300800 */
[----:B------:R0:W-:Y:S01]  /*1b1c0*/  STL [R1+0x1018], R18 ;  /* 0x0010181201007387 */ /* 0x0001e20000100800 */
[----:B----4-:R-:W-:Y:S02]  /*1b1d0*/  IADD3 R17, P1, PT, R15, R3, RZ ;  /* 0x000000030f117210 */ /* 0x010fe40007f3e0ff */
[----:B0-----:R-:W-:-:S03]  /*1b1e0*/  LEA.HI.X.SX32 R18, R8, R2, 0x1, P2 ;  /* 0x0000000208127211 */ /* 0x001fc600010f0eff */
[----:B------:R5:W-:Y:S04]  /*1b1f0*/  STL [R1+0x104c], R17 ;  /* 0x00104c1101007387 */ /* 0x000be80000100800 */
[----:B------:R-:W4:Y:S04]  /*1b200*/  LDL.LU R8, [R1+0xc8] ;  /* 0x0000c80001087983 */ /* 0x000f280000300800 */
[----:B------:R0:W-:Y:S01]  /*1b210*/  STL [R1+0x1020], R18 ;  /* 0x0010201201007387 */ /* 0x0001e20000100800 */
[----:B-----5:R-:W-:Y:S02]  /*1b220*/  IADD3 R17, P2, PT, R4, R3, RZ ;  /* 0x0000000304117210 */ /* 0x020fe40007f5e0ff */
[----:B0-----:R-:W-:-:S03]  /*1b230*/  LEA.HI.X.SX32 R18, R7, R2, 0x1, P3 ;  /* 0x0000000207127211 */ /* 0x001fc600018f0eff */
[----:B------:R0:W-:Y:S04]  /*1b240*/  STL [R1+0x1054], R17 ;  /* 0x0010541101007387 */ /* 0x0001e80000100800 */
[----:B------:R-:W5:Y:S04]  /*1b250*/  LDL.LU R7, [R1+0xc4] ;  /* 0x0000c40001077983 */ /* 0x000f680000300800 */
[----:B------:R1:W-:Y:S01]  /*1b260*/  STL [R1+0x1028], R18 ;  /* 0x0010281201007387 */ /* 0x0003e20000100800 */
[----:B0-----:R-:W-:Y:S02]  /*1b270*/  IADD3 R17, P3, PT, R24, R3, RZ ;  /* 0x0000000318117210 */ /* 0x001fe40007f7e0ff */
[----:B-1----:R-:W-:-:S03]  /*1b280*/  LEA.HI.X.SX32 R18, R16, R2, 0x1, P4 ;  /* 0x0000000210127211 */ /* 0x002fc600020f0eff */
[----:B------:R0:W-:Y:S04]  /*1b290*/  STL [R1+0x105c], R17 ;  /* 0x00105c1101007387 */ /* 0x0001e80000100800 */
[----:B------:R-:W-:Y:S01]  /*1b2a0*/  STL [R1+0x1030], R18 ;  /* 0x0010301201007387 */ /* 0x000fe20000100800 */
[----:B0-----:R-:W-:-:S03]  /*1b2b0*/  LEA.HI.X.SX32 R17, R6, R2, 0x1, P5 ;  /* 0x0000000206117211 */ /* 0x001fc600028f0eff */
[----:B------:R-:W5:Y:S01]  /*1b2c0*/  LDL.LU R6, [R1+0xc0] ;  /* 0x0000c00001067983 */ /* 0x000f620000300800 */
[----:B------:R-:W-:-:S05]  /*1b2d0*/  IADD3 R16, P4, PT, R14, R3, RZ ;  /* 0x000000030e107210 */ /* 0x000fca0007f9e0ff */
[----:B------:R-:W-:Y:S04]  /*1b2e0*/  STL [R1+0x1064], R16 ;  /* 0x0010641001007387 */ /* 0x000fe80000100800 */
[----:B------:R0:W-:Y:S01]  /*1b2f0*/  STL [R1+0x1038], R17 ;  /* 0x0010381101007387 */ /* 0x0001e20000100800 */
[-C--:B------:R-:W-:Y:S02]  /*1b300*/  LEA.HI.X.SX32 R15, R15, R2.reuse, 0x1, P1 ;  /* 0x000000020f0f7211 */ /* 0x080fe400008f0eff */
[----:B0-----:R-:W-:Y:S02]  /*1b310*/  LEA.HI.X.SX32 R17, R5, R2, 0x1, P6 ;  /* 0x0000000205117211 */ /* 0x001fe400030f0eff */
[----:B------:R-:W5:Y:S01]  /*1b320*/  LDL.LU R5, [R1+0xbc] ;  /* 0x0000bc0001057983 */ /* 0x000f620000300800 */
[----:B------:R-:W-:-:S05]  /*1b330*/  IADD3 R16, P5, PT, R21, R3, RZ ;  /* 0x0000000315107210 */ /* 0x000fca0007fbe0ff */
[----:B------:R-:W-:Y:S04]  /*1b340*/  STL [R1+0x106c], R16 ;  /* 0x00106c1001007387 */ /* 0x000fe80000100800 */
[----:B------:R0:W-:Y:S04]  /*1b350*/  STL [R1+0x1040], R17 ;  /* 0x0010401101007387 */ /* 0x0001e80000100800 */
[----:B0-----:R-:W5:Y:S01]  /*1b360*/  LDL.LU R17, [R1+0xb8] ;  /* 0x0000b80001117983 */ /* 0x001f620000300800 */
[----:B------:R-:W-:-:S05]  /*1b370*/  IADD3 R16, P6, PT, R28, R3, RZ ;  /* 0x000000031c107210 */ /* 0x000fca0007fde0ff */
[----:B------:R0:W-:Y:S04]  /*1b380*/  STL [R1+0x1074], R16 ;  /* 0x0010741001007387 */ /* 0x0001e80000100800 */
[----:B------:R1:W-:Y:S01]  /*1b390*/  STL [R1+0x1048], R15 ;  /* 0x0010480f01007387 */ /* 0x0003e20000100800 */
[----:B0-----:R-:W-:Y:S02]  /*1b3a0*/  IADD3 R16, P1, PT, R13, R3, RZ ;  /* 0x000000030d107210 */ /* 0x001fe40007f3e0ff */
[-C--:B-1----:R-:W-:Y:S02]  /*1b3b0*/  LEA.HI.X.SX32 R15, R4, R2.reuse, 0x1, P2 ;  /* 0x00000002040f7211 */ /* 0x082fe400010f0eff */
[----:B------:R-:W5:Y:S04]  /*1b3c0*/  LDL.LU R4, [R1+0xb4] ;  /* 0x0000b40001047983 */ /* 0x000f680000300800 */
[----:B------:R-:W-:Y:S04]  /*1b3d0*/  STL [R1+0x107c], R16 ;  /* 0x00107c1001007387 */ /* 0x000fe80000100800 */
[----:B------:R0:W-:Y:S02]  /*1b3e0*/  STL [R1+0x1050], R15 ;  /* 0x0010500f01007387 */ /* 0x0001e40000100800 */
[----:B0-----:R-:W-:-:S02]  /*1b3f0*/  LEA.HI.X.SX32 R15, R24, R2, 0x1, P3 ;  /* 0x00000002180f7211 */ /* 0x001fc400018f0eff */
[----:B------:R-:W5:Y:S01]  /*1b400*/  LDL.LU R24, [R1+0xb0] ;  /* 0x0000b00001187983 */ /* 0x000f620000300800 */
[----:B--2---:R-:W-:-:S05]  /*1b410*/  IADD3 R16, P2, PT, R29, R3, RZ ;  /* 0x000000031d107210 */ /* 0x004fca0007f5e0ff */
[----:B------:R0:W-:Y:S04]  /*1b420*/  STL [R1+0x1084], R16 ;  /* 0x0010841001007387 */ /* 0x0001e80000100800 */
[----:B------:R1:W-:Y:S01]  /*1b430*/  STL [R1+0x1058], R15 ;  /* 0x0010580f01007387 */ /* 0x0003e20000100800 */
[----:B0-----:R-:W-:Y:S02]  /*1b440*/  IADD3 R16, P3, PT, R12, R3, RZ ;  /* 0x000000030c107210 */ /* 0x001fe40007f7e0ff */
[----:B-1----:R-:W-:-:S03]  /*1b450*/  LEA.HI.X.SX32 R15, R14, R2, 0x1, P4 ;  /* 0x000000020e0f7211 */ /* 0x002fc600020f0eff */
[----:B------:R0:W-:Y:S04]  /*1b460*/  STL [R1+0x108c], R16 ;  /* 0x00108c1001007387 */ /* 0x0001e80000100800 */
[----:B0-----:R-:W2:Y:S01]  /*1b470*/  LDL.LU R16, [R1+0xac] ;  /* 0x0000ac0001107983 */ /* 0x001ea20000300800 */
[----:B------:R-:W-:-:S03]  /*1b480*/  IADD3 R14, P4, PT, R11, R3, RZ ;  /* 0x000000030b0e7210 */ /* 0x000fc60007f9e0ff */
[----:B------:R0:W-:Y:S04]  /*1b490*/  STL [R1+0x1060], R15 ;  /* 0x0010600f01007387 */ /* 0x0001e80000100800 */
[----:B------:R1:W-:Y:S01]  /*1b4a0*/  STL [R1+0x1094], R14 ;  /* 0x0010940e01007387 */ /* 0x0003e20000100800 */
[----:B0-----:R-:W-:-:S03]  /*1b4b0*/  LEA.HI.X.SX32 R15, R21, R2, 0x1, P5 ;  /* 0x00000002150f7211 */ /* 0x001fc600028f0eff */
[----:B------:R-:W2:Y:S01]  /*1b4c0*/  LDL.LU R21, [R1+0xa8] ;  /* 0x0000a80001157983 */ /* 0x000ea20000300800 */
[----:B-1----:R-:W-:-:S03]  /*1b4d0*/  IADD3 R14, P5, PT, R10, R3, RZ ;  /* 0x000000030a0e7210 */ /* 0x002fc60007fbe0ff */
[----:B------:R0:W-:Y:S04]  /*1b4e0*/  STL [R1+0x1068], R15 ;  /* 0x0010680f01007387 */ /* 0x0001e80000100800 */
[----:B------:R3:W-:Y:S01]  /*1b4f0*/  STL [R1+0x109c], R14 ;  /* 0x00109c0e01007387 */ /* 0x0007e20000100800 */
[----:B0-----:R-:W-:-:S03]  /*1b500*/  LEA.HI.X.SX32 R15, R28, R2, 0x1, P6 ;  /* 0x000000021c0f7211 */ /* 0x001fc600030f0eff */
[----:B------:R-:W2:Y:S01]  /*1b510*/  LDL.LU R28, [R1+0xa4] ;  /* 0x0000a400011c7983 */ /* 0x000ea20000300800 */
[----:B------:R-:W-:Y:S02]  /*1b520*/  LEA.HI.X.SX32 R13, R13, R2, 0x1, P1 ;  /* 0x000000020d0d7211 */ /* 0x000fe400008f0eff */
[-C--:B---3--:R-:W-:Y:S01]  /*1b530*/  IADD3 R14, P6, PT, R9, R3.reuse, RZ ;  /* 0x00000003090e7210 */ /* 0x088fe20007fde0ff */
[----:B------:R0:W-:Y:S04]  /*1b540*/  STL [R1+0x1070], R15 ;  /* 0x0010700f01007387 */ /* 0x0001e80000100800 */
[----:B------:R4:W-:Y:S04]  /*1b550*/  STL [R1+0x10a4], R14 ;  /* 0x0010a40e01007387 */ /* 0x0009e80000100800 */
[----:B0-----:R-:W3:Y:S04]  /*1b560*/  LDL.LU R15, [R1+0xa0] ;  /* 0x0000a000010f7983 */ /* 0x001ee80000300800 */
[----:B------:R0:W-:Y:S01]  /*1b570*/  STL [R1+0x1078], R13 ;  /* 0x0010780d01007387 */ /* 0x0001e20000100800 */
[----:B----4-:R-:W-:-:S05]  /*1b580*/  IADD3 R14, P1, PT, R8, R3, RZ ;  /* 0x00000003080e7210 */ /* 0x010fca0007f3e0ff */
[----:B------:R5:W-:Y:S01]  /*1b590*/  STL [R1+0x10ac], R14 ;  /* 0x0010ac0e01007387 */ /* 0x000be20000100800 */
[----:B0-----:R-:W-:-:S03]  /*1b5a0*/  LEA.HI.X.SX32 R13, R29, R2, 0x1, P2 ;  /* 0x000000021d0d7211 */ /* 0x001fc600010f0eff */
[----:B------:R-:W4:Y:S04]  /*1b5b0*/  LDL.LU R29, [R1+0x9c] ;  /* 0x00009c00011d7983 */ /* 0x000f280000300800 */
[----:B------:R0:W-:Y:S01]  /*1b5c0*/  STL [R1+0x1080], R13 ;  /* 0x0010800d01007387 */ /* 0x0001e20000100800 */
[-C--:B------:R-:W-:Y:S02]  /*1b5d0*/  LEA.HI.X.SX32 R11, R11, R2.reuse, 0x1, P4 ;  /* 0x000000020b0b7211 */ /* 0x080fe400020f0eff */
[----:B-----5:R-:W-:Y:S02]  /*1b5e0*/  IADD3 R14, P2, PT, R7, R3, RZ ;  /* 0x00000003070e7210 */ /* 0x020fe40007f5e0ff */
[----:B0-----:R-:W-:-:S03]  /*1b5f0*/  LEA.HI.X.SX32 R13, R12, R2, 0x1, P3 ;  /* 0x000000020c0d7211 */ /* 0x001fc600018f0eff */
[----:B------:R0:W-:Y:S04]  /*1b600*/  STL [R1+0x10b4], R14 ;  /* 0x0010b40e01007387 */ /* 0x0001e80000100800 */
[----:B0-----:R-:W5:Y:S04]  /*1b610*/  LDL.LU R14, [R1+0x98] ;  /* 0x00009800010e7983 */ /* 0x001f680000300800 */
[----:B------:R0:W-:Y:S01]  /*1b620*/  STL [R1+0x1088], R13 ;  /* 0x0010880d01007387 */ /* 0x0001e20000100800 */
[----:B------:R-:W-:-:S03]  /*1b630*/  IADD3 R12, P3, PT, R6, R3, RZ ;  /* 0x00000003060c7210 */ /* 0x000fc60007f7e0ff */
[----:B0-----:R-:W5:Y:S04]  /*1b640*/  LDL.LU R13, [R1+0x94] ;  /* 0x00009400010d7983 */ /* 0x001f680000300800 */
[----:B------:R0:W-:Y:S04]  /*1b650*/  STL [R1+0x10bc], R12 ;  /* 0x0010bc0c01007387 */ /* 0x0001e80000100800 */
[----:B------:R1:W-:Y:S04]  /*1b660*/  STL [R1+0x1090], R11 ;  /* 0x0010900b01007387 */ /* 0x0003e80000100800 */
[----:B0-----:R-:W5:Y:S01]  /*1b670*/  LDL.LU R12, [R1+0x8c] ;  /* 0x00008c00010c7983 */ /* 0x001f620000300800 */
[----:B-1----:R-:W-:-:S02]  /*1b680*/  LEA.HI.X.SX32 R11, R10, R2, 0x1, P5 ;  /* 0x000000020a0b7211 */ /* 0x002fc400028f0eff */
[----:B------:R-:W-:-:S05]  /*1b690*/  IADD3 R18, P4, PT, R5, R3, RZ ;  /* 0x0000000305127210 */ /* 0x000fca0007f9e0ff */
[----:B------:R-:W-:Y:S04]  /*1b6a0*/  STL [R1+0x10c4], R18 ;  /* 0x0010c41201007387 */ /* 0x000fe80000100800 */
[----:B------:R0:W-:Y:S04]  /*1b6b0*/  STL [R1+0x1098], R11 ;  /* 0x0010980b01007387 */ /* 0x0001e80000100800 */
[----:B0-----:R-:W5:Y:S01]  /*1b6c0*/  LDL.LU R11, [R1+0x88] ;  /* 0x00008800010b7983 */ /* 0x001f620000300800 */
[----:B------:R-:W-:Y:S02]  /*1b6d0*/  IADD3 R10, P5, PT, R17, R3, RZ ;  /* 0x00000003110a7210 */ /* 0x000fe40007fbe0ff */
[----:B------:R-:W-:-:S03]  /*1b6e0*/  LEA.HI.X.SX32 R18, R9, R2, 0x1, P6 ;  /* 0x0000000209127211 */ /* 0x000fc600030f0eff */
[----:B------:R0:W-:Y:S04]  /*1b6f0*/  STL [R1+0x10cc], R10 ;  /* 0x0010cc0a01007387 */ /* 0x0001e80000100800 */
[----:B0-----:R-:W5:Y:S04]  /*1b700*/  LDL.LU R10, [R1+0x84] ;  /* 0x00008400010a7983 */ /* 0x001f680000300800 */
[----:B------:R0:W-:Y:S01]  /*1b710*/  STL [R1+0x10a0], R18 ;  /* 0x0010a01201007387 */ /* 0x0001e20000100800 */
[----:B------:R-:W-:Y:S02]  /*1b720*/  IADD3 R9, P6, PT, R4, R3, RZ ;  /* 0x0000000304097210 */ /* 0x000fe40007fde0ff */
[----:B0-----:R-:W-:-:S03]  /*1b730*/  LEA.HI.X.SX32 R18, R8, R2, 0x1, P1 ;  /* 0x0000000208127211 */ /* 0x001fc600008f0eff */
[----:B------:R0:W-:Y:S01]  /*1b740*/  STL [R1+0x10d4], R9 ;  /* 0x0010d40901007387 */ /* 0x0001e20000100800 */
[----:B------:R-:W-:-:S03]  /*1b750*/  LEA.HI.X.SX32 R7, R7, R2, 0x1, P2 ;  /* 0x0000000207077211 */ /* 0x000fc600010f0eff */
[----:B0-----:R-:W5:Y:S01]  /*1b760*/  LDL.LU R9, [R1+0x7c] ;  /* 0x00007c0001097983 */ /* 0x001f620000300800 */
[----:B------:R-:W-:-:S03]  /*1b770*/  IADD3 R8, P1, PT, R24, R3, RZ ;  /* 0x0000000318087210 */ /* 0x000fc60007f3e0ff */
[----:B------:R-:W-:Y:S04]  /*1b780*/  STL [R1+0x10a8], R18 ;  /* 0x0010a81201007387 */ /* 0x000fe80000100800 */
[----:B------:R0:W-:Y:S01]  /*1b790*/  STL [R1+0x10dc], R8 ;  /* 0x0010dc0801007387 */ /* 0x0001e20000100800 */
[----:B------:R-:W-:-:S03]  /*1b7a0*/  LEA.HI.X.SX32 R6, R6, R2, 0x1, P3 ;  /* 0x0000000206067211 */ /* 0x000fc600018f0eff */
[----:B0-----:R-:W5:Y:S04]  /*1b7b0*/  LDL.LU R8, [R1+0x78] ;  /* 0x0000780001087983 */ /* 0x001f680000300800 */
[----:B------:R0:W-:Y:S01]  /*1b7c0*/  STL [R1+0x10b0], R7 ;  /* 0x0010b00701007387 */ /* 0x0001e20000100800 */
[----:B------:R-:W-:-:S03]  /*1b7d0*/  LEA.HI.X.SX32 R5, R5, R2, 0x1, P4 ;  /* 0x0000000205057211 */ /* 0x000fc600020f0eff */
[----:B0-----:R-:W5:Y:S01]  /*1b7e0*/  LDL.LU R7, [R1+0x74] ;  /* 0x0000740001077983 */ /* 0x001f620000300800 */
[-C--:B------:R-:W-:Y:S02]  /*1b7f0*/  LEA.HI.X.SX32 R19, R17, R2.reuse, 0x1, P5 ;  /* 0x0000000211137211 */ /* 0x080fe400028f0eff */
[----:B------:R-:W-:Y:S02]  /*1b800*/  LEA.HI.X.SX32 R17, R4, R2, 0x1, P6 ;  /* 0x0000000204117211 */ /* 0x000fe400030f0eff */
[----:B--2---:R-:W-:-:S05]  /*1b810*/  IADD3 R18, P2, PT, R16, R3, RZ ;  /* 0x0000000310127210 */ /* 0x004fca0007f5e0ff */
[----:B------:R0:W-:Y:S04]  /*1b820*/  STL [R1+0x10e4], R18 ;  /* 0x0010e41201007387 */ /* 0x0001e80000100800 */
[----:B------:R1:W-:Y:S01]  /*1b830*/  STL [R1+0x10b8], R6 ;  /* 0x0010b80601007387 */ /* 0x0003e20000100800 */
[----:B0-----:R-:W-:-:S03]  /*1b840*/  IADD3 R18, P3, PT, R21, R3, RZ ;  /* 0x0000000315127210 */ /* 0x001fc60007f7e0ff */
[----:B-1----:R-:W2:Y:S04]  /*1b850*/  LDL.LU R6, [R1+0x70] ;  /* 0x0000700001067983 */ /* 0x002ea80000300800 */
[----:B------:R-:W-:Y:S04]  /*1b860*/  STL [R1+0x10ec], R18 ;  /* 0x0010ec1201007387 */ /* 0x000fe80000100800 */
[----:B------:R0:W-:Y:S04]  /*1b870*/  STL [R1+0x10c0], R5 ;  /* 0x0010c00501007387 */ /* 0x0001e80000100800 */
[----:B0-----:R-:W2:Y:S01]  /*1b880*/  LDL.LU R5, [R1+0x6c] ;  /* 0x00006c0001057983 */ /* 0x001ea20000300800 */
[----:B------:R-:W-:-:S05]  /*1b890*/  IADD3 R18, P4, PT, R28, R3, RZ ;  /* 0x000000031c127210 */ /* 0x000fca0007f9e0ff */
[----:B------:R3:W-:Y:S04]  /*1b8a0*/  STL [R1+0x10f4], R18 ;  /* 0x0010f41201007387 */ /* 0x0007e80000100800 */
[----:B------:R4:W-:Y:S04]  /*1b8b0*/  STL [R1+0x10c8], R19 ;  /* 0x0010c81301007387 */ /* 0x0009e80000100800 */
[----:B------:R-:W2:Y:S01]  /*1b8c0*/  LDL.LU R4, [R1+0x68] ;  /* 0x0000680001047983 */ /* 0x000ea20000300800 */
[----:B---3--:R-:W-:-:S05]  /*1b8d0*/  IADD3 R18, P5, PT, R15, R3, RZ ;  /* 0x000000030f127210 */ /* 0x008fca0007fbe0ff */
[----:B------:R0:W-:Y:S04]  /*1b8e0*/  STL [R1+0x10fc], R18 ;  /* 0x0010fc1201007387 */ /* 0x0001e80000100800 */
[----:B------:R-:W-:Y:S01]  /*1b8f0*/  STL [R1+0x10d0], R17 ;  /* 0x0010d01101007387 */ /* 0x000fe20000100800 */
[----:B----4-:R-:W-:Y:S02]  /*1b900*/  IADD3 R19, P6, PT, R29, R3, RZ ;  /* 0x000000031d137210 */ /* 0x010fe40007fde0ff */
[----:B0-----:R-:W-:-:S03]  /*1b910*/  LEA.HI.X.SX32 R18, R24, R2, 0x1, P1 ;  /* 0x0000000218127211 */ /* 0x001fc600008f0eff */
[----:B------:R-:W-:Y:S04]  /*1b920*/  STL [R1+0x1104], R19 ;  /* 0x0011041301007387 */ /* 0x000fe80000100800 */
[----:B------:R-:W3:Y:S04]  /*1b930*/  LDL.LU R24, [R1+0x64] ;  /* 0x0000640001187983 */ /* 0x000ee80000300800 */
[----:B------:R0:W-:Y:S02]  /*1b940*/  STL [R1+0x10d8], R18 ;  /* 0x0010d81201007387 */ /* 0x0001e40000100800 */
[----:B0-----:R-:W-:-:S02]  /*1b950*/  LEA.HI.X.SX32 R18, R16, R2, 0x1, P2 ;  /* 0x0000000210127211 */ /* 0x001fc400010f0eff */
[----:B-----5:R-:W-:Y:S02]  /*1b960*/  IADD3 R17, P1, PT, R14, R3, RZ ;  /* 0x000000030e117210 */ /* 0x020fe40007f3e0ff */
[----:B------:R-:W-:-:S03]  /*1b970*/  LEA.HI.X.SX32 R16, R21, R2, 0x1, P3 ;  /* 0x0000000215107211 */ /* 0x000fc600018f0eff */
[----:B------:R0:W-:Y:S04]  /*1b980*/  STL [R1+0x110c], R17 ;  /* 0x00110c1101007387 */ /* 0x0001e80000100800 */
[----:B------:R1:W-:Y:S04]  /*1b990*/  STL [R1+0x10e0], R18 ;  /* 0x0010e01201007387 */ /* 0x0003e80000100800 */
[----:B------:R-:W4:Y:S01]  /*1b9a0*/  LDL.LU R21, [R1+0x60] ;  /* 0x0000600001157983 */ /* 0x000f220000300800 */
[----:B0-----:R-:W-:-:S05]  /*1b9b0*/  IADD3 R17, P2, PT, R13, R3, RZ ;  /* 0x000000030d117210 */ /* 0x001fca0007f5e0ff */
[----:B------:R0:W-:Y:S04]  /*1b9c0*/  STL [R1+0x1114], R17 ;  /* 0x0011141101007387 */ /* 0x0001e80000100800 */
[----:B------:R-:W-:Y:S01]  /*1b9d0*/  STL [R1+0x10e8], R16 ;  /* 0x0010e81001007387 */ /* 0x000fe20000100800 */
[----:B-1----:R-:W-:Y:S02]  /*1b9e0*/  IADD3 R18, P3, PT, R12, R3, RZ ;  /* 0x000000030c127210 */ /* 0x002fe40007f7e0ff */
[----:B0-----:R-:W-:-:S03]  /*1b9f0*/  LEA.HI.X.SX32 R17, R28, R2, 0x1, P4 ;  /* 0x000000021c117211 */ /* 0x001fc600020f0eff */
[----:B------:R-:W-:Y:S04]  /*1ba00*/  STL [R1+0x111c], R18 ;  /* 0x00111c1201007387 */ /* 0x000fe80000100800 */
[----:B------:R-:W5:Y:S04]  /*1ba10*/  LDL.LU R28, [R1+0x5c] ;  /* 0x00005c00011c7983 */ /* 0x000f680000300800 */
[----:B------:R0:W-:Y:S02]  /*1ba20*/  STL [R1+0x10f0], R17 ;  /* 0x0010f01101007387 */ /* 0x0001e40000100800 */
[----:B0-----:R-:W-:-:S02]  /*1ba30*/  LEA.HI.X.SX32 R17, R15, R2, 0x1, P5 ;  /* 0x000000020f117211 */ /* 0x001fc400028f0eff */
[----:B------:R-:W-:-:S05]  /*1ba40*/  IADD3 R16, P4, PT, R11, R3, RZ ;  /* 0x000000030b107210 */ /* 0x000fca0007f9e0ff */
[----:B------:R0:W-:Y:S01]  /*1ba50*/  STL [R1+0x1124], R16 ;  /* 0x0011241001007387 */ /* 0x0001e20000100800 */
[----:B------:R-:W-:-:S03]  /*1ba60*/  LEA.HI.X.SX32 R15, R29, R2, 0x1, P6 ;  /* 0x000000021d0f7211 */ /* 0x000fc600030f0eff */
[----:B------:R-:W-:Y:S04]  /*1ba70*/  STL [R1+0x10f8], R17 ;  /* 0x0010f81101007387 */ /* 0x000fe80000100800 */
[----:B------:R-:W5:Y:S01]  /*1ba80*/  LDL.LU R29, [R1+0x58] ;  /* 0x00005800011d7983 */ /* 0x000f620000300800 */
[----:B0-----:R-:W-:Y:S02]  /*1ba90*/  IADD3 R16, P5, PT, R10, R3, RZ ;  /* 0x000000030a107210 */ /* 0x001fe40007fbe0ff */
[----:B------:R-:W-:-:S03]  /*1baa0*/  LEA.HI.X.SX32 R14, R14, R2, 0x1, P1 ;  /* 0x000000020e0e7211 */ /* 0x000fc600008f0eff */
[----:B------:R0:W-:Y:S04]  /*1bab0*/  STL [R1+0x112c], R16 ;  /* 0x00112c1001007387 */ /* 0x0001e80000100800 */
[----:B------:R1:W-:Y:S01]  /*1bac0*/  STL [R1+0x1100], R15 ;  /* 0x0011000f01007387 */ /* 0x0003e20000100800 */
[----:B------:R-:W-:Y:S02]  /*1bad0*/  LEA.HI.X.SX32 R12, R12, R2, 0x1, P3 ;  /* 0x000000020c0c7211 */ /* 0x000fe400018f0eff */
[----:B0-----:R-:W-:-:S05]  /*1bae0*/  IADD3 R16, P6, PT, R9, R3, RZ ;  /* 0x0000000309107210 */ /* 0x001fca0007fde0ff */
[----:B------:R-:W-:Y:S04]  /*1baf0*/  STL [R1+0x1134], R16 ;  /* 0x0011341001007387 */ /* 0x000fe80000100800 */
[----:B------:R-:W5:Y:S04]  /*1bb00*/  LDL.LU R27, [R1+0x54] ;  /* 0x00005400011b7983 */ /* 0x000f680000300800 */
[----:B------:R0:W-:Y:S01]  /*1bb10*/  STL [R1+0x1108], R14 ;  /* 0x0011080e01007387 */ /* 0x0001e20000100800 */
[----:B-1----:R-:W-:Y:S02]  /*1bb20*/  IADD3 R15, P1, PT, R8, R3, RZ ;  /* 0x00000003080f7210 */ /* 0x002fe40007f3e0ff */
[----:B0-----:R-:W-:-:S03]  /*1bb30*/  LEA.HI.X.SX32 R14, R13, R2, 0x1, P2 ;  /* 0x000000020d0e7211 */ /* 0x001fc600010f0eff */
[----:B------:R-:W-:Y:S04]  /*1bb40*/  STL [R1+0x113c], R15 ;  /* 0x00113c0f01007387 */ /* 0x000fe80000100800 */
[----:B------:R-:W-:Y:S04]  /*1bb50*/  STL [R1+0x1110], R14 ;  /* 0x0011100e01007387 */ /* 0x000fe80000100800 */
[----:B------:R-:W5:Y:S01]  /*1bb60*/  LDL.LU R20, [R1+0x4c] ;  /* 0x00004c0001147983 */ /* 0x000f620000300800 */
[----:B------:R-:W-:-:S05]  /*1bb70*/  IADD3 R13, P2, PT, R7, R3, RZ ;  /* 0x00000003070d7210 */ /* 0x000fca0007f5e0ff */
[----:B------:R2:W-:Y:S01]  /*1bb80*/  STL [R1+0x1144], R13 ;  /* 0x0011440d01007387 */ /* 0x0005e20000100800 */
[----:B------:R-:W-:-:S03]  /*1bb90*/  LEA.HI.X.SX32 R11, R11, R2, 0x1, P4 ;  /* 0x000000020b0b7211 */ /* 0x000fc600020f0eff */
[----:B------:R0:W-:Y:S01]  /*1bba0*/  STL [R1+0x1118], R12 ;  /* 0x0011180c01007387 */ /* 0x0001e20000100800 */
[----:B--2---:R-:W-:-:S05]  /*1bbb0*/  IADD3 R13, P3, PT, R6, R3, RZ ;  /* 0x00000003060d7210 */ /* 0x004fca0007f7e0ff */
[----:B------:R-:W-:Y:S04]  /*1bbc0*/  STL [R1+0x114c], R13 ;  /* 0x00114c0d01007387 */ /* 0x000fe80000100800 */
[----:B------:R-:W2:Y:S04]  /*1bbd0*/  LDL.LU R19, [R1+0x48] ;  /* 0x0000480001137983 */ /* 0x000ea80000300800 */
[----:B------:R1:W-:Y:S01]  /*1bbe0*/  STL [R1+0x1120], R11 ;  /* 0x0011200b01007387 */ /* 0x0003e20000100800 */
[----:B0-----:R-:W-:-:S05]  /*1bbf0*/  IADD3 R12, P4, PT, R5, R3, RZ ;  /* 0x00000003050c7210 */ /* 0x001fca0007f9e0ff */
[----:B------:R-:W-:Y:S01]  /*1bc00*/  STL [R1+0x1154], R12 ;  /* 0x0011540c01007387 */ /* 0x000fe20000100800 */
[----:B-1----:R-:W-:-:S03]  /*1bc10*/  LEA.HI.X.SX32 R11, R10, R2, 0x1, P5 ;  /* 0x000000020a0b7211 */ /* 0x002fc600028f0eff */
[----:B------:R-:W2:Y:S04]  /*1bc20*/  LDL.LU R18, [R1+0x40] ;  /* 0x0000400001127983 */ /* 0x000ea80000300800 */
[----:B------:R-:W-:Y:S01]  /*1bc30*/  STL [R1+0x1128], R11 ;  /* 0x0011280b01007387 */ /* 0x000fe20000100800 */
[----:B------:R-:W-:-:S03]  /*1bc40*/  IADD3 R10, P5, PT, R4, R3, RZ ;  /* 0x00000003040a7210 */ /* 0x000fc60007fbe0ff */
[----:B------:R-:W2:Y:S04]  /*1bc50*/  LDL.LU R17, [R1+0x3c] ;  /* 0x00003c0001117983 */ /* 0x000ea80000300800 */
[----:B------:R3:W-:Y:S04]  /*1bc60*/  STL [R1+0x115c], R10 ;  /* 0x00115c0a01007387 */ /* 0x0007e80000100800 */
[----:B------:R-:W2:Y:S01]  /*1bc70*/  LDL.LU R16, [R1+0x30] ;  /* 0x0000300001107983 */ /* 0x000ea20000300800 */
[----:B------:R-:W-:-:S05]  /*1bc80*/  LEA.HI.X.SX32 R9, R9, R2, 0x1, P6 ;  /* 0x0000000209097211 */ /* 0x000fca00030f0eff */
[----:B------:R0:W-:Y:S01]  /*1bc90*/  STL [R1+0x1130], R9 ;  /* 0x0011300901007387 */ /* 0x0001e20000100800 */
[----:B------:R-:W-:-:S03]  /*1bca0*/  LEA.HI.X.SX32 R7, R7, R2, 0x1, P2 ;  /* 0x0000000207077211 */ /* 0x000fc600010f0eff */
[----:B------:R-:W2:Y:S01]  /*1bcb0*/  LDL.LU R15, [R1+0x2c] ;  /* 0x00002c00010f7983 */ /* 0x000ea20000300800 */
[----:B---3--:R-:W-:Y:S02]  /*1bcc0*/  IADD3 R10, P6, PT, R24, R3, RZ ;  /* 0x00000003180a7210 */ /* 0x008fe40007fde0ff */
[----:B0-----:R-:W-:-:S03]  /*1bcd0*/  LEA.HI.X.SX32 R9, R8, R2, 0x1, P1 ;  /* 0x0000000208097211 */ /* 0x001fc600008f0eff */
[----:B------:R-:W-:Y:S04]  /*1bce0*/  STL [R1+0x1164], R10 ;  /* 0x0011640a01007387 */ /* 0x000fe80000100800 */
[----:B------:R-:W3:Y:S04]  /*1bcf0*/  LDL.LU R14, [R1+0x28] ;  /* 0x00002800010e7983 */ /* 0x000ee80000300800 */
[----:B------:R-:W-:Y:S04]  /*1bd00*/  STL [R1+0x1138], R9 ;  /* 0x0011380901007387 */ /* 0x000fe80000100800 */
[----:B------:R-:W3:Y:S01]  /*1bd10*/  LDL.LU R13, [R1+0x24] ;  /* 0x00002400010d7983 */ /* 0x000ee20000300800 */
[----:B------:R-:W-:-:S02]  /*1bd20*/  LEA.HI.X.SX32 R5, R5, R2, 0x1, P4 ;  /* 0x0000000205057211 */ /* 0x000fc400020f0eff */
[----:B----4-:R-:W-:-:S05]  /*1bd30*/  IADD3 R8, P1, PT, R21, R3, RZ ;  /* 0x0000000315087210 */ /* 0x010fca0007f3e0ff */
[----:B------:R5:W-:Y:S04]  /*1bd40*/  STL [R1+0x116c], R8 ;  /* 0x00116c0801007387 */ /* 0x000be80000100800 */
[----:B------:R-:W4:Y:S04]  /*1bd50*/  LDL.LU R12, [R1+0x20] ;  /* 0x00002000010c7983 */ /* 0x000f280000300800 */
[----:B------:R0:W-:Y:S04]  /*1bd60*/  STL [R1+0x1140], R7 ;  /* 0x0011400701007387 */ /* 0x0001e80000100800 */
[----:B------:R-:W3:Y:S01]  /*1bd70*/  LDL.LU R11, [R1+0x1c] ;  /* 0x00001c00010b7983 */ /* 0x000ee20000300800 */
[----:B-----5:R-:W-:-:S02]  /*1bd80*/  IADD3 R8, P2, PT, R28, R3, RZ ;  /* 0x000000031c087210 */ /* 0x020fc40007f5e0ff */
[----:B0-----:R-:W-:-:S03]  /*1bd90*/  LEA.HI.X.SX32 R7, R6, R2, 0x1, P3 ;  /* 0x0000000206077211 */ /* 0x001fc600018f0eff */
[----:B------:R0:W-:Y:S04]  /*1bda0*/  STL [R1+0x1174], R8 ;  /* 0x0011740801007387 */ /* 0x0001e80000100800 */
[----:B------:R-:W5:Y:S04]  /*1bdb0*/  LDL.LU R10, [R1+0x18] ;  /* 0x00001800010a7983 */ /* 0x000f680000300800 */
[----:B------:R1:W-:Y:S04]  /*1bdc0*/  STL [R1+0x1148], R7 ;  /* 0x0011480701007387 */ /* 0x0003e80000100800 */
[----:B------:R-:W3:Y:S01]  /*1bdd0*/  LDL.LU R9, [R1+0x14] ;  /* 0x0000140001097983 */ /* 0x000ee20000300800 */
[----:B------:R-:W-:-:S02]  /*1bde0*/  LEA.HI.X.SX32 R24, R24, R2, 0x1, P6 ;  /* 0x0000000218187211 */ /* 0x000fc400030f0eff */
[----:B------:R-:W-:-:S05]  /*1bdf0*/  IADD3 R6, P3, PT, R29, R3, RZ ;  /* 0x000000031d067210 */ /* 0x000fca0007f7e0ff */
[----:B------:R-:W-:Y:S04]  /*1be00*/  STL [R1+0x117c], R6 ;  /* 0x00117c0601007387 */ /* 0x000fe80000100800 */
[----:B0-----:R-:W4:Y:S04]  /*1be10*/  LDL.LU R8, [R1+0x10] ;  /* 0x0000100001087983 */ /* 0x001f280000300800 */
[----:B------:R0:W-:Y:S04]  /*1be20*/  STL [R1+0x1150], R5 ;  /* 0x0011500501007387 */ /* 0x0001e80000100800 */
[----:B-1----:R-:W4:Y:S01]  /*1be30*/  LDL.LU R7, [R1+0xc] ;  /* 0x00000c0001077983 */ /* 0x002f220000300800 */
[----:B0-----:R-:W-:-:S02]  /*1be40*/  LEA.HI.X.SX32 R5, R4, R2, 0x1, P5 ;  /* 0x0000000204057211 */ /* 0x001fc400028f0eff */
[----:B------:R-:W-:Y:S02]  /*1be50*/  LEA.HI.X.SX32 R21, R21, R2, 0x1, P1 ;  /* 0x0000000215157211 */ /* 0x000fe400008f0eff */
[----:B------:R-:W-:-:S05]  /*1be60*/  IADD3 R6, P4, PT, R27, R3, RZ ;  /* 0x000000031b067210 */ /* 0x000fca0007f9e0ff */
[----:B------:R0:W-:Y:S04]  /*1be70*/  STL [R1+0x1184], R6 ;  /* 0x0011840601007387 */ /* 0x0001e80000100800 */
[----:B0-----:R-:W5:Y:S04]  /*1be80*/  LDL.LU R6, [R1+0x8] ;  /* 0x0000080001067983 */ /* 0x001f680000300800 */
[----:B------:R0:W-:Y:S01]  /*1be90*/  STL [R1+0x1158], R5 ;  /* 0x0011580501007387 */ /* 0x0001e20000100800 */
[----:B------:R-:W-:-:S03]  /*1bea0*/  IADD3 R4, P5, PT, R20, R3, RZ ;  /* 0x0000000314047210 */ /* 0x000fc60007fbe0ff */
[----:B0-----:R-:W5:Y:S04]  /*1beb0*/  LDL.LU R5, [R1+0x4] ;  /* 0x0000040001057983 */ /* 0x001f680000300800 */
[----:B------:R0:W-:Y:S04]  /*1bec0*/  STL [R1+0x118c], R4 ;  /* 0x00118c0401007387 */ /* 0x0001e80000100800 */
[----:B0-----:R-:W5:Y:S04]  /*1bed0*/  LDL.LU R4, [R1] ;  /* 0x0000000001047983 */ /* 0x001f680000300800 */
[----:B------:R2:W-:Y:S01]  /*1bee0*/  STL [R1+0x1160], R24 ;  /* 0x0011601801007387 */ /* 0x0005e20000100800 */
[----:B------:R-:W-:-:S02]  /*1bef0*/  LEA.HI.X.SX32 R28, R28, R2, 0x1, P2 ;  /* 0x000000021c1c7211 */ /* 0x000fc400010f0eff */
[----:B------:R-:W-:Y:S02]  /*1bf00*/  LEA.HI.X.SX32 R29, R29, R2, 0x1, P3 ;  /* 0x000000021d1d7211 */ /* 0x000fe400018f0eff */
[----:B--2---:R-:W-:-:S05]  /*1bf10*/  IADD3 R24, P6, PT, R19, R3, RZ ;  /* 0x0000000313187210 */ /* 0x004fca0007fde0ff */
[----:B------:R0:W-:Y:S04]  /*1bf20*/  STL [R1+0x1194], R24 ;  /* 0x0011941801007387 */ /* 0x0001e80000100800 */
[----:B0-----:R-:W2:Y:S04]  /*1bf30*/  LDL.LU R24, [R1+0x13e8] ;  /* 0x0013e80001187983 */ /* 0x001ea80000300800 */
[----:B------:R0:W-:Y:S02]  /*1bf40*/  STL [R1+0x1168], R21 ;  /* 0x0011681501007387 */ /* 0x0001e40000100800 */
[----:B0-----:R-:W-:-:S05]  /*1bf50*/  IADD3 R21, P1, PT, R18, R3, RZ ;  /* 0x0000000312157210 */ /* 0x001fca0007f3e0ff */
        /* <DEDUP_REMOVED lines=9> */
[----:B0-----:R-:W2:Y:S01]  /*1bff0*/  LDL.LU R29, [R1+0x13dc] ;  /* 0x0013dc00011d7983 */ /* 0x001ea20000300800 */
[----:B------:R-:W-:-:S05]  /*1c000*/  LEA.HI.X.SX32 R27, R27, R2, 0x1, P4 ;  /* 0x000000021b1b7211 */ /* 0x000fca00020f0eff */
[----:B------:R0:W-:Y:S02]  /*1c010*/  STL [R1+0x1180], R27 ;  /* 0x0011801b01007387 */ /* 0x0001e40000100800 */
[----:B0-----:R-:W-:-:S05]  /*1c020*/  IADD3 R27, P4, PT, R15, R3, RZ ;  /* 0x000000030f1b7210 */ /* 0x001fca0007f9e0ff */
[----:B------:R0:W-:Y:S02]  /*1c030*/  STL [R1+0x11b4], R27 ;  /* 0x0011b41b01007387 */ /* 0x0001e40000100800 */
[----:B0-----:R-:W-:Y:S02]  /*1c040*/  LEA.HI.X.SX32 R27, R20, R2, 0x1, P5 ;  /* 0x00000002141b7211 */ /* 0x001fe400028f0eff */
[----:B---3--:R-:W-:-:S03]  /*1c050*/  IADD3 R20, P5, PT, R14, R3, RZ ;  /* 0x000000030e147210 */ /* 0x008fc60007fbe0ff */
[----:B------:R0:W-:Y:S04]  /*1c060*/  STL [R1+0x1188], R27 ;  /* 0x0011881b01007387 */ /* 0x0001e80000100800 */
[----:B------:R1:W-:Y:S01]  /*1c070*/  STL [R1+0x11bc], R20 ;  /* 0x0011bc1401007387 */ /* 0x0003e20000100800 */
[-C--:B0-----:R-:W-:Y:S02]  /*1c080*/  LEA.HI.X.SX32 R27, R19, R2.reuse, 0x1, P6 ;  /* 0x00000002131b7211 */ /* 0x081fe400030f0eff */
[-C--:B------:R-:W-:Y:S02]  /*1c090*/  IADD3 R19, P6, PT, R13, R3.reuse, RZ ;  /* 0x000000030d137210 */ /* 0x080fe40007fde0ff */
[----:B-1----:R-:W-:Y:S01]  /*1c0a0*/  LEA.HI.X.SX32 R20, R18, R2, 0x1, P1 ;  /* 0x0000000212147211 */ /* 0x002fe200008f0eff */
[----:B------:R-:W-:Y:S01]  /*1c0b0*/  STL [R1+0x1190], R27 ;  /* 0x0011901b01007387 */ /* 0x000fe20000100800 */
[----:B----4-:R-:W-:-:S03]  /*1c0c0*/  IADD3 R18, P1, PT, R12, R3, RZ ;  /* 0x000000030c127210 */ /* 0x010fc60007f3e0ff */
[----:B------:R0:W-:Y:S04]  /*1c0d0*/  STL [R1+0x11c4], R19 ;  /* 0x0011c41301007387 */ /* 0x0001e80000100800 */
[----:B------:R-:W-:Y:S01]  /*1c0e0*/  STL [R1+0x1198], R20 ;  /* 0x0011981401007387 */ /* 0x000fe20000100800 */
[-C--:B0-----:R-:W-:Y:S02]  /*1c0f0*/  LEA.HI.X.SX32 R19, R17, R2.reuse, 0x1, P2 ;  /* 0x0000000211137211 */ /* 0x081fe400010f0eff */
[----:B------:R-:W-:Y:S01]  /*1c100*/  IADD3 R17, P2, PT, R11, R3, RZ ;  /* 0x000000030b117210 */ /* 0x000fe20007f5e0ff */
[----:B------:R0:W-:Y:S04]  /*1c110*/  STL [R1+0x11cc], R18 ;  /* 0x0011cc1201007387 */ /* 0x0001e80000100800 */
[----:B------:R-:W-:Y:S04]  /*1c120*/  STL [R1+0x11a0], R19 ;  /* 0x0011a01301007387 */ /* 0x000fe80000100800 */
[----:B------:R1:W-:Y:S01]  /*1c130*/  STL [R1+0x11d4], R17 ;  /* 0x0011d41101007387 */ /* 0x0003e20000100800 */
[----:B0-----:R-:W-:-:S02]  /*1c140*/  LEA.HI.X.SX32 R18, R16, R2, 0x1, P3 ;  /* 0x0000000210127211 */ /* 0x001fc400018f0eff */
[----:B-----5:R-:W-:-:S03]  /*1c150*/  IADD3 R16, P3, PT, R10, R3, RZ ;  /* 0x000000030a107210 */ /* 0x020fc60007f7e0ff */
[----:B------:R-:W-:Y:S01]  /*1c160*/  STL [R1+0x11a8], R18 ;  /* 0x0011a81201007387 */ /* 0x000fe20000100800 */
[-C--:B-1----:R-:W-:Y:S02]  /*1c170*/  LEA.HI.X.SX32 R17, R15, R2.reuse, 0x1, P4 ;  /* 0x000000020f117211 */ /* 0x082fe400020f0eff */
[----:B------:R-:W-:Y:S01]  /*1c180*/  IADD3 R15, P4, PT, R9, R3, RZ ;  /* 0x00000003090f7210 */ /* 0x000fe20007f9e0ff */
[----:B------:R0:W-:Y:S04]  /*1c190*/  STL [R1+0x11dc], R16 ;  /* 0x0011dc1001007387 */ /* 0x0001e80000100800 */
[----:B------:R-:W-:Y:S04]  /*1c1a0*/  STL [R1+0x11b0], R17 ;  /* 0x0011b01101007387 */ /* 0x000fe80000100800 */
[----:B------:R1:W-:Y:S01]  /*1c1b0*/  STL [R1+0x11e4], R15 ;  /* 0x0011e40f01007387 */ /* 0x0003e20000100800 */
[----:B0-----:R-:W-:-:S02]  /*1c1c0*/  LEA.HI.X.SX32 R16, R14, R2, 0x1, P5 ;  /* 0x000000020e107211 */ /* 0x001fc400028f0eff */
[----:B------:R-:W-:-:S03]  /*1c1d0*/  IADD3 R14, P5, PT, R8, R3, RZ ;  /* 0x00000003080e7210 */ /* 0x000fc60007fbe0ff */
        /* <DEDUP_REMOVED lines=17> */
[----:B-1----:R-:W-:-:S03]  /*1c2f0*/  LEA.HI.X.SX32 R11, R9, R2, 0x1, P4 ;  /* 0x00000002090b7211 */ /* 0x002fc600020f0eff */
[----:B------:R0:W-:Y:S04]  /*1c300*/  STL [R1+0x120c], R10 ;  /* 0x00120c0a01007387 */ /* 0x0001e80000100800 */
[----:B------:R-:W-:Y:S01]  /*1c310*/  STL [R1+0x11e0], R11 ;  /* 0x0011e00b01007387 */ /* 0x000fe20000100800 */
[----:B0-----:R-:W-:Y:S01]  /*1c320*/  LEA.HI.X.SX32 R10, R8, R2, 0x1, P5 ;  /* 0x00000002080a7211 */ /* 0x001fe200028f0eff */
[----:B------:R-:W-:Y:S02]  /*1c330*/  IMAD R23, R23, UR10, RZ ;  /* 0x0000000a17177c24 */ /* 0x000fe4000f8e02ff */
[----:B------:R-:W-:Y:S02]  /*1c340*/  IMAD R25, R25, UR10, RZ ;  /* 0x0000000a19197c24 */ /* 0x000fe4000f8e02ff */
[----:B------:R-:W-:-:S02]  /*1c350*/  IMAD R26, R26, UR10, RZ ;  /* 0x0000000a1a1a7c24 */ /* 0x000fc4000f8e02ff */
[----:B------:R-:W-:Y:S01]  /*1c360*/  IMAD R22, R22, UR10, RZ ;  /* 0x0000000a16167c24 */ /* 0x000fe2000f8e02ff */
[-C--:B--2---:R-:W-:Y:S02]  /*1c370*/  IADD3 R8, P5, PT, R28, R3.reuse, RZ ;  /* 0x000000031c087210 */ /* 0x084fe40007fbe0ff */
[----:B------:R-:W-:-:S05]  /*1c380*/  IADD3 R9, P4, PT, R29, R3, RZ ;  /* 0x000000031d097210 */ /* 0x000fca0007f9e0ff */
        /* <DEDUP_REMOVED lines=17> */
[----:B------:R0:W-:Y:S01]  /*1c4a0*/  STL [R1+0x1208], R6 ;  /* 0x0012080601007387 */ /* 0x0001e20000100800 */
[----:B-1----:R-:W-:-:S03]  /*1c4b0*/  LEA.HI.X.SX32 R5, R29, R2, 0x1, P4 ;  /* 0x000000021d057211 */ /* 0x002fc600020f0eff */
[----:B------:R1:W-:Y:S04]  /*1c4c0*/  STL [R1+0x1230], R4 ;  /* 0x0012300401007387 */ /* 0x0003e80000100800 */
[----:B------:R2:W-:Y:S01]  /*1c4d0*/  STL [R1+0x1210], R5 ;  /* 0x0012100501007387 */ /* 0x0005e20000100800 */
[----:B0-----:R-:W-:Y:S02]  /*1c4e0*/  IADD3 R6, P4, PT, R26, R3, RZ ;  /* 0x000000031a067210 */ /* 0x001fe40007f9e0ff */
[----:B-1----:R-:W-:-:S03]  /*1c4f0*/  LEA.HI.X.SX32 R4, R28, R2, 0x1, P5 ;  /* 0x000000021c047211 */ /* 0x002fc600028f0eff */
[----:B------:R-:W-:Y:S01]  /*1c500*/  STL [R1+0x122c], R6 ;  /* 0x00122c0601007387 */ /* 0x000fe20000100800 */
[----:B--2---:R-:W-:Y:S02]  /*1c510*/  IADD3 R5, P5, PT, R22, R3, RZ ;  /* 0x0000000316057210 */ /* 0x004fe40007fbe0ff */
[-C--:B------:R-:W-:Y:S01]  /*1c520*/  LEA.HI.X.SX32 R3, R21, R2.reuse, 0x1, P6 ;  /* 0x0000000215037211 */ /* 0x080fe200030f0eff */
[----:B------:R0:W-:Y:S04]  /*1c530*/  STL [R1+0x1218], R4 ;  /* 0x0012180401007387 */ /* 0x0001e80000100800 */
[----:B------:R1:W-:Y:S04]  /*1c540*/  STL [R1+0xae8], R5 ;  /* 0x000ae80501007387 */ /* 0x0003e80000100800 */
[----:B------:R2:W-:Y:S01]  /*1c550*/  STL [R1+0xad8], R3 ;  /* 0x000ad80301007387 */ /* 0x0005e20000100800 */
[----:B0-----:R-:W-:-:S02]  /*1c560*/  LEA.HI.X.SX32 R4, R24, R2, 0x1, P1 ;  /* 0x0000000218047211 */ /* 0x001fc400008f0eff */
[----:B-1----:R-:W-:-:S03]  /*1c570*/  LEA.HI.X.SX32 R5, R25, R2, 0x1, P3 ;  /* 0x0000000219057211 */ /* 0x002fc600018f0eff */
[----:B------:R0:W-:Y:S01]  /*1c580*/  STL [R1+0xadc], R4 ;  /* 0x000adc0401007387 */ /* 0x0001e20000100800 */
[----:B--2---:R-:W-:-:S03]  /*1c590*/  LEA.HI.X.SX32 R3, R26, R2, 0x1, P4 ;  /* 0x000000021a037211 */ /* 0x004fc600020f0eff */
[----:B------:R-:W-:Y:S04]  /*1c5a0*/  STL [R1+0xaec], R5 ;  /* 0x000aec0501007387 */ /* 0x000fe80000100800 */
[----:B------:R1:W-:Y:S01]  /*1c5b0*/  STL [R1+0xae0], R3 ;  /* 0x000ae00301007387 */ /* 0x0003e20000100800 */
[-C--:B0-----:R-:W-:Y:S02]  /*1c5c0*/  LEA.HI.X.SX32 R4, R22, R2.reuse, 0x1, P5 ;  /* 0x0000000216047211 */ /* 0x081fe400028f0eff */
[----:B------:R-:W-:-:S03]  /*1c5d0*/  LEA.HI.X.SX32 R2, R23, R2, 0x1, P2 ;  /* 0x0000000217027211 */ /* 0x000fc600010f0eff */
[----:B------:R-:W-:Y:S01]  /*1c5e0*/  STL [R1+0xae4], R4 ;  /* 0x000ae40401007387 */ /* 0x000fe20000100800 */
[----:B-1----:R-:W-:-:S03]  /*1c5f0*/  LEA.HI.X.SX32 R3, R0, UR13, 0x1, P0 ;  /* 0x0000000d00037c11 */ /* 0x002fc600080f0eff */
[----:B------:R-:W2:Y:S04]  /*1c600*/  LDL.LU R0, [R1+0x13d8] ;  /* 0x0013d80001007983 */ /* 0x000ea80000300800 */
[----:B------:R0:W-:Y:S04]  /*1c610*/  STL [R1+0x8dc], R2 ;  /* 0x0008dc0201007387 */ /* 0x0001e80000100800 */
[----:B------:R-:W-:Y:S04]  /*1c620*/  STL [R1+0x778], R3 ;  /* 0x0007780301007387 */ /* 0x000fe80000100800 */
[----:B------:R-:W-:Y:S01]  /*1c630*/  STL [R1+0x898], RZ ;  /* 0x000898ff01007387 */ /* 0x000fe20000100800 */
[----:B0-----:R-:W0:Y:S03]  /*1c640*/  LDC R2, c[0x0][0x3a8] ;  /* 0x0000ea00ff027b82 */ /* 0x001e260000000800 */
[----:B------:R-:W-:Y:S04]  /*1c650*/  STL [R1+0x560], RZ ;  /* 0x000560ff01007387 */ /* 0x000fe80000100800 */
        /* <DEDUP_REMOVED lines=207> */
[----:B------:R-:W-:Y:S01]  /*1d350*/  STL [R1+0x160], RZ ;  /* 0x000160ff01007387 */ /* 0x000fe20000100800 */
[----:B------:R-:W-:-:S02]  /*1d360*/  USHF.R.S32.HI UR7, URZ, 0x1f, UR4 ;  /* 0x0000001fff077899 */ /* 0x000fc40008011404 */
[----:B------:R-:W-:Y:S01]  /*1d370*/  USHF.L.U32 UR6, UR6, 0x6, URZ ;  /* 0x0000000606067899 */ /* 0x000fe200080006ff */
[----:B--2---:R1:W-:Y:S04]  /*1d380*/  STL [R1+0x13d8], R0 ;  /* 0x0013d80001007387 */ /* 0x0043e80000100800 */
[----:B------:R-:W2:Y:S04]  /*1d390*/  LDL R16, [R1+0x78c] ;  /* 0x00078c0001107983 */ /* 0x000ea80000100800 */
[----:B-1----:R-:W3:Y:S01]  /*1d3a0*/  LDL R0, [R1+0x778] ;  /* 0x0007780001007983 */ /* 0x002ee20000100800 */
[C---:B0-----:R-:W-:Y:S01]  /*1d3b0*/  IMAD R3, R2.reuse, 0x3f, RZ ;  /* 0x0000003f02037824 */ /* 0x041fe200078e02ff */
[----:B------:R-:W-:Y:S01]  /*1d3c0*/  ULEA.HI UR7, UR7, UR4, URZ, 0x6 ;  /* 0x0000000407077291 */ /* 0x000fe2000f8f30ff */
[----:B------:R-:W-:-:S02]  /*1d3d0*/  IMAD R4, R2, 0x3e, RZ ;  /* 0x0000003e02047824 */ /* 0x000fc400078e02ff */
[C---:B------:R-:W-:Y:S02]  /*1d3e0*/  IMAD R5, R2.reuse, 0x3d, RZ ;  /* 0x0000003d02057824 */ /* 0x040fe400078e02ff */
[C---:B------:R-:W-:Y:S02]  /*1d3f0*/  IMAD R6, R2.reuse, 0x3c, RZ ;  /* 0x0000003c02067824 */ /* 0x040fe400078e02ff */
[C---:B------:R-:W-:Y:S02]  /*1d400*/  IMAD R7, R2.reuse, 0x3b, RZ ;  /* 0x0000003b02077824 */ /* 0x040fe400078e02ff */
[C---:B------:R-:W-:Y:S02]  /*1d410*/  IMAD R8, R2.reuse, 0x3a, RZ ;  /* 0x0000003a02087824 */ /* 0x040fe400078e02ff */
[C---:B------:R-:W-:Y:S02]  /*1d420*/  IMAD R9, R2.reuse, 0x39, RZ ;  /* 0x0000003902097824 */ /* 0x040fe400078e02ff */
        /* <DEDUP_REMOVED lines=17> */
[----:B------:R-:W-:Y:S01]  /*1d540*/  IMAD R29, R2, 0x25, RZ ;  /* 0x00000025021d7824 */ /* 0x000fe200078e02ff */
[----:B--2---:R-:W-:-:S05]  /*1d550*/  IADD3 R10, P0, PT, R3, R16, RZ ;  /* 0x00000010030a7210 */ /* 0x004fca0007f1e0ff */
[----:B------:R0:W-:Y:S02]  /*1d560*/  STL [R1+0x8e4], R10 ;  /* 0x0008e40a01007387 */ /* 0x0001e40000100800 */
[----:B0-----:R-:W-:-:S05]  /*1d570*/  IADD3 R10, P1, PT, R4, R16, RZ ;  /* 0x00000010040a7210 */ /* 0x001fca0007f3e0ff */
        /* <DEDUP_REMOVED lines=8> */
[----:B------:R0:W-:Y:S01]  /*1d600*/  STL [R1+0x90c], R10 ;  /* 0x00090c0a01007387 */ /* 0x0001e20000100800 */
[----:B---3--:R-:W-:Y:S02]  /*1d610*/  LEA.HI.X.SX32 R3, R3, R0, 0x1, P0 ;  /* 0x0000000003037211 */ /* 0x008fe400000f0eff */
[----:B0-----:R-:W-:-:S05]  /*1d620*/  IADD3 R10, P6, PT, R9, R16, RZ ;  /* 0x00000010090a7210 */ /* 0x001fca0007fde0ff */
[----:B------:R0:W-:Y:S04]  /*1d630*/  STL [R1+0x914], R10 ;  /* 0x0009140a01007387 */ /* 0x0001e80000100800 */
[----:B------:R1:W-:Y:S01]  /*1d640*/  STL [R1+0x8e0], R3 ;  /* 0x0008e00301007387 */ /* 0x0003e20000100800 */
[----:B0-----:R-:W-:-:S05]  /*1d650*/  IMAD R10, R2, 0x38, RZ ;  /* 0x00000038020a7824 */ /* 0x001fca00078e02ff */
[----:B-1----:R-:W-:-:S05]  /*1d660*/  IADD3 R3, P0, PT, R10, R16, RZ ;  /* 0x000000100a037210 */ /* 0x002fca0007f1e0ff */
[----:B------:R0:W-:Y:S02]  /*1d670*/  STL [R1+0x91c], R3 ;  /* 0x00091c0301007387 */ /* 0x0001e40000100800 */
[----:B0-----:R-:W-:Y:S02]  /*1d680*/  LEA.HI.X.SX32 R3, R4, R0, 0x1, P1 ;  /* 0x0000000004037211 */ /* 0x001fe400008f0eff */
[----:B------:R-:W-:-:S03]  /*1d690*/  IADD3 R4, P1, PT, R11, R16, RZ ;  /* 0x000000100b047210 */ /* 0x000fc60007f3e0ff */
[----:B------:R0:W-:Y:S04]  /*1d6a0*/  STL [R1+0x8e8], R3 ;  /* 0x0008e80301007387 */ /* 0x0001e80000100800 */
[----:B------:R1:W-:Y:S01]  /*1d6b0*/  STL [R1+0x924], R4 ;  /* 0x0009240401007387 */ /* 0x0003e20000100800 */
[-C--:B0-----:R-:W-:Y:S02]  /*1d6c0*/  LEA.HI.X.SX32 R3, R5, R0.reuse, 0x1, P2 ;  /* 0x0000000005037211 */ /* 0x081fe400010f0eff */
[----:B------:R-:W-:Y:S02]  /*1d6d0*/  LEA.HI.X.SX32 R5, R6, R0, 0x1, P3 ;  /* 0x0000000006057211 */ /* 0x000fe400018f0eff */
[-C--:B-1----:R-:W-:Y:S01]  /*1d6e0*/  IADD3 R4, P2, PT, R12, R16.reuse, RZ ;  /* 0x000000100c047210 */ /* 0x082fe20007f5e0ff */
[----:B------:R0:W-:Y:S04]  /*1d6f0*/  STL [R1+0x8f0], R3 ;  /* 0x0008f00301007387 */ /* 0x0001e80000100800 */
[----:B------:R1:W-:Y:S01]  /*1d700*/  STL [R1+0x92c], R4 ;  /* 0x00092c0401007387 */ /* 0x0003e20000100800 */
[----:B0-----:R-:W-:-:S03]  /*1d710*/  IADD3 R3, P3, PT, R13, R16, RZ ;  /* 0x000000100d037210 */ /* 0x001fc60007f7e0ff */
[----:B------:R0:W-:Y:S01]  /*1d720*/  STL [R1+0x8f8], R5 ;  /* 0x0008f80501007387 */ /* 0x0001e20000100800 */
[----:B-1----:R-:W-:-:S03]  /*1d730*/  LEA.HI.X.SX32 R4, R7, R0, 0x1, P4 ;  /* 0x0000000007047211 */ /* 0x002fc600020f0eff */
[----:B------:R1:W-:Y:S01]  /*1d740*/  STL [R1+0x934], R3 ;  /* 0x0009340301007387 */ /* 0x0003e20000100800 */
[----:B0-----:R-:W-:-:S03]  /*1d750*/  IADD3 R5, P4, PT, R14, R16, RZ ;  /* 0x000000100e057210 */ /* 0x001fc60007f9e0ff */
[----:B------:R-:W-:Y:S01]  /*1d760*/  STL [R1+0x900], R4 ;  /* 0x0009000401007387 */ /* 0x000fe20000100800 */
[----:B-1----:R-:W-:-:S03]  /*1d770*/  LEA.HI.X.SX32 R3, R8, R0, 0x1, P5 ;  /* 0x0000000008037211 */ /* 0x002fc600028f0eff */
[----:B------:R-:W-:Y:S04]  /*1d780*/  STL [R1+0x93c], R5 ;  /* 0x00093c0501007387 */ /* 0x000fe80000100800 */
[----:B------:R0:W-:Y:S02]  /*1d790*/  STL [R1+0x908], R3 ;  /* 0x0009080301007387 */ /* 0x0001e40000100800 */
[----:B0-----:R-:W-:Y:S02]  /*1d7a0*/  LEA.HI.X.SX32 R3, R9, R0, 0x1, P6 ;  /* 0x0000000009037211 */ /* 0x001fe400030f0eff */
[----:B------:R-:W2:Y:S01]  /*1d7b0*/  LDL R9, [R1+0x78c] ;  /* 0x00078c0001097983 */ /* 0x000ea20000100800 */
[----:B------:R-:W-:Y:S01]  /*1d7c0*/  IADD3 R4, P5, PT, R15, R16, RZ ;  /* 0x000000100f047210 */ /* 0x000fe20007fbe0ff */
[----:B------:R-:W-:-:S04]  /*1d7d0*/  IMAD R16, R2, 0x32, RZ ;  /* 0x0000003202107824 */ /* 0x000fc800078e02ff */
[----:B------:R-:W-:Y:S04]  /*1d7e0*/  STL [R1+0x944], R4 ;  /* 0x0009440401007387 */ /* 0x000fe80000100800 */
[----:B------:R0:W-:Y:S02]  /*1d7f0*/  STL [R1+0x910], R3 ;  /* 0x0009100301007387 */ /* 0x0001e40000100800 */
[----:B0-----:R-:W-:Y:S01]  /*1d800*/  LEA.HI.X.SX32 R3, R10, R0, 0x1, P0 ;  /* 0x000000000a037211 */ /* 0x001fe200000f0eff */
[C---:B------:R-:W-:Y:S02]  /*1d810*/  IMAD R10, R2.reuse, 0x21, RZ ;  /* 0x00000021020a7824 */ /* 0x040fe400078e02ff */
[C---:B------:R-:W-:Y:S02]  /*1d820*/  IMAD.SHL.U32 R8, R2.reuse, 0x20, RZ ;  /* 0x0000002002087824 */ /* 0x040fe400078e00ff */
[----:B------:R-:W-:Y:S01]  /*1d830*/  IMAD R7, R2, 0x1f, RZ ;  /* 0x0000001f02077824 */ /* 0x000fe200078e02ff */
[----:B--2---:R-:W-:-:S02]  /*1d840*/  IADD3 R5, P6, PT, R16, R9, RZ ;  /* 0x0000000910057210 */ /* 0x004fc40007fde0ff */
[----:B------:R-:W-:-:S03]  /*1d850*/  IADD3 R4, P0, PT, R17, R9, RZ ;  /* 0x0000000911047210 */ /* 0x000fc60007f1e0ff */
[----:B------:R0:W-:Y:S04]  /*1d860*/  STL [R1+0x94c], R5 ;  /* 0x00094c0501007387 */ /* 0x0001e80000100800 */
[----:B------:R1:W-:Y:S01]  /*1d870*/  STL [R1+0x918], R3 ;  /* 0x0009180301007387 */ /* 0x0003e20000100800 */
[----:B0-----:R-:W-:-:S03]  /*1d880*/  LEA.HI.X.SX32 R5, R11, R0, 0x1, P1 ;  /* 0x000000000b057211 */ /* 0x001fc600008f0eff */
[----:B------:R0:W-:Y:S01]  /*1d890*/  STL [R1+0x954], R4 ;  /* 0x0009540401007387 */ /* 0x0001e20000100800 */
[----:B-1----:R-:W-:-:S03]  /*1d8a0*/  IADD3 R3, P1, PT, R18, R9, RZ ;  /* 0x0000000912037210 */ /* 0x002fc60007f3e0ff */
[----:B------:R1:W-:Y:S01]  /*1d8b0*/  STL [R1+0x920], R5 ;  /* 0x0009200501007387 */ /* 0x0003e20000100800 */
[----:B0-----:R-:W-:-:S03]  /*1d8c0*/  LEA.HI.X.SX32 R4, R12, R0, 0x1, P2 ;  /* 0x000000000c047211 */ /* 0x001fc600010f0eff */
[----:B------:R0:W-:Y:S01]  /*1d8d0*/  STL [R1+0x95c], R3 ;  /* 0x00095c0301007387 */ /* 0x0001e20000100800 */
[----:B-1----:R-:W-:-:S03]  /*1d8e0*/  IADD3 R5, P2, PT, R19, R9, RZ ;  /* 0x0000000913057210 */ /* 0x002fc60007f5e0ff */
[----:B------:R1:W-:Y:S04]  /*1d8f0*/  STL [R1+0x928], R4 ;  /* 0x0009280401007387 */ /* 0x0003e80000100800 */
[----:B------:R2:W-:Y:S01]  /*1d900*/  STL [R1+0x964], R5 ;  /* 0x0009640501007387 */ /* 0x0005e20000100800 */
[----:B0-----:R-:W-:Y:S02]  /*1d910*/  LEA.HI.X.SX32 R3, R13, R0, 0x1, P3 ;  /* 0x000000000d037211 */ /* 0x001fe400018f0eff */
[----:B-1----:R-:W-:-:S03]  /*1d920*/  IADD3 R4, P3, PT, R20, R9, RZ ;  /* 0x0000000914047210 */ /* 0x002fc60007f7e0ff */
[----:B------:R0:W-:Y:S01]  /*1d930*/  STL [R1+0x930], R3 ;  /* 0x0009300301007387 */ /* 0x0001e20000100800 */
[----:B--2---:R-:W-:-:S03]  /*1d940*/  LEA.HI.X.SX32 R5, R14, R0, 0x1, P4 ;  /* 0x000000000e057211 */ /* 0x004fc600020f0eff */
[----:B------:R1:W-:Y:S04]  /*1d950*/  STL [R1+0x96c], R4 ;  /* 0x00096c0401007387 */ /* 0x0003e80000100800 */
[----:B------:R2:W-:Y:S01]  /*1d960*/  STL [R1+0x938], R5 ;  /* 0x0009380501007387 */ /* 0x0005e20000100800 */
[----:B0-----:R-:W-:Y:S02]  /*1d970*/  IADD3 R3, P4, PT, R21, R9, RZ ;  /* 0x0000000915037210 */ /* 0x001fe40007f9e0ff */
[----:B-1----:R-:W-:-:S03]  /*1d980*/  LEA.HI.X.SX32 R4, R15, R0, 0x1, P5 ;  /* 0x000000000f047211 */ /* 0x002fc600028f0eff */
[----:B------:R0:W-:Y:S01]  /*1d990*/  STL [R1+0x974], R3 ;  /* 0x0009740301007387 */ /* 0x0001e20000100800 */
[----:B--2---:R-:W-:-:S03]  /*1d9a0*/  IADD3 R5, P5, PT, R22, R9, RZ ;  /* 0x0000000916057210 */ /* 0x004fc60007fbe0ff */
        /* <DEDUP_REMOVED lines=26> */
[-C--:B0-----:R-:W-:Y:S02]  /*1db50*/  LEA.HI.X.SX32 R3, R22, R0.reuse, 0x1, P5 ;  /* 0x0000000016037211 */ /* 0x081fe400028f0eff */
[----:B------:R-:W-:Y:S01]  /*1db60*/  IADD3 R6, P5, PT, R29, R9, RZ ;  /* 0x000000091d067210 */ /* 0x000fe20007fbe0ff */
[----:B-1----:R-:W-:Y:S02]  /*1db70*/  IMAD R4, R2, 0x24, RZ ;  /* 0x0000002402047824 */ /* 0x002fe400078e02ff */
[----:B------:R0:W-:Y:S01]  /*1db80*/  STL [R1+0x978], R3 ;  /* 0x0009780301007387 */ /* 0x0001e20000100800 */
[----:B--2---:R-:W-:-:S03]  /*1db90*/  LEA.HI.X.SX32 R5, R23, R0, 0x1, P6 ;  /* 0x0000000017057211 */ /* 0x004fc600030f0eff */
[----:B------:R1:W-:Y:S04]  /*1dba0*/  STL [R1+0x9b4], R6 ;  /* 0x0009b40601007387 */ /* 0x0003e80000100800 */
[----:B------:R2:W-:Y:S01]  /*1dbb0*/  STL [R1+0x980], R5 ;  /* 0x0009800501007387 */ /* 0x0005e20000100800 */
[----:B0-----:R-:W-:Y:S01]  /*1dbc0*/  IMAD R3, R2, 0x23, RZ ;  /* 0x0000002302037824 */ /* 0x001fe200078e02ff */
[----:B-1----:R-:W-:Y:S02]  /*1dbd0*/  IADD3 R6, P6, PT, R4, R9, RZ ;  /* 0x0000000904067210 */ /* 0x002fe40007fde0ff */
[----:B--2---:R-:W-:-:S03]  /*1dbe0*/  LEA.HI.X.SX32 R5, R24, R0, 0x1, P0 ;  /* 0x0000000018057211 */ /* 0x004fc600000f0eff */
[----:B------:R0:W-:Y:S01]  /*1dbf0*/  STL [R1+0x9bc], R6 ;  /* 0x0009bc0601007387 */ /* 0x0001e20000100800 */
[----:B------:R-:W-:-:S03]  /*1dc00*/  IMAD R11, R2, 0x22, RZ ;  /* 0x00000022020b7824 */ /* 0x000fc600078e02ff */
[----:B------:R1:W-:Y:S01]  /*1dc10*/  STL [R1+0x988], R5 ;  /* 0x0009880501007387 */ /* 0x0003e20000100800 */
[----:B0-----:R-:W-:Y:S02]  /*1dc20*/  IADD3 R6, P0, PT, R3, R9, RZ ;  /* 0x0000000903067210 */ /* 0x001fe40007f1e0ff */
[----:B-1----:R-:W-:-:S03]  /*1dc30*/  LEA.HI.X.SX32 R5, R25, R0, 0x1, P1 ;  /* 0x0000000019057211 */ /* 0x002fc600008f0eff */
[----:B------:R0:W-:Y:S04]  /*1dc40*/  STL [R1+0x9c4], R6 ;  /* 0x0009c40601007387 */ /* 0x0001e80000100800 */
[----:B------:R1:W-:Y:S01]  /*1dc50*/  STL [R1+0x990], R5 ;  /* 0x0009900501007387 */ /* 0x0003e20000100800 */
[----:B0-----:R-:W-:Y:S02]  /*1dc60*/  IADD3 R6, P1, PT, R11, R9, RZ ;  /* 0x000000090b067210 */ /* 0x001fe40007f3e0ff */
[----:B-1----:R-:W-:-:S03]  /*1dc70*/  LEA.HI.X.SX32 R5, R26, R0, 0x1, P2 ;  /* 0x000000001a057211 */ /* 0x002fc600010f0eff */
[----:B------:R0:W-:Y:S04]  /*1dc80*/  STL [R1+0x9cc], R6 ;  /* 0x0009cc0601007387 */ /* 0x0001e80000100800 */
[----:B------:R1:W-:Y:S01]  /*1dc90*/  STL [R1+0x998], R5 ;  /* 0x0009980501007387 */ /* 0x0003e20000100800 */
[----:B0-----:R-:W-:Y:S02]  /*1dca0*/  IADD3 R6, P2, PT, R10, R9, RZ ;  /* 0x000000090a067210 */ /* 0x001fe40007f5e0ff */
[----:B-1----:R-:W-:-:S03]  /*1dcb0*/  LEA.HI.X.SX32 R5, R27, R0, 0x1, P3 ;  /* 0x000000001b057211 */ /* 0x002fc600018f0eff */
[----:B------:R0:W-:Y:S01]  /*1dcc0*/  STL [R1+0x9d4], R6 ;  /* 0x0009d40601007387 */ /* 0x0001e20000100800 */
[----:B------:R-:W-:-:S03]  /*1dcd0*/  IADD3 R12, P3, PT, R8, R9, RZ ;  /* 0x00000009080c7210 */ /* 0x000fc60007f7e0ff */
[----:B------:R1:W-:Y:S04]  /*1dce0*/  STL [R1+0x9a0], R5 ;  /* 0x0009a00501007387 */ /* 0x0003e80000100800 */
[----:B------:R2:W-:Y:S01]  /*1dcf0*/  STL [R1+0x9dc], R12 ;  /* 0x0009dc0c01007387 */ /* 0x0005e20000100800 */
[----:B0-----:R-:W-:Y:S01]  /*1dd00*/  IMAD R6, R2, 0x1e, RZ ;  /* 0x0000001e02067824 */ /* 0x001fe200078e02ff */
[-C--:B-1----:R-:W-:Y:S02]  /*1dd10*/  LEA.HI.X.SX32 R5, R28, R0.reuse, 0x1, P4 ;  /* 0x000000001c057211 */ /* 0x082fe400020f0eff */
[-C--:B------:R-:W-:Y:S02]  /*1dd20*/  IADD3 R13, P4, PT, R7, R9.reuse, RZ ;  /* 0x00000009070d7210 */ /* 0x080fe40007f9e0ff */
[----:B--2---:R-:W-:Y:S01]  /*1dd30*/  LEA.HI.X.SX32 R12, R29, R0, 0x1, P5 ;  /* 0x000000001d0c7211 */ /* 0x004fe200028f0eff */
[----:B------:R0:W-:Y:S04]  /*1dd40*/  STL [R1+0x9a8], R5 ;  /* 0x0009a80501007387 */ /* 0x0001e80000100800 */
[----:B------:R1:W-:Y:S01]  /*1dd50*/  STL [R1+0x9e4], R13 ;  /* 0x0009e40d01007387 */ /* 0x0003e20000100800 */
[----:B0-----:R-:W-:Y:S01]  /*1dd60*/  IMAD R5, R2, 0x1d, RZ ;  /* 0x0000001d02057824 */ /* 0x001fe200078e02ff */
[----:B-1----:R-:W-:-:S02]  /*1dd70*/  IADD3 R13, P5, PT, R6, R9, RZ ;  /* 0x00000009060d7210 */ /* 0x002fc40007fbe0ff */
[----:B------:R0:W-:Y:S04]  /*1dd80*/  STL [R1+0x9b0], R12 ;  /* 0x0009b00c01007387 */ /* 0x0001e80000100800 */
[----:B------:R1:W-:Y:S01]  /*1dd90*/  STL [R1+0x9ec], R13 ;  /* 0x0009ec0d01007387 */ /* 0x0003e20000100800 */
[----:B0-----:R-:W-:Y:S01]  /*1dda0*/  LEA.HI.X.SX32 R12, R4, R0, 0x1, P6 ;  /* 0x00000000040c7211 */ /* 0x001fe200030f0eff */
[----:B------:R-:W-:Y:S01]  /*1ddb0*/  IMAD R4, R2, 0x1c, RZ ;  /* 0x0000001c02047824 */ /* 0x000fe200078e02ff */
[----:B-1----:R-:W-:-:S03]  /*1ddc0*/  IADD3 R13, P6, PT, R5, R9, RZ ;  /* 0x00000009050d7210 */ /* 0x002fc60007fde0ff */
        /* <DEDUP_REMOVED lines=58> */
[----:B------:R-:W-:Y:S01]  /*1e170*/  IMAD.SHL.U32 R8, R2, 0x10, RZ ;  /* 0x0000001002087824 */ /* 0x000fe200078e00ff */
        /* <DEDUP_REMOVED lines=26> */
[----:B------:R0:W-:Y:S01]  /*1e320*/  STL [R1+0xa40], R12 ;  /* 0x000a400c01007387 */ /* 0x0001e20000100800 */
[----:B------:R-:W-:-:S03]  /*1e330*/  LEA.HI.X.SX32 R11, R11, R0, 0x1, P3 ;  /* 0x000000000b0b7211 */ /* 0x000fc600018f0eff */
[----:B------:R1:W-:Y:S01]  /*1e340*/  STL [R1+0xa7c], R13 ;  /* 0x000a7c0d01007387 */ /* 0x0003e20000100800 */
[-C--:B------:R-:W-:Y:S01]  /*1e350*/  LEA.HI.X.SX32 R10, R10, R0.reuse, 0x1, P4 ;  /* 0x000000000a0a7211 */ /* 0x080fe200020f0eff */
[----:B0-----:R-:W-:Y:S01]  /*1e360*/  IMAD R12, R2, 0xa, RZ ;  /* 0x0000000a020c7824 */ /* 0x001fe200078e02ff */
[-C--:B-1----:R-:W-:Y:S01]  /*1e370*/  IADD3 R13, P3, PT, R3, R9.reuse, RZ ;  /* 0x00000009030d7210 */ /* 0x082fe20007f7e0ff */
[----:B------:R0:W-:Y:S04]  /*1e380*/  STL [R1+0xa48], R11 ;  /* 0x000a480b01007387 */ /* 0x0001e80000100800 */
[----:B------:R1:W-:Y:S01]  /*1e390*/  STL [R1+0xa84], R13 ;  /* 0x000a840d01007387 */ /* 0x0003e20000100800 */
[-C--:B------:R-:W-:Y:S01]  /*1e3a0*/  LEA.HI.X.SX32 R8, R8, R0.reuse, 0x1, P5 ;  /* 0x0000000008087211 */ /* 0x080fe200028f0eff */
[----:B0-----:R-:W-:Y:S01]  /*1e3b0*/  IMAD R11, R2, 0x9, RZ ;  /* 0x00000009020b7824 */ /* 0x001fe200078e02ff */
[-C--:B-1----:R-:W-:Y:S01]  /*1e3c0*/  IADD3 R13, P4, PT, R12, R9.reuse, RZ ;  /* 0x000000090c0d7210 */ /* 0x082fe20007f9e0ff */
[----:B------:R0:W-:Y:S04]  /*1e3d0*/  STL [R1+0xa50], R10 ;  /* 0x000a500a01007387 */ /* 0x0001e80000100800 */
[----:B------:R1:W-:Y:S01]  /*1e3e0*/  STL [R1+0xa8c], R13 ;  /* 0x000a8c0d01007387 */ /* 0x0003e20000100800 */
[-C--:B------:R-:W-:Y:S01]  /*1e3f0*/  LEA.HI.X.SX32 R7, R7, R0.reuse, 0x1, P6 ;  /* 0x0000000007077211 */ /* 0x080fe200030f0eff */
[----:B0-----:R-:W-:Y:S01]  /*1e400*/  IMAD.SHL.U32 R10, R2, 0x8, RZ ;  /* 0x00000008020a7824 */ /* 0x001fe200078e00ff */
        /* <DEDUP_REMOVED lines=14> */
[C---:B0-----:R-:W-:Y:S01]  /*1e4f0*/  IMAD R6, R2.reuse, 0x5, RZ ;  /* 0x0000000502067824 */ /* 0x041fe200078e02ff */
[-C--:B-1----:R-:W-:Y:S01]  /*1e500*/  IADD3 R13, P1, PT, R7, R9.reuse, RZ ;  /* 0x00000009070d7210 */ /* 0x082fe20007f3e0ff */
[----:B------:R0:W-:Y:S04]  /*1e510*/  STL [R1+0xa70], R5 ;  /* 0x000a700501007387 */ /* 0x0001e80000100800 */
[----:B------:R1:W-:Y:S01]  /*1e520*/  STL [R1+0xaac], R13 ;  /* 0x000aac0d01007387 */ /* 0x0003e20000100800 */
[-C--:B------:R-:W-:Y:S01]  /*1e530*/  LEA.HI.X.SX32 R3, R3, R0.reuse, 0x1, P3 ;  /* 0x0000000003037211 */ /* 0x080fe200018f0eff */
[----:B0-----:R-:W-:Y:S01]  /*1e540*/  IMAD.SHL.U32 R5, R2, 0x4, RZ ;  /* 0x0000000402057824 */ /* 0x001fe200078e00ff */
[----:B-1----:R-:W-:Y:S01]  /*1e550*/  IADD3 R13, P2, PT, R6, R9, RZ ;  /* 0x00000009060d7210 */ /* 0x002fe20007f5e0ff */
[----:B------:R0:W-:Y:S04]  /*1e560*/  STL [R1+0xa78], R4 ;  /* 0x000a780401007387 */ /* 0x0001e80000100800 */
[----:B------:R1:W-:Y:S01]  /*1e570*/  STL [R1+0xab4], R13 ;  /* 0x000ab40d01007387 */ /* 0x0003e20000100800 */
[----:B------:R-:W-:-:S03]  /*1e580*/  LEA.HI.X.SX32 R14, R12, R0, 0x1, P4 ;  /* 0x000000000c0e7211 */ /* 0x000fc600020f0eff */
[----:B------:R2:W-:Y:S01]  /*1e590*/  STL [R1+0xa80], R3 ;  /* 0x000a800301007387 */ /* 0x0005e20000100800 */
[C---:B0-----:R-:W-:Y:S01]  /*1e5a0*/  IMAD R4, R2.reuse, 0x3, RZ ;  /* 0x0000000302047824 */ /* 0x041fe200078e02ff */
[----:B-1----:R-:W-:Y:S01]  /*1e5b0*/  IADD3 R13, P3, PT, R5, R9, RZ ;  /* 0x00000009050d7210 */ /* 0x002fe20007f7e0ff */
[----:B--2---:R-:W-:-:S04]  /*1e5c0*/  IMAD.SHL.U32 R3, R2, 0x2, RZ ;  /* 0x0000000202037824 */ /* 0x004fc800078e00ff */
[----:B------:R0:W-:Y:S01]  /*1e5d0*/  STL [R1+0xabc], R13 ;  /* 0x000abc0d01007387 */ /* 0x0001e20000100800 */
[-C--:B------:R-:W-:Y:S02]  /*1e5e0*/  LEA.HI.X.SX32 R12, R11, R0.reuse, 0x1, P5 ;  /* 0x000000000b0c7211 */ /* 0x080fe400028f0eff */
[----:B------:R-:W-:Y:S02]  /*1e5f0*/  LEA.HI.X.SX32 R10, R10, R0, 0x1, P6 ;  /* 0x000000000a0a7211 */ /* 0x000fe400030f0eff */
[-C--:B------:R-:W-:Y:S01]  /*1e600*/  IADD3 R11, P5, PT, R3, R9.reuse, RZ ;  /* 0x00000009030b7210 */ /* 0x080fe20007fbe0ff */
[----:B------:R-:W-:Y:S01]  /*1e610*/  STL [R1+0xa88], R14 ;  /* 0x000a880e01007387 */ /* 0x000fe20000100800 */
[----:B0-----:R-:W-:Y:S02]  /*1e620*/  IADD3 R13, P4, PT, R4, R9, RZ ;  /* 0x00000009040d7210 */ /* 0x001fe40007f9e0ff */
[----:B------:R-:W-:Y:S02]  /*1e630*/  IADD3 R9, P6, PT, R9, R2, RZ ;  /* 0x0000000209097210 */ /* 0x000fe40007fde0ff */
[-C--:B------:R-:W-:Y:S01]  /*1e640*/  LEA.HI.X.SX32 R8, R8, R0.reuse, 0x1, P0 ;  /* 0x0000000008087211 */ /* 0x080fe200000f0eff */
[----:B------:R-:W-:Y:S01]  /*1e650*/  STL [R1+0xac4], R13 ;  /* 0x000ac40d01007387 */ /* 0x000fe20000100800 */
[----:B------:R-:W-:-:S02]  /*1e660*/  LEA.HI.X.SX32 R7, R7, R0, 0x1, P1 ;  /* 0x0000000007077211 */ /* 0x000fc400008f0eff */
[-C--:B------:R-:W-:Y:S01]  /*1e670*/  LEA.HI.X.SX32 R6, R6, R0.reuse, 0x1, P2 ;  /* 0x0000000006067211 */ /* 0x080fe200010f0eff */
[----:B------:R-:W-:Y:S01]  /*1e680*/  STL [R1+0xa90], R12 ;  /* 0x000a900c01007387 */ /* 0x000fe20000100800 */
[----:B------:R-:W-:-:S03]  /*1e690*/  LEA.HI.X.SX32 R5, R5, R0, 0x1, P3 ;  /* 0x0000000005057211 */ /* 0x000fc600018f0eff */
[----:B------:R-:W-:Y:S01]  /*1e6a0*/  STL [R1+0xacc], R11 ;  /* 0x000acc0b01007387 */ /* 0x000fe20000100800 */
[----:B------:R-:W-:-:S03]  /*1e6b0*/  LEA.HI.X.SX32 R4, R4, R0, 0x1, P4 ;  /* 0x0000000004047211 */ /* 0x000fc600020f0eff */
[----:B------:R-:W-:Y:S04]  /*1e6c0*/  STL [R1+0xa98], R10 ;  /* 0x000a980a01007387 */ /* 0x000fe80000100800 */
[----:B------:R-:W-:Y:S04]  /*1e6d0*/  STL [R1+0xad4], R9 ;  /* 0x000ad40901007387 */ /* 0x000fe80000100800 */
[----:B------:R-:W-:Y:S01]  /*1e6e0*/  STL [R1+0xaa0], R8 ;  /* 0x000aa00801007387 */ /* 0x000fe20000100800 */
[----:B------:R-:W-:-:S03]  /*1e6f0*/  LEA.HI.X.SX32 R3, R3, R0, 0x1, P5 ;  /* 0x0000000003037211 */ /* 0x000fc600028f0eff */
[----:B------:R-:W-:Y:S01]  /*1e700*/  STL [R1+0xaa8], R7 ;  /* 0x000aa80701007387 */ /* 0x000fe20000100800 */
[----:B------:R-:W-:-:S03]  /*1e710*/  LEA.HI.X.SX32 R2, R2, R0, 0x1, P6 ;  /* 0x0000000002027211 */ /* 0x000fc600030f0eff */
[----:B------:R-:W-:Y:S04]  /*1e720*/  STL [R1+0xab0], R6 ;  /* 0x000ab00601007387 */ /* 0x000fe80000100800 */
[----:B------:R-:W-:Y:S04]  /*1e730*/  STL [R1+0xab8], R5 ;  /* 0x000ab80501007387 */ /* 0x000fe80000100800 */
[----:B------:R0:W-:Y:S04]  /*1e740*/  STL [R1+0xac0], R4 ;  /* 0x000ac00401007387 */ /* 0x0001e80000100800 */
[----:B------:R-:W0:Y:S04]  /*1e750*/  LDL.LU R0, [R1+0x13d8] ;  /* 0x0013d80001007983 */ /* 0x000e280000300800 */
[----:B------:R1:W-:Y:S04]  /*1e760*/  STL [R1+0xac8], R3 ;  /* 0x000ac80301007387 */ /* 0x0003e80000100800 */
[----:B------:R-:W-:Y:S04]  /*1e770*/  STL [R1+0x164], RZ ;  /* 0x000164ff01007387 */ /* 0x000fe80000100800 */
        /* <DEDUP_REMOVED lines=47> */
[----:B------:R-:W-:-:S02]  /*1ea70*/  USHF.R.S32.HI UR4, URZ, 0x1f, UR6 ;  /* 0x0000001fff047899 */ /* 0x000fc40008011406 */
[----:B------:R-:W-:Y:S01]  /*1ea80*/  USHF.R.S32.HI UR7, URZ, 0x6, UR7 ;  /* 0x00000006ff077899 */ /* 0x000fe20008011407 */
[C---:B0-----:R-:W-:Y:S02]  /*1ea90*/  LOP3.LUT R4, R0.reuse, 0x10, RZ, 0x3c, !PT ;  /* 0x0000001000047812 */ /* 0x041fe400078e3cff */
[C---:B-1----:R-:W-:Y:S02]  /*1eaa0*/  LOP3.LUT R3, R0.reuse, 0x20, RZ, 0x3c, !PT ;  /* 0x0000002000037812 */ /* 0x042fe400078e3cff */
[----:B--23--:R-:W-:-:S07]  /*1eab0*/  LOP3.LUT R2, R0, 0x30, RZ, 0x3c, !PT ;  /* 0x0000003000027812 */ /* 0x00cfce00078e3cff */
.L_x_2:
[----:B0-----:R-:W2:Y:S01]  /*1eac0*/  LDL R5, [R1+0x778] ;  /* 0x0007780001057983 */ /* 0x001ea20000100800 */
[----:B------:R-:W0:Y:S03]  /*1ead0*/  LDC R2, c[0x0][0x3a0] ;  /* 0x0000e800ff027b82 */ /* 0x000e260000000800 */
[----:B--2---:R1:W-:Y:S04]  /*1eae0*/  STL [R1+0x27a4], R5 ;  /* 0x0027a40501007387 */ /* 0x0043e80000100800 */
[----:B------:R-:W2:Y:S04]  /*1eaf0*/  LDL R4, [R1+0x78c] ;  /* 0x00078c0001047983 */ /* 0x000ea80000100800 */
[----:B-1----:R-:W0:Y:S04]  /*1eb00*/  LDL R5, [R1+0x898] ;  /* 0x0008980001057983 */ /* 0x002e280000100800 */
[----:B------:R-:W-:Y:S04]  /*1eb10*/  STL [R1+0x2794], R15 ;  /* 0x0027940f01007387 */ /* 0x000fe80000100800 */
[----:B------:R-:W-:Y:S04]  /*1eb20*/  STL [R1+0x279c], R15 ;  /* 0x00279c0f01007387 */ /* 0x000fe80000100800 */
[----:B------:R-:W-:Y:S04]  /*1eb30*/  STL [R1+0x2790], R13 ;  /* 0x0027900d01007387 */ /* 0x000fe80000100800 */
[----:B------:R-:W-:Y:S04]  /*1eb40*/  STL [R1+0x2798], R13 ;  /* 0x0027980d01007387 */ /* 0x000fe80000100800 */
[----:B------:R1:W-:Y:S04]  /*1eb50*/  STL [R1+0x27a0], R13 ;  /* 0x0027a00d01007387 */ /* 0x0003e80000100800 */
[----:B------:R-:W-:Y:S04]  /*1eb60*/  STL [R1+0x278c], R14 ;  /* 0x00278c0e01007387 */ /* 0x000fe80000100800 */
        /* <DEDUP_REMOVED lines=22> */
[----:B-----5:R-:W-:Y:S04]  /*1ecd0*/  STL [R1+0x2394], R0 ;  /* 0x0023940001007387 */ /* 0x020fe80000100800 */
        /* <DEDUP_REMOVED lines=103> */
[----:B------:R-:W-:Y:S01]  /*1f350*/  STL [R1+0x26cc], R0 ;  /* 0x0026cc0001007387 */ /* 0x000fe20000100800 */
[----:B0-----:R-:W-:-:S03]  /*1f360*/  IMAD R2, R5, -0x40, R2 ;  /* 0xffffffc005027824 */ /* 0x001fc600078e0202 */
[----:B------:R-:W-:Y:S04]  /*1f370*/  STL [R1+0x26d4], R0 ;  /* 0x0026d40001007387 */ /* 0x000fe80000100800 */
[----:B------:R-:W-:Y:S04]  /*1f380*/  STL [R1+0x26dc], R0 ;  /* 0x0026dc0001007387 */ /* 0x000fe80000100800 */
[----:B------:R-:W-:Y:S04]  /*1f390*/  STL [R1+0x26e4], R0 ;  /* 0x0026e40001007387 */ /* 0x000fe80000100800 */
[----:B------:R-:W-:Y:S04]  /*1f3a0*/  STL [R1+0x26f0], R0 ;  /* 0x0026f00001007387 */ /* 0x000fe80000100800 */
[----:B------:R-:W2:Y:S01]  /*1f3b0*/  LDL.LU R5, [R1+0x27a4] ;  /* 0x0027a40001057983 */ /* 0x000ea20000300800 */
[----:B------:R-:W-:-:S02]  /*1f3c0*/  ISETP.GT.AND P0, PT, R2, RZ, PT ;  /* 0x000000ff0200720c */ /* 0x000fc40003f04270 */
[----:B-1----:R-:W-:-:S11]  /*1f3d0*/  PRMT R13, RZ, 0x7610, R13 ;  /* 0x00007610ff0d7816 */ /* 0x002fd6000000000d */
[----:B--2---:R-:W2:Y:S01]  /*1f3e0*/  @P0 LDG.E.U8 R13, desc[UR8][R4.64] ;  /* 0x00000008040d0981 */ /* 0x004ea2000c1e1100 */
[----:B------:R-:W-:-:S03]  /*1f3f0*/  ISETP.GT.AND P1, PT, R2, 0x1, PT ;  /* 0x000000010200780c */ /* 0x000fc60003f24270 */
[----:B--2---:R0:W-:Y:S04]  /*1f400*/  STL [R1+0x450], R13 ;  /* 0x0004500d01007387 */ /* 0x0041e80000100800 */
[----:B0-----:R-:W2:Y:S04]  /*1f410*/  LDL.LU R13, [R1+0x27a0] ;  /* 0x0027a000010d7983 */ /* 0x001ea80000300800 */
[----:B------:R-:W3:Y:S04]  /*1f420*/  LDL R4, [R1+0xad0] ;  /* 0x000ad00001047983 */ /* 0x000ee80000100800 */
[----:B------:R-:W3:Y:S01]  /*1f430*/  LDL R5, [R1+0xad4] ;  /* 0x000ad40001057983 */ /* 0x000ee20000100800 */
[----:B------:R-:W-:-:S02]  /*1f440*/  PRMT R15, RZ, 0x7610, R15 ;  /* 0x00007610ff0f7816 */ /* 0x000fc4000000000f */
[----:B---3--:R-:W-:-:S04]  /*1f450*/  @P1 LOP3.LUT R5, R5, R4, RZ, 0x3c, !PT ;  /* 0x0000000405051212 */ /* 0x008fc800078e3cff */
[----:B------:R-:W-:-:S04]  /*1f460*/  @P1 LOP3.LUT R4, R5, R4, RZ, 0x3c, !PT ;  /* 0x0000000405041212 */ /* 0x000fc800078e3cff */
[----:B------:R-:W-:-:S05]  /*1f470*/  @P1 LOP3.LUT R5, R5, R4, RZ, 0x3c, !PT ;  /* 0x0000000405051212 */ /* 0x000fca00078e3cff */
[----:B------:R-:W3:Y:S01]  /*1f480*/  @P1 LDG.E.U8 R15, desc[UR8][R4.64] ;  /* 0x00000008040f1981 */ /* 0x000ee2000c1e1100 */
[----:B------:R-:W-:-:S03]  /*1f490*/  ISETP.GT.AND P2, PT, R2, 0x2, PT ;  /* 0x000000020200780c */ /* 0x000fc60003f44270 */
[----:B---3--:R0:W-:Y:S04]  /*1f4a0*/  STL [R1+0x44c], R15 ;  /* 0x00044c0f01007387 */ /* 0x0081e80000100800 */
[----:B0-----:R-:W3:Y:S04]  /*1f4b0*/  LDL.LU R15, [R1+0x279c] ;  /* 0x00279c00010f7983 */ /* 0x001ee80000300800 */
[----:B------:R-:W4:Y:S04]  /*1f4c0*/  LDL R4, [R1+0xac8] ;  /* 0x000ac80001047983 */ /* 0x000f280000100800 */
[----:B------:R-:W4:Y:S01]  /*1f4d0*/  LDL R5, [R1+0xacc] ;  /* 0x000acc0001057983 */ /* 0x000f220000100800 */
[----:B--2---:R-:W-:-:S02]  /*1f4e0*/  PRMT R13, RZ, 0x7610, R13 ;  /* 0x00007610ff0d7816 */ /* 0x004fc4000000000d */
[----:B----4-:R-:W-:-:S04]  /*1f4f0*/  @P2 LOP3.LUT R5, R5, R4, RZ, 0x3c, !PT ;  /* 0x0000000405052212 */ /* 0x010fc800078e3cff */
[----:B------:R-:W-:-:S04]  /*1f500*/  @P2 LOP3.LUT R4, R5, R4, RZ, 0x3c, !PT ;  /* 0x0000000405042212 */ /* 0x000fc800078e3cff */
[----:B------:R-:W-:-:S05]  /*1f510*/  @P2 LOP3.LUT R5, R5, R4, RZ, 0x3c, !PT ;  /* 0x0000000405052212 */ /* 0x000fca00078e3cff */
[----:B------:R-:W2:Y:S01]  /*1f520*/  @P2 LDG.E.U8 R13, desc[UR8][R4.64] ;  /* 0x00000008040d2981 */ /* 0x000ea2000c1e1100 */
[----:B------:R-:W-:-:S03]  /*1f530*/  ISETP.GT.AND P3, PT, R2, 0x3, PT ;  /* 0x000000030200780c */ /* 0x000fc60003f64270 */
[----:B--2---:R0:W-:Y:S04]  /*1f540*/  STL [R1+0x448], R13 ;  /* 0x0004480d01007387 */ /* 0x0041e80000100800 */
[----:B0-----:R-:W2:Y:S04]  /*1f550*/  LDL.LU R13, [R1+0x2798] ;  /* 0x00279800010d7983 */ /* 0x001ea80000300800 */
[----:B------:R-:W4:Y:S04]  /*1f560*/  LDL R4, [R1+0xac0] ;  /* 0x000ac00001047983 */ /* 0x000f280000100800 */
[----:B------:R-:W4:Y:S01]  /*1f570*/  LDL R5, [R1+0xac4] ;  /* 0x000ac40001057983 */ /* 0x000f220000100800 */
[----:B---3--:R-:W-:-:S02]  /*1f580*/  PRMT R15, RZ, 0x7610, R15 ;  /* 0x00007610ff0f7816 */ /* 0x008fc4000000000f */
[----:B----4-:R-:W-:-:S04]  /*1f590*/  @P3 LOP3.LUT R5, R5, R4, RZ, 0x3c, !PT ;  /* 0x0000000405053212 */ /* 0x010fc800078e3cff */
        /* <DEDUP_REMOVED lines=18> */
[----:B------:R-:W-:-:S02]  /*1f6c0*/  PRMT R14, RZ, 0x7610, R14 ;  /* 0x00007610ff0e7816 */ /* 0x000fc4000000000e */
[----:B----4-:R-:W-:-:S04]  /*1f6d0*/  @P1 LOP3.LUT R5, R5, R4, RZ, 0x3c, !PT ;  /* 0x0000000405051212 */ /* 0x010fc800078e3cff */
[----:B------:R-:W-:-:S04]  /*1f6e0*/  @P1 LOP3.LUT R4, R5, R4, RZ, 0x3c, !PT ;  /* 0x0000000405041212 */ /* 0x000fc800078e3cff */
[----:B------:R-:W-:-:S05]  /*1f6f0*/  @P1 LOP3.LUT R5, R5, R4, RZ, 0x3c, !PT ;  /* 0x0000000405051212 */ /* 0x000fca00078e3cff */
[----:B------:R-:W4:Y:S01]  /*1f700*/  @P1 LDG.E.U8 R14, desc[UR8][R4.64] ;  /* 0x00000008040e1981 */ /* 0x000f22000c1e1100 */
[----:B------:R-:W-:-:S03]  /*1f710*/  ISETP.GT.AND P2, PT, R2, 0x6, PT ;  /* 0x000000060200780c */ /* 0x000fc60003f44270 */
[----:B----4-:R0:W-:Y:S04]  /*1f720*/  STL [R1+0x43c], R14 ;  /* 0x00043c0e01007387 */ /* 0x0101e80000100800 */
[----:B0-----:R-:W4:Y:S04]  /*1f730*/  LDL.LU R14, [R1+0x278c] ;  /* 0x00278c00010e7983 */ /* 0x001f280000300800 */
[----:B------:R-:W2:Y:S04]  /*1f740*/  LDL R4, [R1+0xaa8] ;  /* 0x000aa80001047983 */ /* 0x000ea80000100800 */
[----:B------:R-:W2:Y:S01]  /*1f750*/  LDL R5, [R1+0xaac] ;  /* 0x000aac0001057983 */ /* 0x000ea20000100800 */
[----:B------:R-:W-:-:S02]  /*1f760*/  PRMT R7, RZ, 0x7610, R7 ;  /* 0x00007610ff077816 */ /* 0x000fc40000000007 */
[----:B--2---:R-:W-:-:S04]  /*1f770*/  @P2 LOP3.LUT R5, R5, R4, RZ, 0x3c, !PT ;  /* 0x0000000405052212 */ /* 0x004fc800078e3cff */
[----:B------:R-:W-:-:S04]  /*1f780*/  @P2 LOP3.LUT R4, R5, R4, RZ, 0x3c, !PT ;  /* 0x0000000405042212 */ /* 0x000fc800078e3cff */
[----:B------:R-:W-:-:S05]  /*1f790*/  @P2 LOP3.LUT R5, R5, R4, RZ, 0x3c, !PT ;  /* 0x0000000405052212 */ /* 0x000fca00078e3cff */
[----:B------:R-:W2:Y:S01]  /*1f7a0*/  @P2 LDG.E.U8 R7, desc[UR8][R4.64] ;  /* 0x0000000804072981 */ /* 0x000ea2000c1e1100 */
[----:B------:R-:W-:-:S03]  /*1f7b0*/  ISETP.GT.AND P3, PT, R2, 0x7, PT ;  /* 0x000000070200780c */ /* 0x000fc60003f64270 */
[----:B--2---:R0:W-:Y:S04]  /*1f7c0*/  STL [R1+0x438], R7 ;  /* 0x0004380701007387 */ /* 0x0041e80000100800 */
[----:B0-----:R-:W2:Y:S04]  /*1f7d0*/  LDL.LU R7, [R1+0x2788] ;  /* 0x0027880001077983 */ /* 0x001ea80000300800 */
        /* <DEDUP_REMOVED lines=132> */
[----:B---3--:R-:W-:-:S02]  /*20020*/  PRMT R15, RZ, 0x7610, R15 ;  /* 0x00007610ff0f7816 */ /* 0x008fc4000000000f */
[----:B--2---:R-:W-:-:S04]  /*20030*/  @P0 LOP3.LUT R5, R5, R4, RZ, 0x3c, !PT ;  /* 0x0000000405050212 */ /* 0x004fc800078e3cff */
[----:B------:R-:W-:-:S04]  /*20040*/  @P0 LOP3.LUT R4, R5, R4, RZ, 0x3c, !PT ;  /* 0x0000000405040212 */ /* 0x000fc800078e3cff */
[----:B------:R-:W-:-:S05]  /*20050*/  @P0 LOP3.LUT R5, R5, R4, RZ, 0x3c, !PT ;  /* 0x0000000405050212 */ /* 0x000fca00078e3cff */
[----:B------:R0:W2:Y:S04]  /*20060*/  @P0 LDG.E.U8 R15, desc[UR8][R4.64] ;  /* 0x00000008040f0981 */ /* 0x0000a8000c1e1100 */
[----:B------:R-:W0:Y:S04]  /*20070*/  LDL R4, [R1+0xa30] ;  /* 0x000a300001047983 */ /* 0x000e280000100800 */
[----:B------:R-:W0:Y:S01]  /*20080*/  LDL R5, [R1+0xa34] ;  /* 0x000a340001057983 */ /* 0x000e220000100800 */
[----:B------:R-:W-:Y:S02]  /*20090*/  ISETP.GT.AND P1, PT, R2, 0x15, PT ;  /* 0x000000150200780c */ /* 0x000fe40003f24270 */
[----:B------:R-:W-:-:S11]  /*200a0*/  PRMT R16, RZ, 0x7610, R16 ;  /* 0x00007610ff107816 */ /* 0x000fd60000000010 */
[----:B0-----:R-:W-:-:S04]  /*200b0*/  @P1 LOP3.LUT R5, R5, R4, RZ, 0x3c, !PT ;  /* 0x0000000405051212 */ /* 0x001fc800078e3cff */
[----:B------:R-:W-:-:S04]  /*200c0*/  @P1 LOP3.LUT R4, R5, R4, RZ, 0x3c, !PT ;  /* 0x0000000405041212 */ /* 0x000fc800078e3cff */
[----:B------:R-:W-:-:S05]  /*200d0*/  @P1 LOP3.LUT R5, R5, R4, RZ, 0x3c, !PT ;  /* 0x0000000405051212 */ /* 0x000fca00078e3cff */
[----:B------:R-:W3:Y:S04]  /*200e0*/  @P1 LDG.E.U8 R16, desc[UR8][R4.64] ;  /* 0x0000000804101981 */ /* 0x000ee8000c1e1100 */
[----:B--2---:R0:W-:Y:S04]  /*200f0*/  STL [R1+0x48], R15 ;  /* 0x0000480f01007387 */ /* 0x0041e80000100800 */
[----:B0-----:R-:W2:Y:S04]  /*20100*/  LDL R15, [R1+0xa14] ;  /* 0x000a1400010f7983 */ /* 0x001ea80000100800 */
[----:B---3--:R0:W-:Y:S04]  /*20110*/  STL [R1+0x44], R16 ;  /* 0x0000441001007387 */ /* 0x0081e80000100800 */
[----:B0-----:R-:W3:Y:S04]  /*20120*/  LDL.LU R16, [R1+0x2750] ;  /* 0x0027500001107983 */ /* 0x001ee80000300800 */
[----:B------:R-:W2:Y:S04]  /*20130*/  LDL R4, [R1+0xa28] ;  /* 0x000a280001047983 */ /* 0x000ea80000100800 */
[----:B------:R-:W2:Y:S01]  /*20140*/  LDL R5, [R1+0xa2c] ;  /* 0x000a2c0001057983 */ /* 0x000ea20000100800 */
[----:B------:R-:W-:-:S02]  /*20150*/  ISETP.GT.AND P2, PT, R2, 0x16, PT ;  /* 0x000000160200780c */ /* 0x000fc40003f44270 */
[----:B------:R-:W-:-:S11]  /*20160*/  PRMT R3, RZ, 0x7610, R3 ;  /* 0x00007610ff037816 */ /* 0x000fd60000000003 */
        /* <DEDUP_REMOVED lines=24> */
[----:B------:R-:W-:Y:S02]  /*202f0*/  ISETP.GT.AND P1, PT, R2, 0x19, PT ;  /* 0x000000190200780c */ /* 0x000fe40003f24270 */
[----:B------:R-:W-:Y:S01]  /*20300*/  PRMT R21, RZ, 0x7610, R21 ;  /* 0x00007610ff157816 */ /* 0x000fe20000000015 */
[----:B--2---:R0:W-:Y:S04]  /*20310*/  STL [R1+0x38], R19 ;  /* 0x0000381301007387 */ /* 0x0041e80000100800 */
[----:B0-----:R-:W2:Y:S04]  /*20320*/  LDL.LU R19, [R1+0x2744] ;  /* 0x0027440001137983 */ /* 0x001ea80000300800 */
[----:B------:R-:W2:Y:S02]  /*20330*/  LDL R5, [R1+0xa10] ;  /* 0x000a100001057983 */ /* 0x000ea40000100800 */
[----:B------:R-:W-:-:S02]  /*20340*/  @P1 IMAD.MOV.U32 R4, RZ, RZ, R15 ;  /* 0x000000ffff041224 */ /* 0x000fc400078e000f */
[----:B------:R-:W3:Y:S04]  /*20350*/  LDL R15, [R1+0x9f4] ;  /* 0x0009f400010f7983 */ /* 0x000ee80000100800 */
[----:B--2---:R-:W2:Y:S01]  /*20360*/  @P1 LDG.E.U8 R21, desc[UR8][R4.64] ;  /* 0x0000000804151981 */ /* 0x004ea2000c1e1100 */
        /* <DEDUP_REMOVED lines=30> */
[C---:B------:R-:W-:Y:S02]  /*20550*/  ISETP.GT.AND P1, PT, R2.reuse, 0x1d, PT ;  /* 0x0000001d0200780c */ /* 0x040fe40003f24270 */
[----:B----4-:R-:W-:Y:S01]  /*20560*/  PRMT R14, RZ, 0x7610, R14 ;  /* 0x00007610ff0e7816 */ /* 0x010fe2000000000e */
[----:B--2---:R0:W-:Y:S04]  /*20570*/  STL [R1+0x28], R24 ;  /* 0x0000281801007387 */ /* 0x0041e80000100800 */
[----:B0-----:R-:W2:Y:S04]  /*20580*/  LDL.LU R24, [R1+0x2738] ;  /* 0x0027380001187983 */ /* 0x001ea80000300800 */
[----:B------:R-:W4:Y:S02]  /*20590*/  LDL R5, [R1+0x9f0] ;  /* 0x0009f00001057983 */ /* 0x000f240000100800 */
[----:B------:R-:W-:Y:S01]  /*205a0*/  @P1 IMAD.MOV.U32 R4, RZ, RZ, R15 ;  /* 0x000000ffff041224 */ /* 0x000fe200078e000f */
[----:B------:R-:W-:-:S02]  /*205b0*/  ISETP.GT.AND P2, PT, R2, 0x1e, PT ;  /* 0x0000001e0200780c */ /* 0x000fc40003f44270 */
[----:B------:R-:W-:Y:S01]  /*205c0*/  PRMT R7, RZ, 0x7610, R7 ;  /* 0x00007610ff077816 */ /* 0x000fe20000000007 */
[----:B------:R-:W2:Y:S04]  /*205d0*/  LDL R15, [R1+0x9d0] ;  /* 0x0009d000010f7983 */ /* 0x000ea80000100800 */
[----:B----4-:R0:W4:Y:S04]  /*205e0*/  @P1 LDG.E.U8 R14, desc[UR8][R4.64] ;  /* 0x00000008040e1981 */ /* 0x010128000c1e1100 */
[----:B------:R-:W2:Y:S02]  /*205f0*/  LDL R5, [R1+0x9e8] ;  /* 0x0009e80001057983 */ /* 0x000ea40000100800 */
[----:B0-----:R-:W-:Y:S01]  /*20600*/  @P2 IMAD.MOV.U32 R4, RZ, RZ, R13 ;  /* 0x000000ffff042224 */ /* 0x001fe200078e000d */
[----:B------:R-:W-:Y:S01]  /*20610*/  ISETP.GT.AND P3, PT, R2, 0x1f, PT ;  /* 0x0000001f0200780c */ /* 0x000fe20003f64270 */
[----:B----4-:R0:W-:Y:S01]  /*20620*/  STL [R1+0x24], R14 ;  /* 0x0000240e01007387 */ /* 0x0101e20000100800 */
[----:B------:R-:W-:-:S03]  /*20630*/  PRMT R25, RZ, 0x7610, R25 ;  /* 0x00007610ff197816 */ /* 0x000fc60000000019 */
[----:B------:R-:W4:Y:S04]  /*20640*/  LDL R13, [R1+0x9c8] ;  /* 0x0009c800010d7983 */ /* 0x000f280000100800 */
[----:B--2---:R1:W2:Y:S04]  /*20650*/  @P2 LDG.E.U8 R7, desc[UR8][R4.64] ;  /* 0x0000000804072981 */ /* 0x0042a8000c1e1100 */
[----:B0-----:R-:W2:Y:S04]  /*20660*/  LDL R14, [R1+0x9d4] ;  /* 0x0009d400010e7983 */ /* 0x001ea80000100800 */
[----:B------:R-:W1:Y:S04]  /*20670*/  LDL R4, [R1+0x9e0] ;  /* 0x0009e00001047983 */ /* 0x000e680000100800 */
[----:B------:R-:W1:Y:S02]  /*20680*/  LDL R5, [R1+0x9e4] ;  /* 0x0009e40001057983 */ /* 0x000e640000100800 */
[----:B-1----:R-:W-:-:S04]  /*20690*/  @P3 LOP3.LUT R5, R5, R4, RZ, 0x3c, !PT ;  /* 0x0000000405053212 */ /* 0x002fc800078e3cff */
        /* <DEDUP_REMOVED lines=10> */
[----:B------:R-:W-:Y:S02]  /*20740*/  ISETP.GT.AND P1, PT, R2, 0x21, PT ;  /* 0x000000210200780c */ /* 0x000fe40003f24270 */
[----:B------:R-:W-:Y:S02]  /*20750*/  PRMT R10, RZ, 0x7610, R10 ;  /* 0x00007610ff0a7816 */ /* 0x000fe4000000000a */
[----:B------:R-:W-:-:S07]  /*20760*/  PRMT R9, RZ, 0x7610, R9 ;  /* 0x00007610ff097816 */ /* 0x000fce0000000009 */
[----:B--2---:R-:W-:-:S04]  /*20770*/  @P0 LOP3.LUT R5, R5, R4, RZ, 0x3c, !PT ;  /* 0x0000000405050212 */ /* 0x004fc800078e3cff */
[----:B------:R-:W-:-:S04]  /*20780*/  @P0 LOP3.LUT R4, R5, R4, RZ, 0x3c, !PT ;  /* 0x0000000405040212 */ /* 0x000fc800078e3cff */
[----:B------:R-:W-:-:S05]  /*20790*/  @P0 LOP3.LUT R5, R5, R4, RZ, 0x3c, !PT ;  /* 0x0000000405050212 */ /* 0x000fca00078e3cff */
[----:B------:R0:W2:Y:S02]  /*207a0*/  @P0 LDG.E.U8 R10, desc[UR8][R4.64] ;  /* 0x00000008040a0981 */ /* 0x0000a4000c1e1100 */
[----:B0-----:R-:W-:Y:S02]  /*207b0*/  @P1 IMAD.MOV.U32 R4, RZ, RZ, R14 ;  /* 0x000000ffff041224 */ /* 0x001fe400078e000e */
[----:B------:R-:W-:-:S05]  /*207c0*/  @P1 IMAD.MOV.U32 R5, RZ, RZ, R15 ;  /* 0x000000ffff051224 */ /* 0x000fca00078e000f */
[----:B------:R0:W3:Y:S01]  /*207d0*/  @P1 LDG.E.U8 R9, desc[UR8][R4.64] ;  /* 0x0000000804091981 */ /* 0x0000e2000c1e1100 */
[----:B------:R-:W-:Y:S02]  /*207e0*/  ISETP.GT.AND P2, PT, R2, 0x22, PT ;  /* 0x000000220200780c */ /* 0x000fe40003f44270 */
[----:B------:R-:W-:-:S11]  /*207f0*/  PRMT R6, RZ, 0x7610, R6 ;  /* 0x00007610ff067816 */ /* 0x000fd60000000006 */
[----:B0-----:R-:W-:Y:S02]  /*20800*/  @P2 IMAD.MOV.U32 R4, RZ, RZ, R7 ;  /* 0x000000ffff042224 */ /* 0x001fe400078e0007 */
[----:B----4-:R-:W-:-:S05]  /*20810*/  @P2 IMAD.MOV.U32 R5, RZ, RZ, R13 ;  /* 0x000000ffff052224 */ /* 0x010fca00078e000d */
[----:B------:R-:W4:Y:S04]  /*20820*/  @P2 LDG.E.U8 R6, desc[UR8][R4.64] ;  /* 0x0000000804062981 */ /* 0x000f28000c1e1100 */
[----:B--2---:R0:W-:Y:S04]  /*20830*/  STL [R1+0x18], R10 ;  /* 0x0000180a01007387 */ /* 0x0041e80000100800 */
[----:B------:R-:W2:Y:S04]  /*20840*/  LDL R15, [R1+0x9b8] ;  /* 0x0009b800010f7983 */ /* 0x000ea80000100800 */
[----:B0-----:R-:W2:Y:S04]  /*20850*/  LDL R10, [R1+0x9c4] ;  /* 0x0009c400010a7983 */ /* 0x001ea80000100800 */
[----:B---3--:R0:W-:Y:S04]  /*20860*/  STL [R1+0x14], R9 ;  /* 0x0000140901007387 */ /* 0x0081e80000100800 */
[----:B------:R-:W3:Y:S01]  /*20870*/  LDL R5, [R1+0x9c0] ;  /* 0x0009c00001057983 */ /* 0x000ee20000100800 */
[----:B------:R-:W-:-:S02]  /*20880*/  ISETP.GT.AND P3, PT, R2, 0x23, PT ;  /* 0x000000230200780c */ /* 0x000fc40003f64270 */
[----:B------:R-:W-:Y:S01]  /*20890*/  ISETP.GT.AND P0, PT, R2, 0x24, PT ;  /* 0x000000240200780c */ /* 0x000fe20003f04270 */
[----:B------:R-:W3:Y:S04]  /*208a0*/  LDL R14, [R1+0x9b0] ;  /* 0x0009b000010e7983 */ /* 0x000ee80000100800 */
[----:B0-----:R-:W3:Y:S01]  /*208b0*/  LDL R9, [R1+0x9bc] ;  /* 0x0009bc0001097983 */ /* 0x001ee20000100800 */
[----:B------:R-:W-:Y:S02]  /*208c0*/  PRMT R0, RZ, 0x7610, R0 ;  /* 0x00007610ff007816 */ /* 0x000fe40000000000 */
[----:B------:R-:W-:Y:S01]  /*208d0*/  PRMT R8, RZ, 0x7610, R8 ;  /* 0x00007610ff087816 */ /* 0x000fe20000000008 */
[----:B------:R-:W3:Y:S04]  /*208e0*/  LDL R13, [R1+0x9b4] ;  /* 0x0009b400010d7983 */ /* 0x000ee80000100800 */
[----:B------:R-:W3:Y:S04]  /*208f0*/  LDL R7, [R1+0x9a8] ;  /* 0x0009a80001077983 */ /* 0x000ee80000100800 */
[----:B----4-:R0:W-:Y:S04]  /*20900*/  STL [R1+0x10], R6 ;  /* 0x0000100601007387 */ /* 0x0101e80000100800 */
[----:B0-----:R-:W4:Y:S01]  /*20910*/  LDL R6, [R1+0x9ac] ;  /* 0x0009ac0001067983 */ /* 0x001f220000100800 */
[----:B--2---:R-:W-:-:S03]  /*20920*/  @P3 IMAD.MOV.U32 R4, RZ, RZ, R10 ;  /* 0x000000ffff043224 */ /* 0x004fc600078e000a */
[----:B------:R-:W2:Y:S04]  /*20930*/  LDL R10, [R1+0x9a0] ;  /* 0x0009a000010a7983 */ /* 0x000ea80000100800 */
[----:B---3--:R0:W3:Y:S02]  /*20940*/  @P3 LDG.E.U8 R0, desc[UR8][R4.64] ;  /* 0x0000000804003981 */ /* 0x0080e4000c1e1100 */
[----:B0-----:R-:W-:Y:S02]  /*20950*/  @P0 IMAD.MOV.U32 R4, RZ, RZ, R9 ;  /* 0x000000ffff040224 */ /* 0x001fe400078e0009 */
[----:B------:R-:W-:-:S05]  /*20960*/  @P0 IMAD.MOV.U32 R5, RZ, RZ, R15 ;  /* 0x000000ffff050224 */ /* 0x000fca00078e000f */
[----:B------:R0:W2:Y:S01]  /*20970*/  @P0 LDG.E.U8 R8, desc[UR8][R4.64] ;  /* 0x0000000804080981 */ /* 0x0000a2000c1e1100 */
[C---:B------:R-:W-:Y:S02]  /*20980*/  ISETP.GT.AND P1, PT, R2.reuse, 0x25, PT ;  /* 0x000000250200780c */ /* 0x040fe40003f24270 */
[----:B------:R-:W-:Y:S02]  /*20990*/  ISETP.GT.AND P2, PT, R2, 0x26, PT ;  /* 0x000000260200780c */ /* 0x000fe40003f44270 */
[----:B------:R-:W-:-:S09]  /*209a0*/  PRMT R12, RZ, 0x7610, R12 ;  /* 0x00007610ff0c7816 */ /* 0x000fd2000000000c */
[----:B0-----:R-:W-:Y:S02]  /*209b0*/  @P1 IMAD.MOV.U32 R4, RZ, RZ, R13 ;  /* 0x000000ffff041224 */ /* 0x001fe400078e000d */
[----:B------:R-:W-:-:S05]  /*209c0*/  @P1 IMAD.MOV.U32 R5, RZ, RZ, R14 ;  /* 0x000000ffff051224 */ /* 0x000fca00078e000e */
[----:B------:R4:W2:Y:S02]  /*209d0*/  @P1 LDG.E.U8 R12, desc[UR8][R4.64] ;  /* 0x00000008040c1981 */ /* 0x0008a4000c1e1100 */
[----:B----4-:R-:W-:Y:S02]  /*209e0*/  @P2 IMAD.MOV.U32 R4, RZ, RZ, R6 ;  /* 0x000000ffff042224 */ /* 0x010fe400078e0006 */
[----:B------:R-:W-:Y:S01]  /*209f0*/  @P2 IMAD.MOV.U32 R5, RZ, RZ, R7 ;  /* 0x000000ffff052224 */ /* 0x000fe200078e0007 */
[----:B---3--:R0:W-:Y:S04]  /*20a00*/  STL [R1+0xc], R0 ;  /* 0x00000c0001007387 */ /* 0x0081e80000100800 */
[----:B------:R-:W3:Y:S04]  /*20a10*/  LDL R9, [R1+0x998] ;  /* 0x0009980001097983 */ /* 0x000ee80000100800 */
[----:B0-----:R-:W4:Y:S04]  /*20a20*/  LDL R0, [R1+0x9a4] ;  /* 0x0009a40001007983 */ /* 0x001f280000100800 */
[----:B--2---:R0:W-:Y:S04]  /*20a30*/  STL [R1+0x8], R8 ;  /* 0x0000080801007387 */ /* 0x0041e80000100800 */
[----:B------:R-:W2:Y:S04]  /*20a40*/  LDL R7, [R1+0x990] ;  /* 0x0009900001077983 */ /* 0x000ea80000100800 */
[----:B------:R-:W2:Y:S04]  /*20a50*/  LDL R6, [R1+0x994] ;  /* 0x0009940001067983 */ /* 0x000ea80000100800 */
[----:B0-----:R-:W2:Y:S01]  /*20a60*/  LDL R8, [R1+0x99c] ;  /* 0x00099c0001087983 */ /* 0x001ea20000100800 */
[----:B------:R-:W-:-:S02]  /*20a70*/  ISETP.GT.AND P3, PT, R2, 0x27, PT ;  /* 0x000000270200780c */ /* 0x000fc40003f64270 */
[----:B------:R-:W-:Y:S02]  /*20a80*/  PRMT R11, RZ, 0x7610, R11 ;  /* 0x00007610ff0b7816 */ /* 0x000fe4000000000b */
[----:B------:R-:W-:Y:S02]  /*20a90*/  ISETP.GT.AND P0, PT, R2, 0x28, PT ;  /* 0x000000280200780c */ /* 0x000fe40003f04270 */
[----:B------:R-:W-:Y:S02]  /*20aa0*/  PRMT R29, RZ, 0x7610, R29 ;  /* 0x00007610ff1d7816 */ /* 0x000fe4000000001d */
[----:B------:R0:W2:Y:S01]  /*20ab0*/  @P2 LDG.E.U8 R11, desc[UR8][R4.64] ;  /* 0x00000008040b2981 */ /* 0x0000a2000c1e1100 */
[----:B------:R-:W-:-:S04]  /*20ac0*/  PRMT R28, RZ, 0x7610, R28 ;  /* 0x00007610ff1c7816 */ /* 0x000fc8000000001c */
[----:B0-----:R-:W-:Y:S01]  /*20ad0*/  @P3 IMAD.MOV.U32 R5, RZ, RZ, R10 ;  /* 0x000000ffff053224 */ /* 0x001fe200078e000a */
[----:B------:R-:W-:Y:S01]  /*20ae0*/  ISETP.GT.AND P1, PT, R2, 0x29, PT ;  /* 0x000000290200780c */ /* 0x000fe20003f24270 */
[----:B------:R-:W2:Y:S01]  /*20af0*/  LDL R10, [R1+0x988] ;  /* 0x00098800010a7983 */ /* 0x000ea20000100800 */
[----:B------:R-:W-:Y:S01]  /*20b00*/  PRMT R27, RZ, 0x7610, R27 ;  /* 0x00007610ff1b7816 */ /* 0x000fe2000000001b */
[----:B----4-:R-:W-:Y:S02]  /*20b10*/  @P3 IMAD.MOV.U32 R4, RZ, RZ, R0 ;  /* 0x000000ffff043224 */ /* 0x010fe400078e0000 */
[----:B------:R-:W4:Y:S04]  /*20b20*/  LDL R0, [R1+0x98c] ;  /* 0x00098c0001007983 */ /* 0x000f280000100800 */
[----:B------:R3:W4:Y:S02]  /*20b30*/  @P3 LDG.E.U8 R29, desc[UR8][R4.64] ;  /* 0x00000008041d3981 */ /* 0x000724000c1e1100 */
[----:B---3--:R-:W-:-:S02]  /*20b40*/  @P0 IMAD.MOV.U32 R5, RZ, RZ, R9 ;  /* 0x000000ffff050224 */ /* 0x008fc400078e0009 */
[----:B------:R-:W3:Y:S01]  /*20b50*/  LDL R9, [R1+0x980] ;  /* 0x0009800001097983 */ /* 0x000ee20000100800 */
[----:B--2---:R-:W-:-:S03]  /*20b60*/  @P0 IMAD.MOV.U32 R4, RZ, RZ, R8 ;  /* 0x000000ffff040224 */ /* 0x004fc600078e0008 */
[----:B------:R-:W2:Y:S04]  /*20b70*/  LDL R8, [R1+0x984] ;  /* 0x0009840001087983 */ /* 0x000ea80000100800 */
[----:B------:R0:W2:Y:S02]  /*20b80*/  @P0 LDG.E.U8 R28, desc[UR8][R4.64] ;  /* 0x00000008041c0981 */ /* 0x0000a4000c1e1100 */
[----:B0-----:R-:W-:Y:S02]  /*20b90*/  @P1 IMAD.MOV.U32 R4, RZ, RZ, R6 ;  /* 0x000000ffff041224 */ /* 0x001fe400078e0006 */
[----:B------:R-:W-:-:S05]  /*20ba0*/  @P1 IMAD.MOV.U32 R5, RZ, RZ, R7 ;  /* 0x000000ffff051224 */ /* 0x000fca00078e0007 */
[----:B------:R0:W3:Y:S01]  /*20bb0*/  @P1 LDG.E.U8 R27, desc[UR8][R4.64] ;  /* 0x00000008041b1981 */ /* 0x0000e2000c1e1100 */
[----:B------:R-:W-:Y:S02]  /*20bc0*/  ISETP.GT.AND P2, PT, R2, 0x2a, PT ;  /* 0x0000002a0200780c */ /* 0x000fe40003f44270 */
[----:B------:R-:W-:-:S11]  /*20bd0*/  PRMT R26, RZ, 0x7610, R26 ;  /* 0x00007610ff1a7816 */ /* 0x000fd6000000001a */
[----:B0-----:R-:W-:Y:S01]  /*20be0*/  @P2 IMAD.MOV.U32 R5, RZ, RZ, R10 ;  /* 0x000000ffff052224 */ /* 0x001fe200078e000a */
[----:B--2---:R-:W-:Y:S04]  /*20bf0*/  STL [R1+0x2724], R28 ;  /* 0x0027241c01007387 */ /* 0x004fe80000100800 */
[----:B------:R-:W2:Y:S04]  /*20c00*/  LDL R7, [R1+0x978] ;  /* 0x0009780001077983 */ /* 0x000ea80000100800 */
[----:B------:R-:W2:Y:S01]  /*20c10*/  LDL R6, [R1+0x97c] ;  /* 0x00097c0001067983 */ /* 0x000ea20000100800 */
[----:B----4-:R-:W-:-:S05]  /*20c20*/  @P2 IMAD.MOV.U32 R4, RZ, RZ, R0 ;  /* 0x000000ffff042224 */ /* 0x010fca00078e0000 */
[----:B------:R0:W4:Y:S04]  /*20c30*/  @P2 LDG.E.U8 R26, desc[UR8][R4.64] ;  /* 0x00000008041a2981 */ /* 0x000128000c1e1100 */
[----:B---3--:R-:W-:Y:S04]  /*20c40*/  STL [R1+0x2728], R27 ;  /* 0x0027281b01007387 */ /* 0x008fe80000100800 */
[----:B------:R-:W3:Y:S04]  /*20c50*/  LDL R10, [R1+0x970] ;  /* 0x00097000010a7983 */ /* 0x000ee80000100800 */
[----:B------:R-:W3:Y:S01]  /*20c60*/  LDL R0, [R1+0x974] ;  /* 0x0009740001007983 */ /* 0x000ee20000100800 */
[----:B------:R-:W-:-:S02]  /*20c70*/  ISETP.GT.AND P3, PT, R2, 0x2b, PT ;  /* 0x0000002b0200780c */ /* 0x000fc40003f64270 */
[----:B------:R-:W-:Y:S02]  /*20c80*/  ISETP.GT.AND P0, PT, R2, 0x2c, PT ;  /* 0x0000002c0200780c */ /* 0x000fe40003f04270 */
[----:B------:R-:W-:Y:S02]  /*20c90*/  PRMT R22, RZ, 0x7610, R22 ;  /* 0x00007610ff167816 */ /* 0x000fe40000000016 */
[----:B------:R-:W-:-:S07]  /*20ca0*/  PRMT R20, RZ, 0x7610, R20 ;  /* 0x00007610ff147816 */ /* 0x000fce0000000014 */
[----:B0-----:R-:W-:Y:S02]  /*20cb0*/  @P3 IMAD.MOV.U32 R4, RZ, RZ, R8 ;  /* 0x000000ffff043224 */ /* 0x001fe400078e0008 */
[----:B------:R-:W-:-:S05]  /*20cc0*/  @P3 IMAD.MOV.U32 R5, RZ, RZ, R9 ;  /* 0x000000ffff053224 */ /* 0x000fca00078e0009 */
[----:B------:R2:W3:Y:S01]  /*20cd0*/  @P3 LDG.E.U8 R22, desc[UR8][R4.64] ;  /* 0x0000000804163981 */ /* 0x0004e2000c1e1100 */
[----:B------:R-:W-:Y:S02]  /*20ce0*/  ISETP.GT.AND P1, PT, R2, 0x2d, PT ;  /* 0x0000002d0200780c */ /* 0x000fe40003f24270 */
[----:B------:R-:W-:Y:S01]  /*20cf0*/  PRMT R17, RZ, 0x7610, R17 ;  /* 0x00007610ff117816 */ /* 0x000fe20000000011 */
[----:B------:R0:W-:Y:S01]  /*20d00*/  STL [R1+0x4], R12 ;  /* 0x0000040c01007387 */ /* 0x0001e20000100800 */
[----:B--2---:R-:W-:Y:S02]  /*20d10*/  @P0 IMAD.MOV.U32 R5, RZ, RZ, R7 ;  /* 0x000000ffff050224 */ /* 0x004fe400078e0007 */
[----:B------:R-:W-:-:S05]  /*20d20*/  @P0 IMAD.MOV.U32 R4, RZ, RZ, R6 ;  /* 0x000000ffff040224 */ /* 0x000fca00078e0006 */
[----:B------:R3:W2:Y:S04]  /*20d30*/  @P0 LDG.E.U8 R20, desc[UR8][R4.64] ;  /* 0x0000000804140981 */ /* 0x0006a8000c1e1100 */
[----:B----4-:R-:W-:Y:S04]  /*20d40*/  STL [R1+0x2714], R26 ;  /* 0x0027141a01007387 */ /* 0x010fe80000100800 */
[----:B------:R-:W4:Y:S01]  /*20d50*/  LDL R9, [R1+0x958] ;  /* 0x0009580001097983 */ /* 0x000f220000100800 */
[----:B---3--:R-:W-:Y:S02]  /*20d60*/  @P1 IMAD.MOV.U32 R5, RZ, RZ, R10 ;  /* 0x000000ffff051224 */ /* 0x008fe400078e000a */
[----:B------:R-:W-:Y:S01]  /*20d70*/  @P1 IMAD.MOV.U32 R4, RZ, RZ, R0 ;  /* 0x000000ffff041224 */ /* 0x000fe200078e0000 */
[----:B------:R1:W-:Y:S04]  /*20d80*/  STL [R1], R11 ;  /* 0x0000000b01007387 */ /* 0x0003e80000100800 */
[----:B------:R-:W3:Y:S04]  /*20d90*/  LDL R8, [R1+0x95c] ;  /* 0x00095c0001087983 */ /* 0x000ee80000100800 */
[----:B------:R4:W3:Y:S04]  /*20da0*/  @P1 LDG.E.U8 R17, desc[UR8][R4.64] ;  /* 0x0000000804111981 */ /* 0x0008e8000c1e1100 */
[----:B------:R-:W-:Y:S04]  /*20db0*/  STL [R1+0x2718], R22 ;  /* 0x0027181601007387 */ /* 0x000fe80000100800 */
[----:B------:R-:W3:Y:S04]  /*20dc0*/  LDL R7, [R1+0x950] ;  /* 0x0009500001077983 */ /* 0x000ee80000100800 */
[----:B------:R-:W3:Y:S01]  /*20dd0*/  LDL R6, [R1+0x954] ;  /* 0x0009540001067983 */ /* 0x000ee20000100800 */
[----:B------:R-:W-:-:S03]  /*20de0*/  ISETP.GT.AND P2, PT, R2, 0x30, PT ;  /* 0x000000300200780c */ /* 0x000fc60003f44270 */
[----:B--2---:R-:W-:Y:S04]  /*20df0*/  STL [R1+0x2708], R20 ;  /* 0x0027081401007387 */ /* 0x004fe80000100800 */
[----:B------:R-:W2:Y:S04]  /*20e00*/  LDL R0, [R1+0x94c] ;  /* 0x00094c0001007983 */ /* 0x000ea80000100800 */
[----:B0-----:R-:W2:Y:S02]  /*20e10*/  LDL R12, [R1+0x948] ;  /* 0x00094800010c7983 */ /* 0x001ea40000100800 */
[----:B----4-:R-:W-:-:S02]  /*20e20*/  @P2 IMAD.MOV.U32 R5, RZ, RZ, R9 ;  /* 0x000000ffff052224 */ /* 0x010fc400078e0009 */
[----:B---3--:R-:W-:Y:S01]  /*20e30*/  @P2 IMAD.MOV.U32 R4, RZ, RZ, R8 ;  /* 0x000000ffff042224 */ /* 0x008fe200078e0008 */
[----:B------:R0:W-:Y:S04]  /*20e40*/  STL [R1+0x270c], R17 ;  /* 0x00270c1101007387 */ /* 0x0001e80000100800 */
[----:B------:R-:W3:Y:S04]  /*20e50*/  LDL R9, [R1+0x940] ;  /* 0x0009400001097983 */ /* 0x000ee80000100800 */
[----:B------:R-:W3:Y:S04]  /*20e60*/  LDL R8, [R1+0x944] ;  /* 0x0009440001087983 */ /* 0x000ee80000100800 */
[----:B------:R-:W4:Y:S01]  /*20e70*/  LDL R15, [R1+0x93c] ;  /* 0x00093c00010f7983 */ /* 0x000f220000100800 */
[----:B------:R-:W-:-:S02]  /*20e80*/  ISETP.GT.AND P3, PT, R2, 0x31, PT ;  /* 0x000000310200780c */ /* 0x000fc40003f64270 */
[----:B------:R-:W-:Y:S01]  /*20e90*/  ISETP.GT.AND P0, PT, R2, 0x32, PT ;  /* 0x000000320200780c */ /* 0x000fe20003f04270 */
[----:B-1----:R-:W4:Y:S01]  /*20ea0*/  LDL R11, [R1+0x930] ;  /* 0x00093000010b7983 */ /* 0x002f220000100800 */
[----:B------:R-:W-:-:S03]  /*20eb0*/  PRMT R3, RZ, 0x7610, R3 ;  /* 0x00007610ff037816 */ /* 0x000fc60000000003 */
[----:B------:R-:W4:Y:S04]  /*20ec0*/  LDL R10, [R1+0x934] ;  /* 0x00093400010a7983 */ /* 0x000f280000100800 */
[----:B------:R-:W4:Y:S04]  /*20ed0*/  LDL R14, [R1+0x928] ;  /* 0x00092800010e7983 */ /* 0x000f280000100800 */
[----:B------:R-:W4:Y:S01]  /*20ee0*/  @P3 LDG.E.U8 R3, desc[UR8][R6.64] ;  /* 0x0000000806033981 */ /* 0x000f22000c1e1100 */
[----:B------:R-:W-:-:S03]  /*20ef0*/  PRMT R16, RZ, 0x7610, R16 ;  /* 0x00007610ff107816 */ /* 0x000fc60000000010 */
[----:B0-----:R-:W4:Y:S01]  /*20f00*/  LDL R17, [R1+0x938] ;  /* 0x0009380001117983 */ /* 0x001f220000100800 */
[----:B------:R-:W-:-:S03]  /*20f10*/  ISETP.GT.AND P1, PT, R2, 0x33, PT ;  /* 0x000000330200780c */ /* 0x000fc60003f24270 */
[----:B------:R0:W4:Y:S01]  /*20f20*/  @P2 LDG.E.U8 R16, desc[UR8][R4.64] ;  /* 0x0000000804102981 */ /* 0x000122000c1e1100 */
[----:B------:R-:W-:-:S03]  /*20f30*/  ISETP.GT.AND P2, PT, R2, 0x34, PT ;  /* 0x000000340200780c */ /* 0x000fc60003f44270 */
[----:B------:R-:W4:Y:S04]  /*20f40*/  LDL R13, [R1+0x920] ;  /* 0x00092000010d7983 */ /* 0x000f280000100800 */
[----:B------:R-:W4:Y:S01]  /*20f50*/  LDL R27, [R1+0x918] ;  /* 0x00091800011b7983 */ /* 0x000f220000100800 */
[----:B0-----:R-:W-:-:S03]  /*20f60*/  PRMT R5, RZ, 0x7610, R5 ;  /* 0x00007610ff057816 */ /* 0x001fc60000000005 */
[----:B------:R-:W4:Y:S04]  /*20f70*/  LDL R26, [R1+0x908] ;  /* 0x00090800011a7983 */ /* 0x000f280000100800 */
[----:B------:R-:W4:Y:S04]  /*20f80*/  LDL R22, [R1+0x90c] ;  /* 0x00090c0001167983 */ /* 0x000f280000100800 */
[----:B------:R-:W4:Y:S01]  /*20f90*/  LDL R20, [R1+0x900] ;  /* 0x0009000001147983 */ /* 0x000f220000100800 */
[----:B--2---:R-:W-:-:S03]  /*20fa0*/  @P0 IMAD.MOV.U32 R6, RZ, RZ, R0 ;  /* 0x000000ffff060224 */ /* 0x004fc600078e0000 */
[----:B------:R-:W2:Y:S01]  /*20fb0*/  LDL R0, [R1+0x92c] ;  /* 0x00092c0001007983 */ /* 0x000ea20000100800 */
[----:B------:R-:W-:-:S03]  /*20fc0*/  @P0 IMAD.MOV.U32 R7, RZ, RZ, R12 ;  /* 0x000000ffff070224 */ /* 0x000fc600078e000c */
[----:B------:R-:W2:Y:S04]  /*20fd0*/  LDL R12, [R1+0x924] ;  /* 0x00092400010c7983 */ /* 0x000ea80000100800 */
[----:B---3--:R4:W3:Y:S02]  /*20fe0*/  @P1 LDG.E.U8 R5, desc[UR8][R8.64] ;  /* 0x0000000808051981 */ /* 0x0088e4000c1e1100 */
[----:B----4-:R-:W-:Y:S02]  /*20ff0*/  @P2 IMAD.MOV.U32 R8, RZ, RZ, R15 ;  /* 0x000000ffff082224 */ /* 0x010fe400078e000f */
[----:B------:R-:W4:Y:S01]  /*21000*/  LDL R15, [R1+0x91c] ;  /* 0x00091c00010f7983 */ /* 0x000f220000100800 */
[----:B------:R-:W-:Y:S02]  /*21010*/  PRMT R4, RZ, 0x7610, R4 ;  /* 0x00007610ff047816 */ /* 0x000fe40000000004 */
[----:B------:R-:W-:-:S04]  /*21020*/  ISETP.GT.AND P3, PT, R2, 0x35, PT ;  /* 0x000000350200780c */ /* 0x000fc80003f64270 */
[----:B------:R0:W3:Y:S01]  /*21030*/  @P0 LDG.E.U8 R4, desc[UR8][R6.64] ;  /* 0x0000000806040981 */ /* 0x0000e2000c1e1100 */
[----:B------:R-:W-:Y:S02]  /*21040*/  ISETP.GT.AND P0, PT, R2, 0x36, PT ;  /* 0x000000360200780c */ /* 0x000fe40003f04270 */
[----:B0-----:R-:W-:-:S06]  /*21050*/  PRMT R7, RZ, 0x7610, R7 ;  /* 0x00007610ff077816 */ /* 0x001fcc0000000007 */
[----:B------:R0:W3:Y:S05]  /*21060*/  @P3 LDG.E.U8 R7, desc[UR8][R10.64] ;  /* 0x000000080a073981 */ /* 0x0000ea000c1e1100 */
[----:B0-----:R-:W-:Y:S02]  /*21070*/  @P0 IMAD.MOV.U32 R11, RZ, RZ, R14 ;  /* 0x000000ffff0b0224 */ /* 0x001fe400078e000e */
[----:B------:R-:W3:Y:S01]  /*21080*/  LDL R14, [R1+0x910] ;  /* 0x00091000010e7983 */ /* 0x000ee20000100800 */
[----:B------:R-:W-:Y:S01]  /*21090*/  PRMT R6, RZ, 0x7610, R6 ;  /* 0x00007610ff067816 */ /* 0x000fe20000000006 */
[----:B------:R-:W-:Y:S02]  /*210a0*/  @P2 IMAD.MOV.U32 R9, RZ, RZ, R17 ;  /* 0x000000ffff092224 */ /* 0x000fe400078e0011 */
[----:B------:R-:W3:Y:S01]  /*210b0*/  LDL R17, [R1+0x904] ;  /* 0x0009040001117983 */ /* 0x000ee20000100800 */
[----:B------:R-:W-:-:S03]  /*210c0*/  ISETP.GT.AND P1, PT, R2, 0x37, PT ;  /* 0x000000370200780c */ /* 0x000fc60003f24270 */
[----:B------:R0:W3:Y:S01]  /*210d0*/  @P2 LDG.E.U8 R6, desc[UR8][R8.64] ;  /* 0x0000000808062981 */ /* 0x0000e2000c1e1100 */
[----:B------:R-:W-:Y:S02]  /*210e0*/  ISETP.GT.AND P2, PT, R2, 0x38, PT ;  /* 0x000000380200780c */ /* 0x000fe40003f44270 */
[----:B0-----:R-:W-:Y:S02]  /*210f0*/  PRMT R8, RZ, 0x7610, R8 ;  /* 0x00007610ff087816 */ /* 0x001fe40000000008 */
[----:B------:R-:W-:Y:S01]  /*21100*/  PRMT R9, RZ, 0x7610, R9 ;  /* 0x00007610ff097816 */ /* 0x000fe20000000009 */
[----:B--2---:R-:W-:Y:S02]  /*21110*/  @P0 IMAD.MOV.U32 R10, RZ, RZ, R0 ;  /* 0x000000ffff0a0224 */ /* 0x004fe400078e0000 */
[----:B------:R-:W2:Y:S04]  /*21120*/  LDL R0, [R1+0x914] ;  /* 0x0009140001007983 */ /* 0x000ea80000100800 */
[----:B------:R0:W2:Y:S04]  /*21130*/  @P0 LDG.E.U8 R8, desc[UR8][R10.64] ;  /* 0x000000080a080981 */ /* 0x0000a8000c1e1100 */
[----:B------:R1:W2:Y:S01]  /*21140*/  @P1 LDG.E.U8 R9, desc[UR8][R12.64] ;  /* 0x000000080c091981 */ /* 0x0002a2000c1e1100 */
[----:B0-----:R-:W-:Y:S01]  /*21150*/  PRMT R10, RZ, 0x7610, R10 ;  /* 0x00007610ff0a7816 */ /* 0x001fe2000000000a */
[----:B-1----:R-:W-:-:S02]  /*21160*/  @P2 IMAD.MOV.U32 R13, RZ, RZ, R27 ;  /* 0x000000ffff0d2224 */ /* 0x002fc400078e001b */
[----:B----4-:R-:W-:-:S05]  /*21170*/  @P2 IMAD.MOV.U32 R12, RZ, RZ, R15 ;  /* 0x000000ffff0c2224 */ /* 0x010fca00078e000f */
[----:B------:R0:W4:Y:S01]  /*21180*/  @P2 LDG.E.U8 R10, desc[UR8][R12.64] ;  /* 0x000000080c0a2981 */ /* 0x000122000c1e1100 */
[C---:B------:R-:W-:Y:S02]  /*21190*/  ISETP.GT.AND P3, PT, R2.reuse, 0x39, PT ;  /* 0x000000390200780c */ /* 0x040fe40003f64270 */
[C---:B------:R-:W-:Y:S02]  /*211a0*/  ISETP.GT.AND P4, PT, R2.reuse, 0x3a, PT ;  /* 0x0000003a0200780c */ /* 0x040fe40003f84270 */
[----:B------:R-:W-:Y:S02]  /*211b0*/  PRMT R11, RZ, 0x7610, R11 ;  /* 0x00007610ff0b7816 */ /* 0x000fe4000000000b */
[----:B------:R-:W-:Y:S02]  /*211c0*/  ISETP.GT.AND P5, PT, R2, 0x3b, PT ;  /* 0x0000003b0200780c */ /* 0x000fe40003fa4270 */
[----:B0-----:R-:W-:Y:S02]  /*211d0*/  PRMT R12, RZ, 0x7610, R12 ;  /* 0x00007610ff0c7816 */ /* 0x001fe4000000000c */
[----:B------:R-:W-:-:S03]  /*211e0*/  PRMT R13, RZ, 0x7610, R13 ;  /* 0x00007610ff0d7816 */ /* 0x000fc6000000000d */
[----:B---3--:R-:W-:Y:S02]  /*211f0*/  @P3 IMAD.MOV.U32 R15, RZ, RZ, R14 ;  /* 0x000000ffff0f3224 */ /* 0x008fe400078e000e */
[----:B--2---:R-:W-:-:S05]  /*21200*/  @P3 IMAD.MOV.U32 R14, RZ, RZ, R0 ;  /* 0x000000ffff0e3224 */ /* 0x004fca00078e0000 */
[----:B------:R0:W2:Y:S02]  /*21210*/  @P3 LDG.E.U8 R11, desc[UR8][R14.64] ;  /* 0x000000080e0b3981 */ /* 0x0000a4000c1e1100 */
[----:B0-----:R-:W-:Y:S02]  /*21220*/  @P4 IMAD.MOV.U32 R14, RZ, RZ, R22 ;  /* 0x000000ffff0e4224 */ /* 0x001fe400078e0016 */
[----:B------:R-:W-:-:S05]  /*21230*/  @P4 IMAD.MOV.U32 R15, RZ, RZ, R26 ;  /* 0x000000ffff0f4224 */ /* 0x000fca00078e001a */
[----:B------:R0:W3:Y:S02]  /*21240*/  @P4 LDG.E.U8 R12, desc[UR8][R14.64] ;  /* 0x000000080e0c4981 */ /* 0x0000e4000c1e1100 */
[----:B0-----:R-:W-:Y:S02]  /*21250*/  @P5 IMAD.MOV.U32 R14, RZ, RZ, R17 ;  /* 0x000000ffff0e5224 */ /* 0x001fe400078e0011 */
[----:B------:R-:W-:-:S05]  /*21260*/  @P5 IMAD.MOV.U32 R15, RZ, RZ, R20 ;  /* 0x000000ffff0f5224 */ /* 0x000fca00078e0014 */
[----:B------:R-:W3:Y:S04]  /*21270*/  @P5 LDG.E.U8 R13, desc[UR8][R14.64] ;  /* 0x000000080e0d5981 */ /* 0x000ee8000c1e1100 */
[----:B----4-:R0:W-:Y:S04]  /*21280*/  STL [R1+0x272c], R10 ;  /* 0x00272c0a01007387 */ /* 0x0101e80000100800 */
[----:B------:R-:W4:Y:S04]  /*21290*/  LDL R0, [R1+0x96c] ;  /* 0x00096c0001007983 */ /* 0x000f280000100800 */
[----:B0-----:R-:W4:Y:S01]  /*212a0*/  LDL R10, [R1+0x968] ;  /* 0x00096800010a7983 */ /* 0x001f220000100800 */
[----:B------:R-:W-:-:S03]  /*212b0*/  ISETP.GT.AND P0, PT, R2, 0x2e, PT ;  /* 0x0000002e0200780c */ /* 0x000fc60003f04270 */
[----:B--2---:R-:W-:Y:S04]  /*212c0*/  STL [R1+0x2730], R11 ;  /* 0x0027300b01007387 */ /* 0x004fe80000100800 */
[----:B---3--:R0:W-:Y:S04]  /*212d0*/  STL [R1+0x271c], R12 ;  /* 0x00271c0c01007387 */ /* 0x0081e80000100800 */
[----:B------:R-:W2:Y:S04]  /*212e0*/  LDL R27, [R1+0x8f8] ;  /* 0x0008f800011b7983 */ /* 0x000ea80000100800 */
[----:B------:R-:W3:Y:S04]  /*212f0*/  LDL R26, [R1+0x8fc] ;  /* 0x0008fc00011a7983 */ /* 0x000ee80000100800 */
[----:B------:R-:W3:Y:S04]  /*21300*/  LDL R22, [R1+0x8f0] ;  /* 0x0008f00001167983 */ /* 0x000ee80000100800 */
[----:B------:R-:W3:Y:S04]  /*21310*/  LDL R20, [R1+0x8f4] ;  /* 0x0008f40001147983 */ /* 0x000ee80000100800 */
[----:B------:R1:W-:Y:S04]  /*21320*/  STL [R1+0x2720], R13 ;  /* 0x0027200d01007387 */ /* 0x0003e80000100800 */
[----:B------:R-:W3:Y:S04]  /*21330*/  LDL R17, [R1+0x960] ;  /* 0x0009600001117983 */ /* 0x000ee80000100800 */
[----:B0-----:R-:W3:Y:S04]  /*21340*/  LDL R12, [R1+0x8e8] ;  /* 0x0008e800010c7983 */ /* 0x001ee80000100800 */
[----:B-1----:R-:W3:Y:S04]  /*21350*/  LDL R13, [R1+0x964] ;  /* 0x00096400010d7983 */ /* 0x002ee80000100800 */
[----:B------:R-:W3:Y:S01]  /*21360*/  LDL R11, [R1+0x8ec] ;  /* 0x0008ec00010b7983 */ /* 0x000ee20000100800 */
[----:B----4-:R-:W-:-:S02]  /*21370*/  @P0 IMAD.MOV.U32 R14, RZ, RZ, R0 ;  /* 0x000000ffff0e0224 */ /* 0x010fc400078e0000 */
[----:B------:R-:W-:Y:S01]  /*21380*/  @P0 IMAD.MOV.U32 R15, RZ, RZ, R10 ;  /* 0x000000ffff0f0224 */ /* 0x000fe200078e000a */
[----:B------:R-:W4:Y:S04]  /*21390*/  LDL R0, [R1+0x8e4] ;  /* 0x0008e40001007983 */ /* 0x000f280000100800 */
[----:B------:R-:W4:Y:S01]  /*213a0*/  LDL R10, [R1+0x8e0] ;  /* 0x0008e000010a7983 */ /* 0x000f220000100800 */
[C---:B------:R-:W-:Y:S02]  /*213b0*/  ISETP.GT.AND P1, PT, R2.reuse, 0x3c, PT ;  /* 0x0000003c0200780c */ /* 0x040fe40003f24270 */
[----:B------:R-:W-:Y:S02]  /*213c0*/  ISETP.GT.AND P3, PT, R2, 0x3d, PT ;  /* 0x0000003d0200780c */ /* 0x000fe40003f64270 */
[----:B------:R-:W-:-:S02]  /*213d0*/  PRMT R18, RZ, 0x7610, R18 ;  /* 0x00007610ff127816 */ /* 0x000fc40000000012 */
[----:B------:R-:W-:Y:S02]  /*213e0*/  PRMT R19, RZ, 0x7610, R19 ;  /* 0x00007610ff137816 */ /* 0x000fe40000000013 */
[C---:B------:R-:W-:Y:S02]  /*213f0*/  ISETP.GT.AND P2, PT, R2.reuse, 0x2f, PT ;  /* 0x0000002f0200780c */ /* 0x040fe40003f44270 */
[----:B------:R2:W4:Y:S01]  /*21400*/  @P0 LDG.E.U8 R18, desc[UR8][R14.64] ;  /* 0x000000080e120981 */ /* 0x000522000c1e1100 */
[----:B------:R-:W-:Y:S02]  /*21410*/  ISETP.GT.AND P4, PT, R2, 0x3e, PT ;  /* 0x0000003e0200780c */ /* 0x000fe40003f84270 */
[----:B------:R-:W-:Y:S02]  /*21420*/  PRMT R21, RZ, 0x7610, R21 ;  /* 0x00007610ff157816 */ /* 0x000fe40000000015 */
[----:B------:R-:W-:Y:S02]  /*21430*/  PRMT R23, RZ, 0x7610, R23 ;  /* 0x00007610ff177816 */ /* 0x000fe40000000017 */
[----:B------:R-:W-:-:S02]  /*21440*/  PRMT R24, RZ, 0x7610, R24 ;  /* 0x00007610ff187816 */ /* 0x000fc40000000018 */
[----:B------:R-:W-:Y:S02]  /*21450*/  ISETP.GT.AND P0, PT, R2, 0x3f, PT ;  /* 0x0000003f0200780c */ /* 0x000fe40003f04270 */
[----:B------:R-:W-:Y:S01]  /*21460*/  PRMT R25, RZ, 0x7610, R25 ;  /* 0x00007610ff197816 */ /* 0x000fe20000000019 */
[----:B--2---:R-:W-:Y:S02]  /*21470*/  @P1 IMAD.MOV.U32 R15, RZ, RZ, R27 ;  /* 0x000000ffff0f1224 */ /* 0x004fe400078e001b */
[----:B---3--:R-:W-:-:S05]  /*21480*/  @P1 IMAD.MOV.U32 R14, RZ, RZ, R26 ;  /* 0x000000ffff0e1224 */ /* 0x008fca00078e001a */
[----:B------:R0:W2:Y:S02]  /*21490*/  @P1 LDG.E.U8 R19, desc[UR8][R14.64] ;  /* 0x000000080e131981 */ /* 0x0000a4000c1e1100 */
[----:B0-----:R-:W-:Y:S02]  /*214a0*/  @P3 IMAD.MOV.U32 R14, RZ, RZ, R20 ;  /* 0x000000ffff0e3224 */ /* 0x001fe400078e0014 */
[----:B------:R-:W-:-:S05]  /*214b0*/  @P3 IMAD.MOV.U32 R15, RZ, RZ, R22 ;  /* 0x000000ffff0f3224 */ /* 0x000fca00078e0016 */
[----:B------:R0:W3:Y:S02]  /*214c0*/  @P3 LDG.E.U8 R21, desc[UR8][R14.64] ;  /* 0x000000080e153981 */ /* 0x0000e4000c1e1100 */
[----:B0-----:R-:W-:Y:S02]  /*214d0*/  @P2 IMAD.MOV.U32 R14, RZ, RZ, R13 ;  /* 0x000000ffff0e2224 */ /* 0x001fe400078e000d */
[----:B------:R-:W-:-:S05]  /*214e0*/  @P2 IMAD.MOV.U32 R15, RZ, RZ, R17 ;  /* 0x000000ffff0f2224 */ /* 0x000fca00078e0011 */
[----:B------:R0:W3:Y:S02]  /*214f0*/  @P2 LDG.E.U8 R23, desc[UR8][R14.64] ;  /* 0x000000080e172981 */ /* 0x0000e4000c1e1100 */
[----:B0-----:R-:W-:Y:S02]  /*21500*/  @P4 IMAD.MOV.U32 R14, RZ, RZ, R11 ;  /* 0x000000ffff0e4224 */ /* 0x001fe400078e000b */
[----:B------:R-:W-:-:S05]  /*21510*/  @P4 IMAD.MOV.U32 R15, RZ, RZ, R12 ;  /* 0x000000ffff0f4224 */ /* 0x000fca00078e000c */
[----:B------:R4:W3:Y:S02]  /*21520*/  @P4 LDG.E.U8 R24, desc[UR8][R14.64] ;  /* 0x000000080e184981 */ /* 0x0008e4000c1e1100 */
[----:B----4-:R-:W-:Y:S02]  /*21530*/  @P0 IMAD.MOV.U32 R14, RZ, RZ, R0 ;  /* 0x000000ffff0e0224 */ /* 0x010fe400078e0000 */
[----:B------:R-:W-:-:S05]  /*21540*/  @P0 IMAD.MOV.U32 R15, RZ, RZ, R10 ;  /* 0x000000ffff0f0224 */ /* 0x000fca00078e000a */
[----:B------:R0:W4:Y:S04]  /*21550*/  @P0 LDG.E.U8 R25, desc[UR8][R14.64] ;  /* 0x000000080e190981 */ /* 0x000128000c1e1100 */
[----:B------:R-:W-:Y:S01]  /*21560*/  STL [R1+0x26f4], R18 ;  /* 0x0026f41201007387 */ /* 0x000fe20000100800 */
[----:B0-----:R-:W0:Y:S02]  /*21570*/  S2R R14, SR_TID.X ;  /* 0x00000000000e7919 */ /* 0x001e240000002100 */
[----:B0-----:R-:W-:Y:S01]  /*21580*/  LOP3.LUT R14, R14, 0x3f, RZ, 0xc0, !PT ;  /* 0x0000003f0e0e7812 */ /* 0x001fe200078ec0ff */
[----:B------:R-:W-:Y:S03]  /*21590*/  BAR.SYNC.DEFER_BLOCKING 0x0 ;  /* 0x0000000000007b1d */ /* 0x000fe60000010000 */
[----:B------:R-:W-:-:S03]  /*215a0*/  ISETP.GE.AND P0, PT, R14, R2, PT ;  /* 0x000000020e00720c */ /* 0x000fc60003f06270 */
[----:B--2---:R-:W-:Y:S04]  /*215b0*/  STL [R1+0x2710], R19 ;  /* 0x0027101301007387 */ /* 0x004fe80000100800 */
[----:B---3--:R-:W-:Y:S04]  /*215c0*/  STL [R1+0x26f8], R23 ;  /* 0x0026f81701007387 */ /* 0x008fe80000100800 */
[----:B------:R0:W-:Y:S04]  /*215d0*/  STL [R1+0x26fc], R24 ;  /* 0x0026fc1801007387 */ /* 0x0001e80000100800 */
[----:B------:R-:W2:Y:S04]  /*215e0*/  LDL.LU R11, [R1+0x450] ;  /* 0x00045000010b7983 */ /* 0x000ea80000300800 */
[----:B------:R-:W3:Y:S04]  /*215f0*/  LDL.LU R22, [R1+0x44c] ;  /* 0x00044c0001167983 */ /* 0x000ee80000300800 */
[----:B------:R-:W2:Y:S04]  /*21600*/  LDL.LU R26, [R1+0x58] ;  /* 0x00005800011a7983 */ /* 0x000ea80000300800 */
[----:B0-----:R-:W2:Y:S04]  /*21610*/  LDL.LU R24, [R1+0x54] ;  /* 0x0000540001187983 */ /* 0x001ea80000300800 */
[----:B------:R-:W2:Y:S04]  /*21620*/  LDL.LU R23, [R1+0x18] ;  /* 0x0000180001177983 */ /* 0x000ea80000300800 */
[----:B------:R-:W2:Y:S04]  /*21630*/  LDL.LU R17, [R1+0x14] ;  /* 0x0000140001117983 */ /* 0x000ea80000300800 */
[----:B------:R-:W2:Y:S04]  /*21640*/  LDL.LU R13, [R1+0x448] ;  /* 0x00044800010d7983 */ /* 0x000ea80000300800 */
[----:B------:R-:W2:Y:S04]  /*21650*/  LDL.LU R20, [R1+0x444] ;  /* 0x0004440001147983 */ /* 0x000ea80000300800 */
[----:B------:R-:W2:Y:S04]  /*21660*/  LDL.LU R19, [R1+0x50] ;  /* 0x0000500001137983 */ /* 0x000ea80000300800 */
[----:B------:R-:W2:Y:S04]  /*21670*/  LDL.LU R10, [R1+0x440] ;  /* 0x00044000010a7983 */ /* 0x000ea80000300800 */
[----:B------:R-:W2:Y:S04]  /*21680*/  LDL.LU R27, [R1+0x43c] ;  /* 0x00043c00011b7983 */ /* 0x000ea80000300800 */
[----:B------:R-:W2:Y:S04]  /*21690*/  LDL.LU R28, [R1+0x48] ;  /* 0x00004800011c7983 */ /* 0x000ea80000300800 */
[----:B----4-:R0:W-:Y:S04]  /*216a0*/  STL [R1+0x2700], R25 ;  /* 0x0027001901007387 */ /* 0x0101e80000100800 */
[----:B0-----:R-:W4:Y:S04]  /*216b0*/  LDL.LU R25, [R1+0xc] ;  /* 0x00000c0001197983 */ /* 0x001f280000300800 */
        /* <DEDUP_REMOVED lines=101> */
[----:B------:R0:W-:Y:S04]  /*21d10*/  STL [R1+0x2704], R15 ;  /* 0x0027040f01007387 */ /* 0x0001e80000100800 */
[----:B0-----:R-:W4:Y:S04]  /*21d20*/  LDL.LU R15, [R1+0x10] ;  /* 0x00001000010f7983 */ /* 0x001f280000300800 */
[----:B------:R-:W4:Y:S01]  /*21d30*/  LDL.LU R2, [R1+0x4c] ;  /* 0x00004c0001027983 */ /* 0x000f220000300800 */
[----:B------:R-:W0:Y:S02]  /*21d40*/  S2R R18, SR_TID.X ;  /* 0x0000000000127919 */ /* 0x000e240000002100 */
[----:B0-----:R-:W-:-:S05]  /*21d50*/  LOP3.LUT R0, R18, 0x3f, RZ, 0xc0, !PT ;  /* 0x0000003f12007812 */ /* 0x001fca00078ec0ff */
[----:B--2---:R0:W-:Y:S02]  /*21d60*/  STS.U8 [R0+UR5], R11 ;  /* 0x0000000b00007988 */ /* 0x0041e40008000005 */
[----:B0-----:R-:W0:Y:S02]  /*21d70*/  S2R R11, SR_TID.X ;  /* 0x00000000000b7919 */ /* 0x001e240000002100 */
[----:B---3--:R-:W-:Y:S04]  /*21d80*/  STS.U8 [R0+UR5+0x40], R22 ;  /* 0x0000401600007988 */ /* 0x008fe80008000005 */
[----:B------:R-:W-:Y:S04]  /*21d90*/  STS.U8 [R0+UR5+0x400], R26 ;  /* 0x0004001a00007988 */ /* 0x000fe80008000005 */
[----:B------:R-:W-:Y:S04]  /*21da0*/  STS.U8 [R0+UR5+0x440], R24 ;  /* 0x0004401800007988 */ /* 0x000fe80008000005 */
[----:B------:R-:W-:Y:S04]  /*21db0*/  STS.U8 [R0+UR5+0x800], R23 ;  /* 0x0008001700007988 */ /* 0x000fe80008000005 */
[----:B------:R-:W-:Y:S04]  /*21dc0*/  STS.U8 [R0+UR5+0x840], R17 ;  /* 0x0008401100007988 */ /* 0x000fe80008000005 */
[----:B------:R-:W-:Y:S01]  /*21dd0*/  STS.U8 [R0+UR5+0xc00], R16 ;  /* 0x000c001000007988 */ /* 0x000fe20008000005 */
[----:B0-----:R-:W-:-:S04]  /*21de0*/  LOP3.LUT R11, R11, 0x3f, RZ, 0xc0, !PT ;  /* 0x0000003f0b0b7812 */ /* 0x001fc800078ec0ff */
[----:B------:R-:W-:Y:S01]  /*21df0*/  LOP3.LUT R11, R11, 0x8, RZ, 0x3c, !PT ;  /* 0x000000080b0b7812 */ /* 0x000fe200078e3cff */
[----:B------:R-:W-:Y:S04]  /*21e00*/  STS.U8 [R0+UR5+0xc40], R3 ;  /* 0x000c400300007988 */ /* 0x000fe80008000005 */
[----:B------:R0:W-:Y:S02]  /*21e10*/  STS.U8 [R11+UR5+0x80], R13 ;  /* 0x0000800d0b007988 */ /* 0x0001e40008000005 */
[----:B0-----:R-:W0:Y:S02]  /*21e20*/  S2R R13, SR_TID.X ;  /* 0x00000000000d7919 */ /* 0x001e240000002100 */
[----:B------:R-:W-:Y:S04]  /*21e30*/  STL [R1+0x23a0], R14 ;  /* 0x0023a00e01007387 */ /* 0x000fe80000100800 */
[----:B------:R-:W-:Y:S04]  /*21e40*/  STL [R1+0x23ac], R14 ;  /* 0x0023ac0e01007387 */ /* 0x000fe80000100800 */
[----:B------:R-:W-:Y:S04]  /*21e50*/  STL [R1+0x23b4], R14 ;  /* 0x0023b40e01007387 */ /* 0x000fe80000100800 */
[----:B------:R-:W-:Y:S04]  /*21e60*/  STL [R1+0x23c0], R14 ;  /* 0x0023c00e01007387 */ /* 0x000fe80000100800 */
[----:B------:R-:W-:Y:S04]  /*21e70*/  STL [R1+0x26ec], R14 ;  /* 0x0026ec0e01007387 */ /* 0x000fe80000100800 */
[----:B------:R-:W2:Y:S04]  /*21e80*/  LDL.LU R12, [R1+0x44] ;  /* 0x00004400010c7983 */ /* 0x000ea80000300800 */
[----:B------:R-:W3:Y:S04]  /*21e90*/  LDL.LU R22, [R1+0x8] ;  /* 0x0000080001167983 */ /* 0x000ee80000300800 */
[----:B------:R-:W3:Y:S04]  /*21ea0*/  LDL.LU R26, [R1+0x4] ;  /* 0x00000400011a7983 */ /* 0x000ee80000300800 */
[----:B------:R-:W3:Y:S04]  /*21eb0*/  LDL.LU R24, [R1+0x438] ;  /* 0x0004380001187983 */ /* 0x000ee80000300800 */
[----:B------:R-:W3:Y:S04]  /*21ec0*/  LDL.LU R17, [R1+0x434] ;  /* 0x0004340001117983 */ /* 0x000ee80000300800 */
[----:B------:R-:W-:Y:S01]  /*21ed0*/  STL [R1+0x2398], R16 ;  /* 0x0023981001007387 */ /* 0x000fe20000100800 */
[----:B0-----:R-:W-:-:S03]  /*21ee0*/  LOP3.LUT R13, R13, 0x3f, RZ, 0xc0, !PT ;  /* 0x0000003f0d0d7812 */ /* 0x001fc600078ec0ff */
[----:B------:R0:W-:Y:S04]  /*21ef0*/  STS.U8 [R11+UR5+0xc0], R20 ;  /* 0x0000c0140b007988 */ /* 0x0001e80008000005 */
[----:B------:R-:W3:Y:S04]  /*21f00*/  LDL.LU R23, [R1+0x40] ;  /* 0x0000400001177983 */ /* 0x000ee80000300800 */
[----:B------:R1:W-:Y:S04]  /*21f10*/  STS.U8 [R11+UR5+0x480], R19 ;  /* 0x000480130b007988 */ /* 0x0003e80008000005 */
[----:B0-----:R-:W3:Y:S04]  /*21f20*/  LDL.LU R20, [R1+0x3c] ;  /* 0x00003c0001147983 */ /* 0x001ee80000300800 */
[----:B-1----:R-:W3:Y:S04]  /*21f30*/  LDL.LU R19, [R1] ;  /* 0x0000000001137983 */ /* 0x002ee80000300800 */
[----:B----4-:R0:W-:Y:S04]  /*21f40*/  STS.U8 [R11+UR5+0x4c0], R2 ;  /* 0x0004c0020b007988 */ /* 0x0101e80008000005 */
[----:B------:R-:W-:Y:S04]  /*21f50*/  STS.U8 [R11+UR5+0x880], R15 ;  /* 0x0008800f0b007988 */ /* 0x000fe80008000005 */
[----:B------:R-:W-:Y:S01]  /*21f60*/  STS.U8 [R11+UR5+0x8c0], R25 ;  /* 0x0008c0190b007988 */ /* 0x000fe20008000005 */
[----:B0-----:R-:W-:-:S03]  /*21f70*/  LOP3.LUT R2, R13, 0x10, RZ, 0x3c, !PT ;  /* 0x000000100d027812 */ /* 0x001fc600078e3cff */
[----:B------:R-:W-:Y:S04]  /*21f80*/  STS.U8 [R11+UR5+0xc80], R4 ;  /* 0x000c80040b007988 */ /* 0x000fe80008000005 */
[----:B------:R0:W-:Y:S04]  /*21f90*/  STS.U8 [R11+UR5+0xcc0], R5 ;  /* 0x000cc0050b007988 */ /* 0x0001e80008000005 */
[----:B------:R1:W-:Y:S04]  /*21fa0*/  STS.U8 [R2+UR5+0x100], R10 ;  /* 0x0001000a02007988 */ /* 0x0003e80008000005 */
[----:B------:R4:W-:Y:S04]  /*21fb0*/  STS.U8 [R2+UR5+0x140], R27 ;  /* 0x0001401b02007988 */ /* 0x0009e80008000005 */
[----:B0-----:R-:W3:Y:S04]  /*21fc0*/  LDL.LU R11, [R1+0x430] ;  /* 0x00043000010b7983 */ /* 0x001ee80000300800 */
[----:B-1----:R-:W3:Y:S04]  /*21fd0*/  LDL.LU R10, [R1+0x42c] ;  /* 0x00042c00010a7983 */ /* 0x002ee80000300800 */
[----:B------:R0:W-:Y:S04]  /*21fe0*/  STS.U8 [R2+UR5+0x500], R28 ;  /* 0x0005001c02007988 */ /* 0x0001e80008000005 */
[----:B----4-:R-:W4:Y:S04]  /*21ff0*/  LDL.LU R27, [R1+0x38] ;  /* 0x00003800011b7983 */ /* 0x010f280000300800 */
[----:B0-----:R-:W4:Y:S01]  /*22000*/  LDL.LU R28, [R1+0x34] ;  /* 0x00003400011c7983 */ /* 0x001f220000300800 */
[----:B------:R-:W-:-:S03]  /*22010*/  LOP3.LUT R13, R13, 0x18, RZ, 0x3c, !PT ;  /* 0x000000180d0d7812 */ /* 0x000fc600078e3cff */
[----:B--2---:R0:W-:Y:S04]  /*22020*/  STS.U8 [R2+UR5+0x540], R12 ;  /* 0x0005400c02007988 */ /* 0x0041e80008000005 */
[----:B---3--:R1:W-:Y:S04]  /*22030*/  STS.U8 [R2+UR5+0x900], R22 ;  /* 0x0009001602007988 */ /* 0x0083e80008000005 */
[----:B------:R2:W-:Y:S04]  /*22040*/  STS.U8 [R2+UR5+0x940], R26 ;  /* 0x0009401a02007988 */ /* 0x0005e80008000005 */
[----:B------:R-:W-:Y:S04]  /*22050*/  STS.U8 [R2+UR5+0xd00], R6 ;  /* 0x000d000602007988 */ /* 0x000fe80008000005 */
[----:B------:R-:W-:Y:S04]  /*22060*/  STS.U8 [R2+UR5+0xd40], R7 ;  /* 0x000d400702007988 */ /* 0x000fe80008000005 */
[----:B------:R-:W-:Y:S04]  /*22070*/  STS.U8 [R13+UR5+0x180], R24 ;  /* 0x000180180d007988 */ /* 0x000fe80008000005 */
[----:B------:R-:W-:Y:S04]  /*22080*/  STS.U8 [R13+UR5+0x1c0], R17 ;  /* 0x0001c0110d007988 */ /* 0x000fe80008000005 */
[----:B------:R-:W-:Y:S04]  /*22090*/  STS.U8 [R13+UR5+0x580], R23 ;  /* 0x000580170d007988 */ /* 0x000fe80008000005 */
[----:B0-----:R-:W3:Y:S04]  /*220a0*/  LDL.LU R12, [R1+0x428] ;  /* 0x00042800010c7983 */ /* 0x001ee80000300800 */
[----:B------:R-:W-:Y:S04]  /*220b0*/  STS.U8 [R13+UR5+0x5c0], R20 ;  /* 0x0005c0140d007988 */ /* 0x000fe80008000005 */
[----:B-1----:R-:W3:Y:S04]  /*220c0*/  LDL.LU R22, [R1+0x6c] ;  /* 0x00006c0001167983 */ /* 0x002ee80000300800 */
[----:B------:R0:W-:Y:S04]  /*220d0*/  STS.U8 [R13+UR5+0x980], R19 ;  /* 0x000980130d007988 */ /* 0x0001e80008000005 */
[----:B--2---:R-:W2:Y:S04]  /*220e0*/  LDL.LU R26, [R1+0x30] ;  /* 0x00003000011a7983 */ /* 0x004ea80000300800 */
[----:B------:R-:W2:Y:S01]  /*220f0*/  LDL.LU R15, [R1+0x2c] ;  /* 0x00002c00010f7983 */ /* 0x000ea20000300800 */
[----:B0-----:R-:W-:-:S03]  /*22100*/  LOP3.LUT R19, R18, 0x3f, RZ, 0xc0, !PT ;  /* 0x0000003f12137812 */ /* 0x001fc600078ec0ff */
[----:B------:R-:W-:Y:S04]  /*22110*/  STS.U8 [R13+UR5+0x9c0], R29 ;  /* 0x0009c01d0d007988 */ /* 0x000fe80008000005 */
[----:B------:R-:W2:Y:S04]  /*22120*/  LDL.LU R17, [R1+0x68] ;  /* 0x0000680001117983 */ /* 0x000ea80000300800 */
[----:B------:R-:W-:Y:S04]  /*22130*/  STS.U8 [R13+UR5+0xd80], R8 ;  /* 0x000d80080d007988 */ /* 0x000fe80008000005 */
[----:B------:R-:W2:Y:S04]  /*22140*/  LDL.LU R3, [R1+0x64] ;  /* 0x0000640001037983 */ /* 0x000ea80000300800 */
[----:B------:R0:W-:Y:S04]  /*22150*/  STS.U8 [R13+UR5+0xdc0], R9 ;  /* 0x000dc0090d007988 */ /* 0x0001e80008000005 */
[----:B------:R-:W2:Y:S04]  /*22160*/  LDL.LU R2, [R1+0x28] ;  /* 0x0000280001027983 */ /* 0x000ea80000300800 */
[----:B------:R-:W2:Y:S01]  /*22170*/  LDL.LU R20, [R1+0x24] ;  /* 0x0000240001147983 */ /* 0x000ea20000300800 */
[----:B0-----:R-:W-:-:S03]  /*22180*/  LOP3.LUT R13, R19, 0x20, RZ, 0x3c, !PT ;  /* 0x00000020130d7812 */ /* 0x001fc600078e3cff */
[----:B------:R-:W2:Y:S04]  /*22190*/  LDL.LU R25, [R1+0x60] ;  /* 0x0000600001197983 */ /* 0x000ea80000300800 */
[----:B------:R-:W2:Y:S04]  /*221a0*/  LDL.LU R24, [R1+0x5c] ;  /* 0x00005c0001187983 */ /* 0x000ea80000300800 */
[----:B------:R-:W2:Y:S04]  /*221b0*/  LDL.LU R23, [R1+0x20] ;  /* 0x0000200001177983 */ /* 0x000ea80000300800 */
[----:B------:R-:W2:Y:S04]  /*221c0*/  LDL.LU R18, [R1+0x1c] ;  /* 0x00001c0001127983 */ /* 0x000ea80000300800 */
[----:B------:R0:W-:Y:S04]  /*221d0*/  STS.U8 [R13+UR5+0x200], R11 ;  /* 0x0002000b0d007988 */ /* 0x0001e80008000005 */
[----:B------:R1:W-:Y:S04]  /*221e0*/  STS.U8 [R13+UR5+0x240], R10 ;  /* 0x0002400a0d007988 */ /* 0x0003e80008000005 */
[----:B0-----:R-:W2:Y:S04]  /*221f0*/  LDL.LU R11, [R1+0x2730] ;  /* 0x00273000010b7983 */ /* 0x001ea80000300800 */
[----:B-1----:R-:W2:Y:S04]  /*22200*/  LDL.LU R10, [R1+0x272c] ;  /* 0x00272c00010a7983 */ /* 0x002ea80000300800 */
[----:B----4-:R0:W-:Y:S04]  /*22210*/  STS.U8 [R13+UR5+0x600], R27 ;  /* 0x0006001b0d007988 */ /* 0x0101e80008000005 */
[----:B------:R1:W-:Y:S04]  /*22220*/  STS.U8 [R13+UR5+0x640], R28 ;  /* 0x0006401c0d007988 */ /* 0x0003e80008000005 */
[----:B0-----:R-:W4:Y:S04]  /*22230*/  LDL.LU R27, [R1+0x2728] ;  /* 0x00272800011b7983 */ /* 0x001f280000300800 */
[----:B-1----:R-:W2:Y:S01]  /*22240*/  LDL.LU R28, [R1+0x2724] ;  /* 0x00272400011c7983 */ /* 0x002ea20000300800 */
[----:B------:R-:W-:-:S03]  /*22250*/  LOP3.LUT R19, R19, 0x28, RZ, 0x3c, !PT ;  /* 0x0000002813137812 */ /* 0x000fc600078e3cff */
[----:B--2---:R-:W-:Y:S04]  /*22260*/  STS.U8 [R13+UR5+0xa00], R28 ;  /* 0x000a001c0d007988 */ /* 0x004fe80008000005 */
[----:B----4-:R-:W-:Y:S04]  /*22270*/  STS.U8 [R13+UR5+0xa40], R27 ;  /* 0x000a401b0d007988 */ /* 0x010fe80008000005 */
[----:B------:R-:W-:Y:S04]  /*22280*/  STS.U8 [R13+UR5+0xe00], R10 ;  /* 0x000e000a0d007988 */ /* 0x000fe80008000005 */
[----:B------:R0:W-:Y:S04]  /*22290*/  STS.U8 [R13+UR5+0xe40], R11 ;  /* 0x000e400b0d007988 */ /* 0x0001e80008000005 */
[----:B---3--:R1:W-:Y:S04]  /*222a0*/  STS.U8 [R19+UR5+0x280], R12 ;  /* 0x0002800c13007988 */ /* 0x0083e80008000005 */
[----:B------:R2:W-:Y:S04]  /*222b0*/  STS.U8 [R19+UR5+0x2c0], R22 ;  /* 0x0002c01613007988 */ /* 0x0005e80008000005 */
[----:B0-----:R-:W3:Y:S04]  /*222c0*/  LDL.LU R13, [R1+0x2720] ;  /* 0x00272000010d7983 */ /* 0x001ee80000300800 */
[----:B-1----:R-:W4:Y:S04]  /*222d0*/  LDL.LU R12, [R1+0x271c] ;  /* 0x00271c00010c7983 */ /* 0x002f280000300800 */
[----:B--2---:R-:W2:Y:S04]  /*222e0*/  LDL.LU R22, [R1+0x2718] ;  /* 0x0027180001167983 */ /* 0x004ea80000300800 */
[----:B------:R0:W-:Y:S04]  /*222f0*/  STS.U8 [R19+UR5+0x680], R26 ;  /* 0x0006801a13007988 */ /* 0x0001e80008000005 */
[----:B0-----:R-:W2:Y:S04]  /*22300*/  LDL.LU R26, [R1+0x2714] ;  /* 0x00271400011a7983 */ /* 0x001ea80000300800 */
[----:B------:R0:W-:Y:S02]  /*22310*/  STS.U8 [R19+UR5+0x6c0], R15 ;  /* 0x0006c00f13007988 */ /* 0x0001e40008000005 */
[----:B0-----:R-:W-:-:S02]  /*22320*/  LOP3.LUT R15, R0, 0x30, RZ, 0x3c, !PT ;  /* 0x00000030000f7812 */ /* 0x001fc400078e3cff */
[----:B--2---:R-:W-:Y:S04]  /*22330*/  STS.U8 [R19+UR5+0xa80], R26 ;  /* 0x000a801a13007988 */ /* 0x004fe80008000005 */
[----:B------:R-:W-:Y:S04]  /*22340*/  STS.U8 [R19+UR5+0xac0], R22 ;  /* 0x000ac01613007988 */ /* 0x000fe80008000005 */
[----:B----4-:R-:W-:Y:S04]  /*22350*/  STS.U8 [R19+UR5+0xe80], R12 ;  /* 0x000e800c13007988 */ /* 0x010fe80008000005 */
[----:B---3--:R0:W-:Y:S04]  /*22360*/  STS.U8 [R19+UR5+0xec0], R13 ;  /* 0x000ec00d13007988 */ /* 0x0081e80008000005 */
[----:B------:R1:W-:Y:S04]  /*22370*/  STS.U8 [R15+UR5+0x300], R17 ;  /* 0x000300110f007988 */ /* 0x0003e80008000005 */
[----:B------:R2:W-:Y:S04]  /*22380*/  STS.U8 [R15+UR5+0x340], R3 ;  /* 0x000340030f007988 */ /* 0x0005e80008000005 */
[----:B0-----:R-:W3:Y:S04]  /*22390*/  LDL.LU R19, [R1+0x2710] ;  /* 0x0027100001137983 */ /* 0x001ee80000300800 */
[----:B-1----:R-:W4:Y:S04]  /*223a0*/  LDL.LU R17, [R1+0x270c] ;  /* 0x00270c0001117983 */ /* 0x002f280000300800 */
[----:B------:R0:W-:Y:S04]  /*223b0*/  STS.U8 [R15+UR5+0x700], R2 ;  /* 0x000700020f007988 */ /* 0x0001e80008000005 */
[----:B--2---:R-:W2:Y:S04]  /*223c0*/  LDL R3, [R1+0x12b4] ;  /* 0x0012b40001037983 */ /* 0x004ea80000100800 */
[----:B------:R1:W-:Y:S04]  /*223d0*/  STS.U8 [R15+UR5+0x740], R20 ;  /* 0x000740140f007988 */ /* 0x0003e80008000005 */
[----:B0-----:R-:W2:Y:S04]  /*223e0*/  LDL R2, [R1+0x12bc] ;  /* 0x0012bc0001027983 */ /* 0x001ea80000100800 */
[----:B-1----:R-:W2:Y:S01]  /*223f0*/  LDL.LU R20, [R1+0x2708] ;  /* 0x0027080001147983 */ /* 0x002ea20000300800 */
[----:B------:R-:W-:-:S03]  /*22400*/  LOP3.LUT R0, R0, 0x38, RZ, 0x3c, !PT ;  /* 0x0000003800007812 */ /* 0x000fc600078e3cff */
[----:B--2---:R-:W-:Y:S04]  /*22410*/  STS.U8 [R15+UR5+0xb00], R20 ;  /* 0x000b00140f007988 */ /* 0x004fe80008000005 */
[----:B----4-:R-:W-:Y:S04]  /*22420*/  STS.U8 [R15+UR5+0xb40], R17 ;  /* 0x000b40110f007988 */ /* 0x010fe80008000005 */
[----:B---3--:R-:W-:Y:S04]  /*22430*/  STS.U8 [R15+UR5+0xf00], R19 ;  /* 0x000f00130f007988 */ /* 0x008fe80008000005 */
[----:B------:R0:W-:Y:S04]  /*22440*/  STS.U8 [R15+UR5+0xf40], R21 ;  /* 0x000f40150f007988 */ /* 0x0001e80008000005 */
[----:B------:R1:W-:Y:S04]  /*22450*/  STS.U8 [R0+UR5+0x380], R25 ;  /* 0x0003801900007988 */ /* 0x0003e80008000005 */
[----:B------:R2:W-:Y:S04]  /*22460*/  STS.U8 [R0+UR5+0x3c0], R24 ;  /* 0x0003c01800007988 */ /* 0x0005e80008000005 */
[----:B0-----:R-:W3:Y:S04]  /*22470*/  LDL.LU R15, [R1+0x2704] ;  /* 0x00270400010f7983 */ /* 0x001ee80000300800 */
[----:B-1----:R-:W4:Y:S04]  /*22480*/  LDL.LU R25, [R1+0x2700] ;  /* 0x0027000001197983 */ /* 0x002f280000300800 */
[----:B--2---:R-:W2:Y:S04]  /*22490*/  LDL.LU R24, [R1+0x26fc] ;  /* 0x0026fc0001187983 */ /* 0x004ea80000300800 */
[----:B------:R0:W-:Y:S04]  /*224a0*/  STS.U8 [R0+UR5+0x780], R23 ;  /* 0x0007801700007988 */ /* 0x0001e80008000005 */
[----:B------:R1:W-:Y:S04]  /*224b0*/  STS.U8 [R0+UR5+0x7c0], R18 ;  /* 0x0007c01200007988 */ /* 0x0003e80008000005 */
[----:B0-----:R-:W2:Y:S04]  /*224c0*/  LDL.LU R23, [R1+0x26f8] ;  /* 0x0026f80001177983 */ /* 0x001ea80000300800 */
[----:B-1----:R-:W2:Y:S01]  /*224d0*/  LDL.LU R18, [R1+0x26f4] ;  /* 0x0026f40001127983 */ /* 0x002ea20000300800 */
[----:B------:R-:W-:-:S03]  /*224e0*/  PRMT R14, RZ, 0x7610, R14 ;  /* 0x00007610ff0e7816 */ /* 0x000fc6000000000e */
[----:B--2---:R-:W-:Y:S04]  /*224f0*/  STS.U8 [R0+UR5+0xb80], R18 ;  /* 0x000b801200007988 */ /* 0x004fe80008000005 */
[----:B------:R-:W-:Y:S04]  /*22500*/  STS.U8 [R0+UR5+0xbc0], R23 ;  /* 0x000bc01700007988 */ /* 0x000fe80008000005 */
[----:B------:R-:W-:Y:S04]  /*22510*/  STS.U8 [R0+UR5+0xf80], R24 ;  /* 0x000f801800007988 */ /* 0x000fe80008000005 */
[----:B----4-:R0:W-:Y:S01]  /*22520*/  STS.U8 [R0+UR5+0xfc0], R25 ;  /* 0x000fc01900007988 */ /* 0x0101e20008000005 */
[----:B------:R-:W-:Y:S06]  /*22530*/  BAR.SYNC.DEFER_BLOCKING 0x0 ;  /* 0x0000000000007b1d */ /* 0x000fec0000010000 */
[----:B0-----:R-:W2:Y:S04]  /*22540*/  LDL.LU R0, [R1+0x26f0] ;  /* 0x0026f00001007983 */ /* 0x001ea80000300800 */
[----:B------:R-:W4:Y:S04]  /*22550*/  @!P0 LDG.E.U8 R14, desc[UR8][R2.64] ;  /* 0x00000008020e8981 */ /* 0x000f28000c1e1100 */
[----:B----4-:R0:W-:Y:S04]  /*22560*/  STL [R1+0x7c8], R14 ;  /* 0x0007c80e01007387 */ /* 0x0101e80000100800 */
[----:B0-----:R-:W4:Y:S04]  /*22570*/  LDL.LU R14, [R1+0x26ec] ;  /* 0x0026ec00010e7983 */ /* 0x001f280000300800 */
[----:B------:R-:W2:Y:S04]  /*22580*/  LDL R2, [R1+0xaec] ;  /* 0x000aec0001027983 */ /* 0x000ea80000100800 */
[----:B------:R-:W2:Y:S01]  /*22590*/  LDL R3, [R1+0x1230] ;  /* 0x0012300001037983 */ /* 0x000ea20000100800 */
[----:B---3--:R-:W-:-:S02]  /*225a0*/  PRMT R15, RZ, 0x7610, R15 ;  /* 0x00007610ff0f7816 */ /* 0x008fc4000000000f */
[----:B--2---:R-:W-:-:S04]  /*225b0*/  @!P0 LOP3.LUT R3, R3, R2, RZ, 0x3c, !PT ;  /* 0x0000000203038212 */ /* 0x004fc800078e3cff */
[----:B------:R-:W-:-:S04]  /*225c0*/  @!P0 LOP3.LUT R2, R3, R2, RZ, 0x3c, !PT ;  /* 0x0000000203028212 */ /* 0x000fc800078e3cff */
[----:B------:R-:W-:-:S05]  /*225d0*/  @!P0 LOP3.LUT R3, R3, R2, RZ, 0x3c, !PT ;  /* 0x0000000203038212 */ /* 0x000fca00078e3cff */
[----:B------:R-:W2:Y:S04]  /*225e0*/  @!P0 LDG.E.U8 R15, desc[UR8][R2.64] ;  /* 0x00000008020f8981 */ /* 0x000ea8000c1e1100 */
[----:B--2---:R0:W-:Y:S04]  /*225f0*/  STL [R1+0x7d0], R15 ;  /* 0x0007d00f01007387 */ /* 0x0041e80000100800 */
[----:B0-----:R-:W2:Y:S04]  /*22600*/  LDL.LU R15, [R1+0x26e8] ;  /* 0x0026e800010f7983 */ /* 0x001ea80000300800 */
[----:B------:R-:W3:Y:S04]  /*22610*/  LDL R2, [R1+0xae4] ;  /* 0x000ae40001027983 */ /* 0x000ee80000100800 */
[----:B------:R-:W3:Y:S01]  /*22620*/  LDL R3, [R1+0xae8] ;  /* 0x000ae80001037983 */ /* 0x000ee20000100800 */
[----:B------:R-:W-:-:S02]  /*22630*/  PRMT R0, RZ, 0x7610, R0 ;  /* 0x00007610ff007816 */ /* 0x000fc40000000000 */
[----:B---3--:R-:W-:-:S04]  /*22640*/  @!P0 LOP3.LUT R3, R3, R2, RZ, 0x3c, !PT ;  /* 0x0000000203038212 */ /* 0x008fc800078e3cff */
[----:B------:R-:W-:-:S04]  /*22650*/  @!P0 LOP3.LUT R2, R3, R2, RZ, 0x3c, !PT ;  /* 0x0000000203028212 */ /* 0x000fc800078e3cff */
[----:B------:R-:W-:-:S05]  /*22660*/  @!P0 LOP3.LUT R3, R3, R2, RZ, 0x3c, !PT ;  /* 0x0000000203038212 */ /* 0x000fca00078e3cff */
[----:B------:R-:W3:Y:S04]  /*22670*/  @!P0 LDG.E.U8 R0, desc[UR8][R2.64] ;  /* 0x0000000802008981 */ /* 0x000ee8000c1e1100 */
[----:B---3--:R0:W-:Y:S04]  /*22680*/  STL [R1+0x7cc], R0 ;  /* 0x0007cc0001007387 */ /* 0x0081e80000100800 */
[----:B0-----:R-:W3:Y:S04]  /*22690*/  LDL.LU R0, [R1+0x26e4] ;  /* 0x0026e40001007983 */ /* 0x001ee80000300800 */
[----:B------:R-:W3:Y:S04]  /*226a0*/  LDL R2, [R1+0xae0] ;  /* 0x000ae00001027983 */ /* 0x000ee80000100800 */
[----:B------:R-:W3:Y:S01]  /*226b0*/  LDL R3, [R1+0x122c] ;  /* 0x00122c0001037983 */ /* 0x000ee20000100800 */
[----:B--2---:R-:W-:-:S02]  /*226c0*/  PRMT R15, RZ, 0x7610, R15 ;  /* 0x00007610ff0f7816 */ /* 0x004fc4000000000f */
[----:B---3--:R-:W-:-:S04]  /*226d0*/  @!P0 LOP3.LUT R3, R3, R2, RZ, 0x3c, !PT ;  /* 0x0000000203038212 */ /* 0x008fc800078e3cff */
        /* <DEDUP_REMOVED lines=1802> */
[----:B------:R0:W2:Y:S04]  /*29780*/  @!P0 LDG.E.U8 R15, desc[UR8][R2.64] ;  /* 0x00000008020f8981 */ /* 0x0000a8000c1e1100 */
[----:B------:R-:W0:Y:S04]  /*29790*/  LDL R2, [R1+0xbf0] ;  /* 0x000bf00001027983 */ /* 0x000e280000100800 */
[----:B------:R-:W0:Y:S01]  /*297a0*/  LDL R3, [R1+0xbf4] ;  /* 0x000bf40001037983 */ /* 0x000e220000100800 */
[----:B----4-:R-:W-:Y:S02]  /*297b0*/  PRMT R14, RZ, 0x7610, R14 ;  /* 0x00007610ff0e7816 */ /* 0x010fe4000000000e */
[----:B0-----:R-:W-:-:S04]  /*297c0*/  @!P0 LOP3.LUT R3, R3, R2, RZ, 0x3c, !PT ;  /* 0x0000000203038212 */ /* 0x001fc800078e3cff */
[----:B------:R-:W-:-:S04]  /*297d0*/  @!P0 LOP3.LUT R2, R3, R2, RZ, 0x3c, !PT ;  /* 0x0000000203028212 */ /* 0x000fc800078e3cff */
[----:B------:R-:W-:-:S05]  /*297e0*/  @!P0 LOP3.LUT R3, R3, R2, RZ, 0x3c, !PT ;  /* 0x0000000203038212 */ /* 0x000fca00078e3cff */
[----:B------:R-:W3:Y:S04]  /*297f0*/  @!P0 LDG.E.U8 R14, desc[UR8][R2.64] ;  /* 0x00000008020e8981 */ /* 0x000ee8000c1e1100 */
[----:B--2---:R0:W-:Y:S04]  /*29800*/  STL [R1+0x68], R15 ;  /* 0x0000680f01007387 */ /* 0x0041e80000100800 */
[----:B0-----:R-:W2:Y:S04]  /*29810*/  LDL R15, [R1+0xbc4] ;  /* 0x000bc400010f7983 */ /* 0x001ea80000100800 */
[----:B---3--:R0:W-:Y:S04]  /*29820*/  STL [R1+0x64], R14 ;  /* 0x0000640e01007387 */ /* 0x0081e80000100800 */
[----:B0-----:R-:W3:Y:S04]  /*29830*/  LDL.LU R14, [R1+0x23c0] ;  /* 0x0023c000010e7983 */ /* 0x001ee80000300800 */
[----:B------:R-:W4:Y:S04]  /*29840*/  LDL R2, [R1+0xbe8] ;  /* 0x000be80001027983 */ /* 0x000f280000100800 */
[----:B------:R-:W4:Y:S01]  /*29850*/  LDL R3, [R1+0xbec] ;  /* 0x000bec0001037983 */ /* 0x000f220000100800 */
[----:B------:R-:W-:-:S02]  /*29860*/  PRMT R0, RZ, 0x7610, R0 ;  /* 0x00007610ff007816 */ /* 0x000fc40000000000 */
[----:B----4-:R-:W-:-:S04]  /*29870*/  @!P0 LOP3.LUT R3, R3, R2, RZ, 0x3c, !PT ;  /* 0x0000000203038212 */ /* 0x010fc800078e3cff */
[----:B------:R-:W-:-:S04]  /*29880*/  @!P0 LOP3.LUT R2, R3, R2, RZ, 0x3c, !PT ;  /* 0x0000000203028212 */ /* 0x000fc800078e3cff */
[----:B------:R-:W-:-:S05]  /*29890*/  @!P0 LOP3.LUT R3, R3, R2, RZ, 0x3c, !PT ;  /* 0x0000000203038212 */ /* 0x000fca00078e3cff */
[----:B------:R-:W4:Y:S04]  /*298a0*/  @!P0 LDG.E.U8 R0, desc[UR8][R2.64] ;  /* 0x0000000802008981 */ /* 0x000f28000c1e1100 */
[----:B----4-:R0:W-:Y:S04]  /*298b0*/  STL [R1+0x60], R0 ;  /* 0x0000600001007387 */ /* 0x0101e80000100800 */
[----:B0-----:R-:W4:Y:S04]  /*298c0*/  LDL.LU R0, [R1+0x23bc] ;  /* 0x0023bc0001007983 */ /* 0x001f280000300800 */
[----:B------:R-:W2:Y:S04]  /*298d0*/  LDL R2, [R1+0xbe0] ;  /* 0x000be00001027983 */ /* 0x000ea80000100800 */
[----:B------:R-:W2:Y:S01]  /*298e0*/  LDL R3, [R1+0xbe4] ;  /* 0x000be40001037983 */ /* 0x000ea20000100800 */
[----:B------:R-:W-:-:S02]  /*298f0*/  PRMT R9, RZ, 0x7610, R9 ;  /* 0x00007610ff097816 */ /* 0x000fc40000000009 */
[----:B--2---:R-:W-:-:S04]  /*29900*/  @!P0 LOP3.LUT R3, R3, R2, RZ, 0x3c, !PT ;  /* 0x0000000203038212 */ /* 0x004fc800078e3cff */
        /* <DEDUP_REMOVED lines=9> */
[----:B------:R-:W4:Y:S04]  /*299a0*/  @!P0 LDG.E.U8 R0, desc[UR8][R2.64] ;  /* 0x0000000802008981 */ /* 0x000f28000c1e1100 */
[----:B--2---:R0:W-:Y:S04]  /*299b0*/  STL [R1+0x5c], R9 ;  /* 0x00005c0901007387 */ /* 0x0041e80000100800 */
[----:B0-----:R-:W2:Y:S04]  /*299c0*/  LDL R9, [R1+0xb4c] ;  /* 0x000b4c0001097983 */ /* 0x001ea80000100800 */
        /* <DEDUP_REMOVED lines=8> */
[----:B------:R-:W2:Y:S01]  /*29a50*/  @!P0 LDG.E.U8 R14, desc[UR8][R2.64] ;  /* 0x00000008020e8981 */ /* 0x000ea2000c1e1100 */
[----:B----4-:R-:W-:-:S03]  /*29a60*/  PRMT R0, RZ, 0x7610, R0 ;  /* 0x00007610ff007816 */ /* 0x010fc60000000000 */
[----:B--2---:R0:W-:Y:S04]  /*29a70*/  STL [R1+0x54], R14 ;  /* 0x0000540e01007387 */ /* 0x0041e80000100800 */
[----:B0-----:R-:W2:Y:S04]  /*29a80*/  LDL.LU R14, [R1+0x23b4] ;  /* 0x0023b400010e7983 */ /* 0x001ea80000300800 */
[----:B------:R-:W3:Y:S01]  /*29a90*/  LDL R3, [R1+0xbc0] ;  /* 0x000bc00001037983 */ /* 0x000ee20000100800 */
[----:B------:R-:W-:-:S03]  /*29aa0*/  @!P0 IMAD.MOV.U32 R2, RZ, RZ, R15 ;  /* 0x000000ffff028224 */ /* 0x000fc600078e000f */
[----:B------:R-:W4:Y:S04]  /*29ab0*/  LDL R15, [R1+0xb0c] ;  /* 0x000b0c00010f7983 */ /* 0x000f280000100800 */
[----:B---3--:R-:W3:Y:S04]  /*29ac0*/  @!P0 LDG.E.U8 R0, desc[UR8][R2.64] ;  /* 0x0000000802008981 */ /* 0x008ee8000c1e1100 */
        /* <DEDUP_REMOVED lines=17> */
[----:B------:R-:W3:Y:S01]  /*29be0*/  @!P0 LDG.E.U8 R0, desc[UR8][R2.64] ;  /* 0x0000000802008981 */ /* 0x000ee2000c1e1100 */
[----:B------:R-:W-:-:S03]  /*29bf0*/  PRMT R8, RZ, 0x7610, R8 ;  /* 0x00007610ff087816 */ /* 0x000fc60000000008 */
[----:B---3--:R0:W-:Y:S04]  /*29c00*/  STL [R1+0x2c], R0 ;  /* 0x00002c0001007387 */ /* 0x0081e80000100800 */
[----:B0-----:R-:W3:Y:S04]  /*29c10*/  LDL.LU R0, [R1+0x23a8] ;  /* 0x0023a80001007983 */ /* 0x001ee80000300800 */
[----:B------:R-:W2:Y:S01]  /*29c20*/  LDL R3, [R1+0xb48] ;  /* 0x000b480001037983 */ /* 0x000ea20000100800 */
[----:B------:R-:W-:-:S03]  /*29c30*/  @!P0 IMAD.MOV.U32 R2, RZ, RZ, R9 ;  /* 0x000000ffff028224 */ /* 0x000fc600078e0009 */
[----:B------:R-:W3:Y:S04]  /*29c40*/  LDL R9, [R1+0x1244] ;  /* 0x0012440001097983 */ /* 0x000ee80000100800 */
[----:B--2---:R0:W2:Y:S04]  /*29c50*/  @!P0 LDG.E.U8 R8, desc[UR8][R2.64] ;  /* 0x0000000802088981 */ /* 0x0040a8000c1e1100 */
[----:B------:R-:W0:Y:S04]  /*29c60*/  LDL R2, [R1+0xb40] ;  /* 0x000b400001027983 */ /* 0x000e280000100800 */
[----:B------:R-:W0:Y:S01]  /*29c70*/  LDL R3, [R1+0xb44] ;  /* 0x000b440001037983 */ /* 0x000e220000100800 */
[----:B---3--:R-:W-:-:S02]  /*29c80*/  PRMT R0, RZ, 0x7610, R0 ;  /* 0x00007610ff007816 */ /* 0x008fc40000000000 */
        /* <DEDUP_REMOVED lines=8> */
[----:B------:R-:W2:Y:S01]  /*29d10*/  LDL R3, [R1+0xb08] ;  /* 0x000b080001037983 */ /* 0x000ea20000100800 */
[----:B------:R-:W-:Y:S01]  /*29d20*/  PRMT R26, RZ, 0x7610, R26 ;  /* 0x00007610ff1a7816 */ /* 0x000fe2000000001a */
[----:B----4-:R-:W-:Y:S01]  /*29d30*/  @!P0 IMAD.MOV.U32 R2, RZ, RZ, R15 ;  /* 0x000000ffff028224 */ /* 0x010fe200078e000f */
[----:B------:R-:W-:Y:S01]  /*29d40*/  PRMT R22, RZ, 0x7610, R22 ;  /* 0x00007610ff167816 */ /* 0x000fe20000000016 */
[----:B------:R-:W4:Y:S04]  /*29d50*/  LDL R15, [R1+0x12b8] ;  /* 0x0012b800010f7983 */ /* 0x000f280000100800 */
[----:B--2---:R0:W2:Y:S04]  /*29d60*/  @!P0 LDG.E.U8 R26, desc[UR8][R2.64] ;  /* 0x00000008021a8981 */ /* 0x0040a8000c1e1100 */
[----:B------:R-:W0:Y:S04]  /*29d70*/  LDL R2, [R1+0xb04] ;  /* 0x000b040001027983 */ /* 0x000e280000100800 */
[----:B------:R-:W0:Y:S02]  /*29d80*/  LDL R3, [R1+0x1238] ;  /* 0x0012380001037983 */ /* 0x000e240000100800 */
[----:B0-----:R-:W-:-:S04]  /*29d90*/  @!P0 LOP3.LUT R3, R3, R2, RZ, 0x3c, !PT ;  /* 0x0000000203038212 */ /* 0x001fc800078e3cff */
[----:B------:R-:W-:-:S04]  /*29da0*/  @!P0 LOP3.LUT R2, R3, R2, RZ, 0x3c, !PT ;  /* 0x0000000203028212 */ /* 0x000fc800078e3cff */
[----:B------:R-:W-:Y:S01]  /*29db0*/  @!P0 LOP3.LUT R3, R3, R2, RZ, 0x3c, !PT ;  /* 0x0000000203038212 */ /* 0x000fe200078e3cff */
[----:B--2---:R-:W-:Y:S04]  /*29dc0*/  STL [R1+0x2368], R26 ;  /* 0x0023681a01007387 */ /* 0x004fe80000100800 */
[----:B------:R0:W2:Y:S04]  /*29dd0*/  @!P0 LDG.E.U8 R22, desc[UR8][R2.64] ;  /* 0x0000000802168981 */ /* 0x0000a8000c1e1100 */
[----:B------:R-:W0:Y:S04]  /*29de0*/  LDL R2, [R1+0x123c] ;  /* 0x00123c0001027983 */ /* 0x000e280000100800 */
[----:B------:R-:W0:Y:S01]  /*29df0*/  LDL R3, [R1+0x1270] ;  /* 0x0012700001037983 */ /* 0x000e220000100800 */
[----:B------:R-:W-:-:S02]  /*29e00*/  PRMT R6, RZ, 0x7610, R6 ;  /* 0x00007610ff067816 */ /* 0x000fc40000000006 */
[----:B0-----:R-:W-:-:S04]  /*29e10*/  @!P0 LOP3.LUT R3, R3, R2, RZ, 0x3c, !PT ;  /* 0x0000000203038212 */ /* 0x001fc800078e3cff */
[----:B------:R-:W-:-:S04]  /*29e20*/  @!P0 LOP3.LUT R2, R3, R2, RZ, 0x3c, !PT ;  /* 0x0000000203028212 */ /* 0x000fc800078e3cff */
[----:B------:R-:W-:-:S05]  /*29e30*/  @!P0 LOP3.LUT R3, R3, R2, RZ, 0x3c, !PT ;  /* 0x0000000203038212 */ /* 0x000fca00078e3cff */
[----:B------:R-:W3:Y:S01]  /*29e40*/  @!P0 LDG.E.U8 R6, desc[UR8][R2.64] ;  /* 0x0000000802068981 */ /* 0x000ee2000c1e1100 */
[----:B------:R-:W-:-:S03]  /*29e50*/  PRMT R5, RZ, 0x7610, R5 ;  /* 0x00007610ff057816 */ /* 0x000fc60000000005 */
[----:B--2---:R-:W-:Y:S04]  /*29e60*/  STL [R1+0x236c], R22 ;  /* 0x00236c1601007387 */ /* 0x004fe80000100800 */
[----:B------:R-:W2:Y:S04]  /*29e70*/  @!P0 LDG.E.U8 R5, desc[UR8][R8.64] ;  /* 0x0000000808058981 */ /* 0x000ea8000c1e1100 */
[----:B---3--:R-:W-:Y:S04]  /*29e80*/  STL [R1+0x2370], R6 ;  /* 0x0023700601007387 */ /* 0x008fe80000100800 */
[----:B------:R-:W3:Y:S04]  /*29e90*/  LDL R8, [R1+0x127c] ;  /* 0x00127c0001087983 */ /* 0x000ee80000100800 */
[----:B------:R-:W3:Y:S01]  /*29ea0*/  LDL R9, [R1+0x12b0] ;  /* 0x0012b00001097983 */ /* 0x000ee20000100800 */
[----:B------:R-:W-:-:S03]  /*29eb0*/  PRMT R3, RZ, 0x7610, R3 ;  /* 0x00007610ff037816 */ /* 0x000fc60000000003 */
[----:B--2---:R-:W-:Y:S01]  /*29ec0*/  STL [R1+0x2374], R5 ;  /* 0x0023740501007387 */ /* 0x004fe20000100800 */
[----:B---3--:R-:W-:-:S04]  /*29ed0*/  @!P0 LOP3.LUT R9, R9, R8, RZ, 0x3c, !PT ;  /* 0x0000000809098212 */ /* 0x008fc800078e3cff */
[----:B------:R-:W-:-:S04]  /*29ee0*/  @!P0 LOP3.LUT R8, R9, R8, RZ, 0x3c, !PT ;  /* 0x0000000809088212 */ /* 0x000fc800078e3cff */
[----:B------:R-:W-:-:S05]  /*29ef0*/  @!P0 LOP3.LUT R9, R9, R8, RZ, 0x3c, !PT ;  /* 0x0000000809098212 */ /* 0x000fca00078e3cff */
[----:B------:R4:W2:Y:S04]  /*29f00*/  @!P0 LDG.E.U8 R3, desc[UR8][R8.64] ;  /* 0x0000000808038981 */ /* 0x0008a8000c1e1100 */
[----:B------:R-:W3:Y:S01]  /*29f10*/  LDL R9, [R1+0x1284] ;  /* 0x0012840001097983 */ /* 0x000ee20000100800 */
[----:B------:R-:W-:Y:S01]  /*29f20*/  PRMT R4, RZ, 0x7610, R4 ;  /* 0x00007610ff047816 */ /* 0x000fe20000000004 */
[----:B----4-:R-:W-:Y:S02]  /*29f30*/  @!P0 IMAD.MOV.U32 R8, RZ, RZ, R15 ;  /* 0x000000ffff088224 */ /* 0x010fe400078e000f */
[----:B--2---:R-:W-:Y:S01]  /*29f40*/  STL [R1+0x2378], R3 ;  /* 0x0023780301007387 */ /* 0x004fe20000100800 */
[----:B------:R-:W-:-:S03]  /*29f50*/  PRMT R13, RZ, 0x7610, R13 ;  /* 0x00007610ff0d7816 */ /* 0x000fc6000000000d */
[----:B------:R-:W2:Y:S04]  /*29f60*/  LDL R15, [R1+0xba4] ;  /* 0x000ba400010f7983 */ /* 0x000ea80000100800 */
[----:B---3--:R0:W3:Y:S04]  /*29f70*/  @!P0 LDG.E.U8 R4, desc[UR8][R8.64] ;  /* 0x0000000808048981 */ /* 0x0080e8000c1e1100 */
[----:B------:R-:W0:Y:S04]  /*29f80*/  LDL R8, [R1+0xbd0] ;  /* 0x000bd00001087983 */ /* 0x000e280000100800 */
[----:B------:R-:W0:Y:S02]  /*29f90*/  LDL R9, [R1+0xbd4] ;  /* 0x000bd40001097983 */ /* 0x000e240000100800 */
[----:B0-----:R-:W-:-:S04]  /*29fa0*/  @!P0 LOP3.LUT R9, R9, R8, RZ, 0x3c, !PT ;  /* 0x0000000809098212 */ /* 0x001fc800078e3cff */
[----:B------:R-:W-:-:S04]  /*29fb0*/  @!P0 LOP3.LUT R8, R9, R8, RZ, 0x3c, !PT ;  /* 0x0000000809088212 */ /* 0x000fc800078e3cff */
[----:B------:R-:W-:Y:S01]  /*29fc0*/  @!P0 LOP3.LUT R9, R9, R8, RZ, 0x3c, !PT ;  /* 0x0000000809098212 */ /* 0x000fe200078e3cff */
[----:B---3--:R-:W-:Y:S04]  /*29fd0*/  STL [R1+0x237c], R4 ;  /* 0x00237c0401007387 */ /* 0x008fe80000100800 */
[----:B------:R0:W3:Y:S04]  /*29fe0*/  @!P0 LDG.E.U8 R13, desc[UR8][R8.64] ;  /* 0x00000008080d8981 */ /* 0x0000e8000c1e1100 */
[----:B------:R-:W0:Y:S04]  /*29ff0*/  LDL R8, [R1+0xbb8] ;  /* 0x000bb80001087983 */ /* 0x000e280000100800 */
[----:B------:R-:W0:Y:S01]  /*2a000*/  LDL R9, [R1+0xbbc] ;  /* 0x000bbc0001097983 */ /* 0x000e220000100800 */
[----:B------:R-:W-:-:S02]  /*2a010*/  PRMT R14, RZ, 0x7610, R14 ;  /* 0x00007610ff0e7816 */ /* 0x000fc4000000000e */
[----:B0-----:R-:W-:-:S04]  /*2a020*/  @!P0 LOP3.LUT R9, R9, R8, RZ, 0x3c, !PT ;  /* 0x0000000809098212 */ /* 0x001fc800078e3cff */
[----:B------:R-:W-:-:S04]  /*2a030*/  @!P0 LOP3.LUT R8, R9, R8, RZ, 0x3c, !PT ;  /* 0x0000000809088212 */ /* 0x000fc800078e3cff */
[----:B------:R-:W-:-:S05]  /*2a040*/  @!P0 LOP3.LUT R9, R9, R8, RZ, 0x3c, !PT ;  /* 0x0000000809098212 */ /* 0x000fca00078e3cff */
[----:B------:R-:W4:Y:S04]  /*2a050*/  @!P0 LDG.E.U8 R14, desc[UR8][R8.64] ;  /* 0x00000008080e8981 */ /* 0x000f28000c1e1100 */
[----:B---3--:R0:W-:Y:S04]  /*2a060*/  STL [R1+0x50], R13 ;  /* 0x0000500d01007387 */ /* 0x0081e80000100800 */
[----:B0-----:R-:W3:Y:S04]  /*2a070*/  LDL R13, [R1+0xb9c] ;  /* 0x000b9c00010d7983 */ /* 0x001ee80000100800 */
        /* <DEDUP_REMOVED lines=8> */
[----:B------:R-:W2:Y:S04]  /*2a100*/  @!P0 LDG.E.U8 R0, desc[UR8][R8.64] ;  /* 0x0000000808008981 */ /* 0x000ea8000c1e1100 */
[----:B--2---:R0:W-:Y:S04]  /*2a110*/  STL [R1+0x44], R0 ;  /* 0x0000440001007387 */ /* 0x0041e80000100800 */
[----:B0-----:R-:W2:Y:S04]  /*2a120*/  LDL.LU R0, [R1+0x239c] ;  /* 0x00239c0001007983 */ /* 0x001ea80000300800 */
[----:B------:R-:W2:Y:S04]  /*2a130*/  LDL R8, [R1+0xba8] ;  /* 0x000ba80001087983 */ /* 0x000ea80000100800 */
[----:B------:R-:W2:Y:S01]  /*2a140*/  LDL R9, [R1+0xbac] ;  /* 0x000bac0001097983 */ /* 0x000ea20000100800 */
[----:B------:R-:W-:-:S02]  /*2a150*/  PRMT R5, RZ, 0x7610, R5 ;  /* 0x00007610ff057816 */ /* 0x000fc40000000005 */
[----:B--2---:R-:W-:-:S04]  /*2a160*/  @!P0 LOP3.LUT R9, R9, R8, RZ, 0x3c, !PT ;  /* 0x0000000809098212 */ /* 0x004fc800078e3cff */
[----:B------:R-:W-:-:S04]  /*2a170*/  @!P0 LOP3.LUT R8, R9, R8, RZ, 0x3c, !PT ;  /* 0x0000000809088212 */ /* 0x000fc800078e3cff */
[----:B------:R-:W-:-:S05]  /*2a180*/  @!P0 LOP3.LUT R9, R9, R8, RZ, 0x3c, !PT ;  /* 0x0000000809098212 */ /* 0x000fca00078e3cff */
[----:B------:R0:W2:Y:S04]  /*2a190*/  @!P0 LDG.E.U8 R5, desc[UR8][R8.64] ;  /* 0x0000000808058981 */ /* 0x0000a8000c1e1100 */
[----:B------:R-:W3:Y:S01]  /*2a1a0*/  LDL R9, [R1+0xba0] ;  /* 0x000ba00001097983 */ /* 0x000ee20000100800 */
[----:B----4-:R-:W-:Y:S01]  /*2a1b0*/  PRMT R14, RZ, 0x7610, R14 ;  /* 0x00007610ff0e7816 */ /* 0x010fe2000000000e */
[----:B0-----:R-:W-:Y:S02]  /*2a1c0*/  @!P0 IMAD.MOV.U32 R8, RZ, RZ, R15 ;  /* 0x000000ffff088224 */ /* 0x001fe400078e000f */
[----:B--2---:R0:W-:Y:S01]  /*2a1d0*/  STL [R1+0x40], R5 ;  /* 0x0000400501007387 */ /* 0x0041e20000100800 */
[----:B------:R-:W-:-:S03]  /*2a1e0*/  PRMT R11, RZ, 0x7610, R11 ;  /* 0x00007610ff0b7816 */ /* 0x000fc6000000000b */
[----:B------:R-:W2:Y:S04]  /*2a1f0*/  LDL R15, [R1+0xb68] ;  /* 0x000b6800010f7983 */ /* 0x000ea80000100800 */
[----:B---3--:R1:W3:Y:S04]  /*2a200*/  @!P0 LDG.E.U8 R14, desc[UR8][R8.64] ;  /* 0x00000008080e8981 */ /* 0x0082e8000c1e1100 */
[----:B0-----:R-:W4:Y:S04]  /*2a210*/  LDL R5, [R1+0xb74] ;  /* 0x000b740001057983 */ /* 0x001f280000100800 */
[----:B------:R-:W2:Y:S01]  /*2a220*/  LDL R9, [R1+0xb98] ;  /* 0x000b980001097983 */ /* 0x000ea20000100800 */
[----:B-1----:R-:W-:-:S03]  /*2a230*/  @!P0 IMAD.MOV.U32 R8, RZ, RZ, R13 ;  /* 0x000000ffff088224 */ /* 0x002fc600078e000d */
[----:B---3--:R0:W-:Y:S01]  /*2a240*/  STL [R1+0x3c], R14 ;  /* 0x00003c0e01007387 */ /* 0x0081e20000100800 */
[----:B------:R-:W-:-:S03]  /*2a250*/  PRMT R16, RZ, 0x7610, R16 ;  /* 0x00007610ff107816 */ /* 0x000fc60000000010 */
[----:B------:R-:W3:Y:S04]  /*2a260*/  LDL R13, [R1+0xb60] ;  /* 0x000b6000010d7983 */ /* 0x000ee80000100800 */
[----:B--2---:R1:W2:Y:S04]  /*2a270*/  @!P0 LDG.E.U8 R11, desc[UR8][R8.64] ;  /* 0x00000008080b8981 */ /* 0x0042a8000c1e1100 */
[----:B0-----:R-:W2:Y:S04]  /*2a280*/  LDL R14, [R1+0xb6c] ;  /* 0x000b6c00010e7983 */ /* 0x001ea80000100800 */
[----:B------:R-:W1:Y:S04]  /*2a290*/  LDL R8, [R1+0xb90] ;  /* 0x000b900001087983 */ /* 0x000e680000100800 */
[----:B------:R-:W1:Y:S02]  /*2a2a0*/  LDL R9, [R1+0xb94] ;  /* 0x000b940001097983 */ /* 0x000e640000100800 */
[----:B-1----:R-:W-:-:S04]  /*2a2b0*/  @!P0 LOP3.LUT R9, R9, R8, RZ, 0x3c, !PT ;  /* 0x0000000809098212 */ /* 0x002fc800078e3cff */
[----:B------:R-:W-:-:S04]  /*2a2c0*/  @!P0 LOP3.LUT R8, R9, R8, RZ, 0x3c, !PT ;  /* 0x0000000809088212 */ /* 0x000fc800078e3cff */
[----:B------:R-:W-:-:S05]  /*2a2d0*/  @!P0 LOP3.LUT R9, R9, R8, RZ, 0x3c, !PT ;  /* 0x0000000809098212 */ /* 0x000fca00078e3cff */
[----:B------:R-:W3:Y:S04]  /*2a2e0*/  @!P0 LDG.E.U8 R16, desc[UR8][R8.64] ;  /* 0x0000000808108981 */ /* 0x000ee8000c1e1100 */
[----:B--2---:R0:W-:Y:S04]  /*2a2f0*/  STL [R1+0x38], R11 ;  /* 0x0000380b01007387 */ /* 0x0041e80000100800 */
[----:B0-----:R-:W2:Y:S04]  /*2a300*/  LDL R11, [R1+0xb64] ;  /* 0x000b6400010b7983 */ /* 0x001ea80000100800 */
[----:B---3--:R0:W-:Y:S04]  /*2a310*/  STL [R1+0x34], R16 ;  /* 0x0000341001007387 */ /* 0x0081e80000100800 */
[----:B0-----:R-:W3:Y:S04]  /*2a320*/  LDL.LU R16, [R1+0x2398] ;  /* 0x0023980001107983 */ /* 0x001ee80000300800 */
[----:B------:R-:W2:Y:S04]  /*2a330*/  LDL R8, [R1+0xb78] ;  /* 0x000b780001087983 */ /* 0x000ea80000100800 */
[----:B------:R-:W2:Y:S01]  /*2a340*/  LDL R9, [R1+0xb7c] ;  /* 0x000b7c0001097983 */ /* 0x000ea20000100800 */
[----:B------:R-:W-:-:S02]  /*2a350*/  PRMT R0, RZ, 0x7610, R0 ;  /* 0x00007610ff007816 */ /* 0x000fc40000000000 */
[----:B--2---:R-:W-:-:S04]  /*2a360*/  @!P0 LOP3.LUT R9, R9, R8, RZ, 0x3c, !PT ;  /* 0x0000000809098212 */ /* 0x004fc800078e3cff */
[----:B------:R-:W-:-:S04]  /*2a370*/  @!P0 LOP3.LUT R8, R9, R8, RZ, 0x3c, !PT ;  /* 0x0000000809088212 */ /* 0x000fc800078e3cff */
[----:B------:R-:W-:-:S05]  /*2a380*/  @!P0 LOP3.LUT R9, R9, R8, RZ, 0x3c, !PT ;  /* 0x0000000809098212 */ /* 0x000fca00078e3cff */
[----:B------:R-:W2:Y:S01]  /*2a390*/  @!P0 LDG.E.U8 R0, desc[UR8][R8.64] ;  /* 0x0000000808008981 */ /* 0x000ea2000c1e1100 */
[----:B------:R-:W-:-:S03]  /*2a3a0*/  PRMT R3, RZ, 0x7610, R3 ;  /* 0x00007610ff037816 */ /* 0x000fc60000000003 */
[----:B--2---:R0:W-:Y:S04]  /*2a3b0*/  STL [R1+0x28], R0 ;  /* 0x0000280001007387 */ /* 0x0041e80000100800 */
[----:B0-----:R-:W2:Y:S04]  /*2a3c0*/  LDL.LU R0, [R1+0x2394] ;  /* 0x0023940001007983 */ /* 0x001ea80000300800 */
[----:B------:R-:W2:Y:S01]  /*2a3d0*/  LDL R9, [R1+0xb70] ;  /* 0x000b700001097983 */ /* 0x000ea20000100800 */
[----:B----4-:R-:W-:Y:S01]  /*2a3e0*/  @!P0 IMAD.MOV.U32 R8, RZ, RZ, R5 ;  /* 0x000000ffff088224 */ /* 0x010fe200078e0005 */
[----:B------:R-:W-:-:S02]  /*2a3f0*/  PRMT R10, RZ, 0x7610, R10 ;  /* 0x00007610ff0a7816 */ /* 0x000fc4000000000a */
[----:B------:R-:W-:Y:S01]  /*2a400*/  PRMT R4, RZ, 0x7610, R4 ;  /* 0x00007610ff047816 */ /* 0x000fe20000000004 */
[----:B------:R-:W4:Y:S04]  /*2a410*/  LDL R5, [R1+0xb50] ;  /* 0x000b500001057983 */ /* 0x000f280000100800 */
[----:B--2---:R0:W2:Y:S02]  /*2a420*/  @!P0 LDG.E.U8 R3, desc[UR8][R8.64] ;  /* 0x0000000808038981 */ /* 0x0040a4000c1e1100 */
[----:B0-----:R-:W-:Y:S02]  /*2a430*/  @!P0 IMAD.MOV.U32 R8, RZ, RZ, R14 ;  /* 0x000000ffff088224 */ /* 0x001fe400078e000e */
[----:B------:R-:W-:-:S05]  /*2a440*/  @!P0 IMAD.MOV.U32 R9, RZ, RZ, R15 ;  /* 0x000000ffff098224 */ /* 0x000fca00078e000f */
[----:B------:R0:W3:Y:S02]  /*2a450*/  @!P0 LDG.E.U8 R10, desc[UR8][R8.64] ;  /* 0x00000008080a8981 */ /* 0x0000e4000c1e1100 */
[----:B0-----:R-:W-:Y:S02]  /*2a460*/  @!P0 IMAD.MOV.U32 R8, RZ, RZ, R11 ;  /* 0x000000ffff088224 */ /* 0x001fe400078e000b */
[----:B------:R-:W-:-:S05]  /*2a470*/  @!P0 IMAD.MOV.U32 R9, RZ, RZ, R13 ;  /* 0x000000ffff098224 */ /* 0x000fca00078e000d */
[----:B------:R-:W4:Y:S04]  /*2a480*/  @!P0 LDG.E.U8 R4, desc[UR8][R8.64] ;  /* 0x0000000808048981 */ /* 0x000f28000c1e1100 */
[----:B--2---:R0:W-:Y:S04]  /*2a490*/  STL [R1+0x24], R3 ;  /* 0x0000240301007387 */ /* 0x0041e80000100800 */
[----:B------:R-:W2:Y:S04]  /*2a4a0*/  LDL R15, [R1+0xb38] ;  /* 0x000b3800010f7983 */ /* 0x000ea80000100800 */
[----:B0-----:R-:W2:Y:S04]  /*2a4b0*/  LDL R3, [R1+0xb54] ;  /* 0x000b540001037983 */ /* 0x001ea80000100800 */
[----:B---3--:R0:W-:Y:S04]  /*2a4c0*/  STL [R1+0x20], R10 ;  /* 0x0000200a01007387 */ /* 0x0081e80000100800 */
[----:B------:R-:W3:Y:S04]  /*2a4d0*/  LDL R8, [R1+0xb58] ;  /* 0x000b580001087983 */ /* 0x000ee80000100800 */
[----:B------:R-:W3:Y:S04]  /*2a4e0*/  LDL R9, [R1+0xb5c] ;  /* 0x000b5c0001097983 */ /* 0x000ee80000100800 */
[----:B------:R-:W2:Y:S04]  /*2a4f0*/  LDL R14, [R1+0xb30] ;  /* 0x000b3000010e7983 */ /* 0x000ea80000100800 */
[----:B------:R-:W2:Y:S01]  /*2a500*/  LDL R13, [R1+0xb34] ;  /* 0x000b3400010d7983 */ /* 0x000ea20000100800 */
[----:B------:R-:W-:-:S03]  /*2a510*/  PRMT R26, RZ, 0x7610, R26 ;  /* 0x00007610ff1a7816 */ /* 0x000fc6000000001a */
[----:B------:R-:W2:Y:S04]  /*2a520*/  LDL R11, [R1+0xb00] ;  /* 0x000b0000010b7983 */ /* 0x000ea80000100800 */
[----:B0-----:R-:W2:Y:S01]  /*2a530*/  LDL R10, [R1+0xb3c] ;  /* 0x000b3c00010a7983 */ /* 0x001ea20000100800 */
[----:B------:R-:W-:-:S03]  /*2a540*/  PRMT R22, RZ, 0x7610, R22 ;  /* 0x00007610ff167816 */ /* 0x000fc60000000016 */
[----:B----4-:R0:W-:Y:S01]  /*2a550*/  STL [R1+0x1c], R4 ;  /* 0x00001c0401007387 */ /* 0x0101e20000100800 */
[----:B------:R-:W-:-:S03]  /*2a560*/  PRMT R6, RZ, 0x7610, R6 ;  /* 0x00007610ff067816 */ /* 0x000fc60000000006 */
[----:B0-----:R-:W4:Y:S01]  /*2a570*/  LDL R4, [R1+0x1240] ;  /* 0x0012400001047983 */ /* 0x001f220000100800 */
[----:B---3--:R-:W-:-:S04]  /*2a580*/  @!P0 LOP3.LUT R9, R9, R8, RZ, 0x3c, !PT ;  /* 0x0000000809098212 */ /* 0x008fc800078e3cff */
[----:B------:R-:W-:-:S04]  /*2a590*/  @!P0 LOP3.LUT R8, R9, R8, RZ, 0x3c, !PT ;  /* 0x0000000809088212 */ /* 0x000fc800078e3cff */
[----:B------:R-:W-:-:S05]  /*2a5a0*/  @!P0 LOP3.LUT R9, R9, R8, RZ, 0x3c, !PT ;  /* 0x0000000809098212 */ /* 0x000fca00078e3cff */
[----:B------:R2:W3:Y:S02]  /*2a5b0*/  @!P0 LDG.E.U8 R26, desc[UR8][R8.64] ;  /* 0x00000008081a8981 */ /* 0x0004e4000c1e1100 */
[----:B--2---:R-:W-:Y:S02]  /*2a5c0*/  @!P0 IMAD.MOV.U32 R8, RZ, RZ, R3 ;  /* 0x000000ffff088224 */ /* 0x004fe400078e0003 */
[----:B------:R-:W-:Y:S01]  /*2a5d0*/  @!P0 IMAD.MOV.U32 R9, RZ, RZ, R5 ;  /* 0x000000ffff098224 */ /* 0x000fe200078e0005 */
[----:B------:R-:W2:Y:S04]  /*2a5e0*/  LDL R3, [R1+0x1248] ;  /* 0x0012480001037983 */ /* 0x000ea80000100800 */
[----:B------:R-:W3:Y:S04]  /*2a5f0*/  LDL R5, [R1+0xafc] ;  /* 0x000afc0001057983 */ /* 0x000ee80000100800 */
[----:B------:R0:W3:Y:S02]  /*2a600*/  @!P0 LDG.E.U8 R22, desc[UR8][R8.64] ;  /* 0x0000000808168981 */ /* 0x0000e4000c1e1100 */
[----:B0-----:R-:W-:-:S02]  /*2a610*/  @!P0 IMAD.MOV.U32 R8, RZ, RZ, R10 ;  /* 0x000000ffff088224 */ /* 0x001fc400078e000a */
[----:B------:R-:W-:Y:S01]  /*2a620*/  @!P0 IMAD.MOV.U32 R9, RZ, RZ, R15 ;  /* 0x000000ffff098224 */ /* 0x000fe200078e000f */
[----:B------:R-:W-:Y:S02]  /*2a630*/  PRMT R12, RZ, 0x7610, R12 ;  /* 0x00007610ff0c7816 */ /* 0x000fe4000000000c */
[----:B------:R-:W-:Y:S02]  /*2a640*/  PRMT R20, RZ, 0x7610, R20 ;  /* 0x00007610ff147816 */ /* 0x000fe40000000014 */
[----:B------:R-:W-:Y:S01]  /*2a650*/  PRMT R18, RZ, 0x7610, R18 ;  /* 0x00007610ff127816 */ /* 0x000fe20000000012 */
[----:B------:R-:W3:Y:S04]  /*2a660*/  LDL R10, [R1+0x124c] ;  /* 0x00124c00010a7983 */ /* 0x000ee80000100800 */
[----:B------:R0:W3:Y:S02]  /*2a670*/  @!P0 LDG.E.U8 R6, desc[UR8][R8.64] ;  /* 0x0000000808068981 */ /* 0x0000e4000c1e1100 */
[----:B0-----:R-:W-:-:S02]  /*2a680*/  @!P0 IMAD.MOV.U32 R8, RZ, RZ, R13 ;  /* 0x000000ffff088224 */ /* 0x001fc400078e000d */
[----:B------:R-:W-:-:S05]  /*2a690*/  @!P0 IMAD.MOV.U32 R9, RZ, RZ, R14 ;  /* 0x000000ffff098224 */ /* 0x000fca00078e000e */
[----:B------:R4:W3:Y:S02]  /*2a6a0*/  @!P0 LDG.E.U8 R12, desc[UR8][R8.64] ;  /* 0x00000008080c8981 */ /* 0x0008e4000c1e1100 */
[----:B----4-:R-:W-:Y:S02]  /*2a6b0*/  @!P0 IMAD.MOV.U32 R8, RZ, RZ, R4 ;  /* 0x000000ffff088224 */ /* 0x010fe400078e0004 */
[----:B------:R-:W-:-:S05]  /*2a6c0*/  @!P0 IMAD.MOV.U32 R9, RZ, RZ, R11 ;  /* 0x000000ffff098224 */ /* 0x000fca00078e000b */
[----:B------:R2:W4:Y:S02]  /*2a6d0*/  @!P0 LDG.E.U8 R20, desc[UR8][R8.64] ;  /* 0x0000000808148981 */ /* 0x000524000c1e1100 */
[----:B--2---:R-:W-:Y:S02]  /*2a6e0*/  @!P0 IMAD.MOV.U32 R8, RZ, RZ, R3 ;  /* 0x000000ffff088224 */ /* 0x004fe400078e0003 */
[----:B---3--:R-:W-:-:S05]  /*2a6f0*/  @!P0 IMAD.MOV.U32 R9, RZ, RZ, R5 ;  /* 0x000000ffff098224 */ /* 0x008fca00078e0005 */
[----:B------:R-:W2:Y:S04]  /*2a700*/  @!P0 LDG.E.U8 R18, desc[UR8][R8.64] ;  /* 0x0000000808128981 */ /* 0x000ea8000c1e1100 */
[----:B------:R0:W-:Y:S04]  /*2a710*/  STL [R1+0x8], R6 ;  /* 0x0000080601007387 */ /* 0x0001e80000100800 */
[----:B0-----:R-:W3:Y:S04]  /*2a720*/  LDL R6, [R1+0x1280] ;  /* 0x0012800001067983 */ /* 0x001ee80000100800 */
[----:B------:R0:W-:Y:S04]  /*2a730*/  STL [R1+0x4], R12 ;  /* 0x0000040c01007387 */ /* 0x0001e80000100800 */
[----:B------:R-:W3:Y:S04]  /*2a740*/  LDL R4, [R1+0x1288] ;  /* 0x0012880001047983 */ /* 0x000ee80000100800 */
[----:B0-----:R-:W3:Y:S01]  /*2a750*/  LDL R12, [R1+0x1254] ;  /* 0x00125400010c7983 */ /* 0x001ee20000100800 */
[----:B------:R-:W-:-:S03]  /*2a760*/  PRMT R7, RZ, 0x7610, R7 ;  /* 0x00007610ff077816 */ /* 0x000fc60000000007 */
[----:B----4-:R-:W-:Y:S04]  /*2a770*/  STL [R1+0x2344], R20 ;  /* 0x0023441401007387 */ /* 0x010fe80000100800 */
[----:B------:R-:W4:Y:S04]  /*2a780*/  LDL R5, [R1+0x128c] ;  /* 0x00128c0001057983 */ /* 0x000f280000100800 */
[----:B------:R-:W4:Y:S01]  /*2a790*/  LDL R3, [R1+0x12d0] ;  /* 0x0012d00001037983 */ /* 0x000f220000100800 */
[----:B------:R-:W-:-:S03]  /*2a7a0*/  @!P0 IMAD.MOV.U32 R11, RZ, RZ, R10 ;  /* 0x000000ffff0b8224 */ /* 0x000fc600078e000a */
[----:B--2---:R-:W-:Y:S04]  /*2a7b0*/  STL [R1+0x2348], R18 ;  /* 0x0023481201007387 */ /* 0x004fe80000100800 */
[----:B------:R-:W2:Y:S04]  /*2a7c0*/  LDL R15, [R1+0x1294] ;  /* 0x00129400010f7983 */ /* 0x000ea80000100800 */
[----:B------:R-:W2:Y:S01]  /*2a7d0*/  LDL R14, [R1+0x12cc] ;  /* 0x0012cc00010e7983 */ /* 0x000ea20000100800 */
[----:B---3--:R-:W-:-:S05]  /*2a7e0*/  @!P0 IMAD.MOV.U32 R10, RZ, RZ, R6 ;  /* 0x000000ffff0a8224 */ /* 0x008fca00078e0006 */
[----:B------:R0:W3:Y:S01]  /*2a7f0*/  @!P0 LDG.E.U8 R7, desc[UR8][R10.64] ;  /* 0x000000080a078981 */ /* 0x0000e2000c1e1100 */
[----:B------:R-:W-:Y:S01]  /*2a800*/  PRMT R8, RZ, 0x7610, R8 ;  /* 0x00007610ff087816 */ /* 0x000fe20000000008 */
[----:B0-----:R-:W-:Y:S02]  /*2a810*/  @!P0 IMAD.MOV.U32 R10, RZ, RZ, R4 ;  /* 0x000000ffff0a8224 */ /* 0x001fe400078e0004 */
[----:B------:R-:W-:Y:S01]  /*2a820*/  @!P0 IMAD.MOV.U32 R11, RZ, RZ, R12 ;  /* 0x000000ffff0b8224 */ /* 0x000fe200078e000c */
[----:B------:R-:W-:-:S04]  /*2a830*/  PRMT R2, RZ, 0x7610, R2 ;  /* 0x00007610ff027816 */ /* 0x000fc80000000002 */
[----:B------:R4:W3:Y:S04]  /*2a840*/  @!P0 LDG.E.U8 R8, desc[UR8][R10.64] ;  /* 0x000000080a088981 */ /* 0x0008e8000c1e1100 */
[----:B------:R-:W-:Y:S01]  /*2a850*/  STL [R1+0x18], R26 ;  /* 0x0000181a01007387 */ /* 0x000fe20000100800 */
[----:B------:R-:W-:-:S03]  /*2a860*/  PRMT R9, RZ, 0x7610, R9 ;  /* 0x00007610ff097816 */ /* 0x000fc60000000009 */
[----:B------:R-:W3:Y:S04]  /*2a870*/  LDL R13, [R1+0xb28] ;  /* 0x000b2800010d7983 */ /* 0x000ee80000100800 */
[----:B------:R-:W3:Y:S01]  /*2a880*/  LDL R6, [R1+0xb2c] ;  /* 0x000b2c0001067983 */ /* 0x000ee20000100800 */
[----:B----4-:R-:W-:Y:S02]  /*2a890*/  @!P0 IMAD.MOV.U32 R10, RZ, RZ, R3 ;  /* 0x000000ffff0a8224 */ /* 0x010fe400078e0003 */
[----:B------:R-:W-:-:S05]  /*2a8a0*/  @!P0 IMAD.MOV.U32 R11, RZ, RZ, R5 ;  /* 0x000000ffff0b8224 */ /* 0x000fca00078e0005 */
[----:B------:R2:W4:Y:S02]  /*2a8b0*/  @!P0 LDG.E.U8 R2, desc[UR8][R10.64] ;  /* 0x000000080a028981 */ /* 0x000524000c1e1100 */
[----:B--2---:R-:W-:Y:S02]  /*2a8c0*/  @!P0 IMAD.MOV.U32 R11, RZ, RZ, R15 ;  /* 0x000000ffff0b8224 */ /* 0x004fe400078e000f */
[----:B------:R-:W-:-:S05]  /*2a8d0*/  @!P0 IMAD.MOV.U32 R10, RZ, RZ, R14 ;  /* 0x000000ffff0a8224 */ /* 0x000fca00078e000e */
[----:B------:R0:W2:Y:S04]  /*2a8e0*/  @!P0 LDG.E.U8 R9, desc[UR8][R10.64] ;  /* 0x000000080a098981 */ /* 0x0000a8000c1e1100 */
[----:B---3--:R-:W-:Y:S04]  /*2a8f0*/  STL [R1+0x234c], R7 ;  /* 0x00234c0701007387 */ /* 0x008fe80000100800 */
[----:B------:R-:W-:Y:S04]  /*2a900*/  STL [R1+0x14], R22 ;  /* 0x0000141601007387 */ /* 0x000fe80000100800 */
[----:B------:R-:W3:Y:S04]  /*2a910*/  LDL R12, [R1+0xb20] ;  /* 0x000b2000010c7983 */ /* 0x000ee80000100800 */
[----:B------:R-:W3:Y:S04]  /*2a920*/  LDL R4, [R1+0xb24] ;  /* 0x000b240001047983 */ /* 0x000ee80000100800 */
[----:B------:R1:W-:Y:S04]  /*2a930*/  STL [R1+0x2350], R8 ;  /* 0x0023500801007387 */ /* 0x0003e80000100800 */
[----:B------:R-:W3:Y:S04]  /*2a940*/  LDL R5, [R1+0xb18] ;  /* 0x000b180001057983 */ /* 0x000ee80000100800 */
[----:B------:R-:W3:Y:S01]  /*2a950*/  LDL R3, [R1+0xb1c] ;  /* 0x000b1c0001037983 */ /* 0x000ee20000100800 */
[----:B0-----:R-:W-:-:S02]  /*2a960*/  @!P0 IMAD.MOV.U32 R10, RZ, RZ, R6 ;  /* 0x000000ffff0a8224 */ /* 0x001fc400078e0006 */
[----:B------:R-:W-:Y:S01]  /*2a970*/  @!P0 IMAD.MOV.U32 R11, RZ, RZ, R13 ;  /* 0x000000ffff0b8224 */ /* 0x000fe200078e000d */
[----:B-1----:R-:W-:Y:S02]  /*2a980*/  PRMT R8, RZ, 0x7610, R8 ;  /* 0x00007610ff087816 */ /* 0x002fe40000000008 */
[----:B------:R-:W-:Y:S01]  /*2a990*/  PRMT R29, RZ, 0x7610, R29 ;  /* 0x00007610ff1d7816 */ /* 0x000fe2000000001d */
[----:B----4-:R-:W-:Y:S04]  /*2a9a0*/  STL [R1+0x2354], R2 ;  /* 0x0023540201007387 */ /* 0x010fe80000100800 */
[----:B------:R3:W4:Y:S04]  /*2a9b0*/  @!P0 LDG.E.U8 R8, desc[UR8][R10.64] ;  /* 0x000000080a088981 */ /* 0x000728000c1e1100 */
[----:B--2---:R0:W-:Y:S04]  /*2a9c0*/  STL [R1+0x2340], R9 ;  /* 0x0023400901007387 */ /* 0x0041e80000100800 */
[----:B------:R-:W2:Y:S04]  /*2a9d0*/  LDL R7, [R1+0xb10] ;  /* 0x000b100001077983 */ /* 0x000ea80000100800 */
[----:B------:R-:W4:Y:S04]  /*2a9e0*/  LDL R6, [R1+0xb14] ;  /* 0x000b140001067983 */ /* 0x000f280000100800 */
[----:B0-----:R-:W4:Y:S01]  /*2a9f0*/  LDL R9, [R1+0xaf8] ;  /* 0x000af80001097983 */ /* 0x001f220000100800 */
[----:B---3--:R-:W-:-:S02]  /*2aa00*/  @!P0 IMAD.MOV.U32 R11, RZ, RZ, R12 ;  /* 0x000000ffff0b8224 */ /* 0x008fc400078e000c */
[----:B------:R-:W-:Y:S02]  /*2aa10*/  @!P0 IMAD.MOV.U32 R10, RZ, RZ, R4 ;  /* 0x000000ffff0a8224 */ /* 0x000fe400078e0004 */
[----:B------:R-:W3:Y:S04]  /*2aa20*/  LDL R4, [R1+0x1250] ;  /* 0x0012500001047983 */ /* 0x000ee80000100800 */
[----:B------:R0:W3:Y:S01]  /*2aa30*/  @!P0 LDG.E.U8 R29, desc[UR8][R10.64] ;  /* 0x000000080a1d8981 */ /* 0x0000e2000c1e1100 */
[----:B------:R-:W-:Y:S01]  /*2aa40*/  PRMT R28, RZ, 0x7610, R28 ;  /* 0x00007610ff1c7816 */ /* 0x000fe2000000001c */
[----:B0-----:R-:W-:Y:S02]  /*2aa50*/  @!P0 IMAD.MOV.U32 R11, RZ, RZ, R5 ;  /* 0x000000ffff0b8224 */ /* 0x001fe400078e0005 */
[----:B------:R-:W-:-:S05]  /*2aa60*/  @!P0 IMAD.MOV.U32 R10, RZ, RZ, R3 ;  /* 0x000000ffff0a8224 */ /* 0x000fca00078e0003 */
[----:B------:R2:W3:Y:S01]  /*2aa70*/  @!P0 LDG.E.U8 R28, desc[UR8][R10.64] ;  /* 0x000000080a1c8981 */ /* 0x0004e2000c1e1100 */
[----:B------:R-:W-:Y:S02]  /*2aa80*/  PRMT R27, RZ, 0x7610, R27 ;  /* 0x00007610ff1b7816 */ /* 0x000fe4000000001b */
[----:B------:R-:W-:Y:S01]  /*2aa90*/  PRMT R16, RZ, 0x7610, R16 ;  /* 0x00007610ff107816 */ /* 0x000fe20000000010 */
[----:B--2---:R-:W-:Y:S02]  /*2aaa0*/  @!P0 IMAD.MOV.U32 R11, RZ, RZ, R7 ;  /* 0x000000ffff0b8224 */ /* 0x004fe400078e0007 */
[----:B----4-:R-:W-:-:S05]  /*2aab0*/  @!P0 IMAD.MOV.U32 R10, RZ, RZ, R6 ;  /* 0x000000ffff0a8224 */ /* 0x010fca00078e0006 */
[----:B------:R0:W2:Y:S01]  /*2aac0*/  @!P0 LDG.E.U8 R27, desc[UR8][R10.64] ;  /* 0x000000080a1b8981 */ /* 0x0000a2000c1e1100 */
[----:B------:R-:W-:Y:S02]  /*2aad0*/  @!P0 IMAD.MOV.U32 R13, RZ, RZ, R9 ;  /* 0x000000ffff0d8224 */ /* 0x000fe400078e0009 */
[----:B---3--:R-:W-:Y:S01]  /*2aae0*/  @!P0 IMAD.MOV.U32 R12, RZ, RZ, R4 ;  /* 0x000000ffff0c8224 */ /* 0x008fe200078e0004 */
[----:B------:R-:W-:Y:S04]  /*2aaf0*/  STL [R1+0x2318], R29 ;  /* 0x0023181d01007387 */ /* 0x000fe80000100800 */
[----:B------:R1:W-:Y:S04]  /*2ab00*/  STL [R1], R8 ;  /* 0x0000000801007387 */ /* 0x0003e80000100800 */
[----:B------:R-:W3:Y:S04]  /*2ab10*/  LDL R5, [R1+0x1258] ;  /* 0x0012580001057983 */ /* 0x000ee80000100800 */
[----:B------:R-:W4:Y:S04]  /*2ab20*/  LDL R3, [R1+0xaf0] ;  /* 0x000af00001037983 */ /* 0x000f280000100800 */
[----:B------:R3:W4:Y:S04]  /*2ab30*/  @!P0 LDG.E.U8 R16, desc[UR8][R12.64] ;  /* 0x000000080c108981 */ /* 0x000728000c1e1100 */
[----:B------:R-:W4:Y:S04]  /*2ab40*/  LDL R2, [R1+0x1260] ;  /* 0x0012600001027983 */ /* 0x000f280000100800 */
[----:B-1----:R-:W4:Y:S04]  /*2ab50*/  LDL R8, [R1+0xaf4] ;  /* 0x000af40001087983 */ /* 0x002f280000100800 */
[----:B------:R-:W-:Y:S04]  /*2ab60*/  STL [R1+0x22f0], R28 ;  /* 0x0022f01c01007387 */ /* 0x000fe80000100800 */
[----:B------:R-:W4:Y:S04]  /*2ab70*/  LDL R7, [R1+0x1234] ;  /* 0x0012340001077983 */ /* 0x000f280000100800 */
[----:B------:R-:W4:Y:S01]  /*2ab80*/  LDL R6, [R1+0x1268] ;  /* 0x0012680001067983 */ /* 0x000f220000100800 */
[----:B0-----:R-:W-:-:S03]  /*2ab90*/  PRMT R10, RZ, 0x7610, R10 ;  /* 0x00007610ff0a7816 */ /* 0x001fc6000000000a */
[----:B--2---:R-:W-:Y:S04]  /*2aba0*/  STL [R1+0x22f4], R27 ;  /* 0x0022f41b01007387 */ /* 0x004fe80000100800 */
[----:B------:R-:W2:Y:S01]  /*2abb0*/  LDL R4, [R1+0x1290] ;  /* 0x0012900001047983 */ /* 0x000ea20000100800 */
[----:B---3--:R-:W-:-:S03]  /*2abc0*/  @!P0 IMAD.MOV.U32 R12, RZ, RZ, R5 ;  /* 0x000000ffff0c8224 */ /* 0x008fc600078e0005 */
[----:B----4-:R-:W-:Y:S04]  /*2abd0*/  STL [R1+0x231c], R16 ;  /* 0x00231c1001007387 */ /* 0x010fe80000100800 */
[----:B------:R-:W3:Y:S01]  /*2abe0*/  LDL R5, [R1+0x125c] ;  /* 0x00125c0001057983 */ /* 0x000ee20000100800 */
[----:B------:R-:W-:-:S05]  /*2abf0*/  @!P0 IMAD.MOV.U32 R13, RZ, RZ, R8 ;  /* 0x000000ffff0d8224 */ /* 0x000fca00078e0008 */
[----:B------:R0:W4:Y:S01]  /*2ac00*/  @!P0 LDG.E.U8 R10, desc[UR8][R12.64] ;  /* 0x000000080c0a8981 */ /* 0x000122000c1e1100 */
[----:B------:R-:W-:Y:S01]  /*2ac10*/  PRMT R11, RZ, 0x7610, R11 ;  /* 0x00007610ff0b7816 */ /* 0x000fe2000000000b */
[----:B------:R-:W-:Y:S02]  /*2ac20*/  @!P0 IMAD.MOV.U32 R14, RZ, RZ, R2 ;  /* 0x000000ffff0e8224 */ /* 0x000fe400078e0002 */
[----:B------:R-:W-:-:S05]  /*2ac30*/  @!P0 IMAD.MOV.U32 R15, RZ, RZ, R3 ;  /* 0x000000ffff0f8224 */ /* 0x000fca00078e0003 */
[----:B------:R1:W4:Y:S01]  /*2ac40*/  @!P0 LDG.E.U8 R11, desc[UR8][R14.64] ;  /* 0x000000080e0b8981 */ /* 0x000322000c1e1100 */
[----:B0-----:R-:W-:Y:S01]  /*2ac50*/  PRMT R12, RZ, 0x7610, R12 ;  /* 0x00007610ff0c7816 */ /* 0x001fe2000000000c */
[----:B-1----:R-:W-:Y:S02]  /*2ac60*/  @!P0 IMAD.MOV.U32 R14, RZ, RZ, R6 ;  /* 0x000000ffff0e8224 */ /* 0x002fe400078e0006 */
[----:B------:R-:W-:-:S05]  /*2ac70*/  @!P0 IMAD.MOV.U32 R15, RZ, RZ, R7 ;  /* 0x000000ffff0f8224 */ /* 0x000fca00078e0007 */
[----:B------:R2:W4:Y:S01]  /*2ac80*/  @!P0 LDG.E.U8 R12, desc[UR8][R14.64] ;  /* 0x000000080e0c8981 */ /* 0x000522000c1e1100 */
[----:B------:R-:W-:Y:S01]  /*2ac90*/  PRMT R13, RZ, 0x7610, R13 ;  /* 0x00007610ff0d7816 */ /* 0x000fe2000000000d */
[----:B--2---:R-:W-:Y:S02]  /*2aca0*/  @!P0 IMAD.MOV.U32 R14, RZ, RZ, R4 ;  /* 0x000000ffff0e8224 */ /* 0x004fe400078e0004 */
[----:B---3--:R-:W-:-:S05]  /*2acb0*/  @!P0 IMAD.MOV.U32 R15, RZ, RZ, R5 ;  /* 0x000000ffff0f8224 */ /* 0x008fca00078e0005 */
[----:B------:R-:W2:Y:S04]  /*2acc0*/  @!P0 LDG.E.U8 R13, desc[UR8][R14.64] ;  /* 0x000000080e0d8981 */ /* 0x000ea8000c1e1100 */
[----:B----4-:R0:W-:Y:S04]  /*2acd0*/  STL [R1+0x2320], R10 ;  /* 0x0023200a01007387 */ /* 0x0101e80000100800 */
[----:B------:R-:W3:Y:S04]  /*2ace0*/  LDL R3, [R1+0x1264] ;  /* 0x0012640001037983 */ /* 0x000ee80000100800 */
[----:B------:R-:W4:Y:S04]  /*2acf0*/  LDL R2, [R1+0x1298] ;  /* 0x0012980001027983 */ /* 0x000f280000100800 */
[----:B------:R1:W-:Y:S04]  /*2ad00*/  STL [R1+0x22f8], R11 ;  /* 0x0022f80b01007387 */ /* 0x0003e80000100800 */
[----:B0-----:R-:W4:Y:S04]  /*2ad10*/  LDL R10, [R1+0x12a0] ;  /* 0x0012a000010a7983 */ /* 0x001f280000100800 */
[----:B------:R-:W4:Y:S04]  /*2ad20*/  LDL R8, [R1+0x12a8] ;  /* 0x0012a80001087983 */ /* 0x000f280000100800 */
[----:B-1----:R-:W4:Y:S04]  /*2ad30*/  LDL R11, [R1+0x126c] ;  /* 0x00126c00010b7983 */ /* 0x002f280000100800 */
[----:B------:R-:W-:Y:S04]  /*2ad40*/  STL [R1+0x22fc], R12 ;  /* 0x0022fc0c01007387 */ /* 0x000fe80000100800 */
[----:B------:R-:W4:Y:S04]  /*2ad50*/  LDL R9, [R1+0x1274] ;  /* 0x0012740001097983 */ /* 0x000f280000100800 */
[----:B------:R-:W4:Y:S04]  /*2ad60*/  LDL R7, [R1+0x129c] ;  /* 0x00129c0001077983 */ /* 0x000f280000100800 */
[----:B------:R-:W4:Y:S04]  /*2ad70*/  LDL R6, [R1+0x12c8] ;  /* 0x0012c80001067983 */ /* 0x000f280000100800 */
[----:B------:R-:W4:Y:S04]  /*2ad80*/  LDL R5, [R1+0x12a4] ;  /* 0x0012a40001057983 */ /* 0x000f280000100800 */
[----:B------:R-:W4:Y:S04]  /*2ad90*/  LDL R4, [R1+0x12c4] ;  /* 0x0012c40001047983 */ /* 0x000f280000100800 */
[----:B--2---:R-:W-:Y:S01]  /*2ada0*/  STL [R1+0x2324], R13 ;  /* 0x0023240d01007387 */ /* 0x004fe20000100800 */
[----:B---3--:R-:W-:-:S02]  /*2adb0*/  @!P0 IMAD.MOV.U32 R15, RZ, RZ, R3 ;  /* 0x000000ffff0f8224 */ /* 0x008fc400078e0003 */
[----:B----4-:R-:W-:Y:S01]  /*2adc0*/  @!P0 IMAD.MOV.U32 R14, RZ, RZ, R2 ;  /* 0x000000ffff0e8224 */ /* 0x010fe200078e0002 */
[----:B------:R-:W2:Y:S04]  /*2add0*/  LDL R3, [R1+0x12ac] ;  /* 0x0012ac0001037983 */ /* 0x000ea80000100800 */
[----:B------:R-:W3:Y:S01]  /*2ade0*/  LDL R2, [R1+0x12c0] ;  /* 0x0012c00001027983 */ /* 0x000ee20000100800 */
[----:B------:R-:W-:Y:S02]  /*2adf0*/  PRMT R17, RZ, 0x7610, R17 ;  /* 0x00007610ff117816 */ /* 0x000fe40000000011 */
[----:B------:R-:W-:-:S04]  /*2ae00*/  PRMT R19, RZ, 0x7610, R19 ;  /* 0x00007610ff137816 */ /* 0x000fc80000000013 */
[----:B------:R0:W4:Y:S01]  /*2ae10*/  @!P0 LDG.E.U8 R17, desc[UR8][R14.64] ;  /* 0x000000080e118981 */ /* 0x000122000c1e1100 */
[----:B------:R-:W-:Y:S01]  /*2ae20*/  PRMT R21, RZ, 0x7610, R21 ;  /* 0x00007610ff157816 */ /* 0x000fe20000000015 */
[----:B0-----:R-:W-:Y:S02]  /*2ae30*/  @!P0 IMAD.MOV.U32 R14, RZ, RZ, R10 ;  /* 0x000000ffff0e8224 */ /* 0x001fe400078e000a */
[----:B------:R-:W-:-:S05]  /*2ae40*/  @!P0 IMAD.MOV.U32 R15, RZ, RZ, R11 ;  /* 0x000000ffff0f8224 */ /* 0x000fca00078e000b */
        /* <DEDUP_REMOVED lines=11> */
[----:B------:R-:W-:Y:S01]  /*2af00*/  @!P0 IMAD.MOV.U32 R15, RZ, RZ, R5 ;  /* 0x000000ffff0f8224 */ /* 0x000fe200078e0005 */
[----:B------:R-:W-:Y:S04]  /*2af10*/  LDS.U8 R4, [R0+UR5+0x8] ;  /* 0x0000080500047984 */ /* 0x000fe80008000000 */
[----:B------:R2:W4:Y:S02]  /*2af20*/  @!P0 LDG.E.U8 R24, desc[UR8][R14.64] ;  /* 0x000000080e188981 */ /* 0x000524000c1e1100 */
[----:B--2---:R-:W-:-:S02]  /*2af30*/  @!P0 IMAD.MOV.U32 R15, RZ, RZ, R3 ;  /* 0x000000ffff0f8224 */ /* 0x004fc400078e0003 */
[----:B---3--:R-:W-:Y:S01]  /*2af40*/  @!P0 IMAD.MOV.U32 R14, RZ, RZ, R2 ;  /* 0x000000ffff0e8224 */ /* 0x008fe200078e0002 */
[----:B------:R-:W-:Y:S04]  /*2af50*/  LDS.U8 R3, [R0+UR5+0x88] ;  /* 0x0000880500037984 */ /* 0x000fe80008000000 */
[----:B------:R-:W-:Y:S04]  /*2af60*/  LDS.U8 R2, [R0+UR5+0xc8] ;  /* 0x0000c80500027984 */ /* 0x000fe80008000000 */
[----:B------:R0:W2:Y:S04]  /*2af70*/  @!P0 LDG.E.U8 R25, desc[UR8][R14.64] ;  /* 0x000000080e198981 */ /* 0x0000a8000c1e1100 */
[----:B0-----:R-:W0:Y:S04]  /*2af80*/  LDS.U8 R15, [R0+UR5] ;  /* 0x00000005000f7984 */ /* 0x001e280008000000 */
[----:B------:R-:W1:Y:S04]  /*2af90*/  LDS.U8 R14, [R0+UR5+0x40] ;  /* 0x00004005000e7984 */ /* 0x000e680008000000 */
[----:B----4-:R-:W-:Y:S04]  /*2afa0*/  STL [R1+0x2314], R17 ;  /* 0x0023141101007387 */ /* 0x010fe80000100800 */
[----:B------:R-:W-:Y:S04]  /*2afb0*/  STL [R1+0x2300], R19 ;  /* 0x0023001301007387 */ /* 0x000fe80000100800 */
[----:B------:R-:W-:Y:S04]  /*2afc0*/  STL [R1+0x2304], R21 ;  /* 0x0023041501007387 */ /* 0x000fe80000100800 */
[----:B------:R-:W-:Y:S04]  /*2afd0*/  STL [R1+0x2328], R23 ;  /* 0x0023281701007387 */ /* 0x000fe80000100800 */
[----:B------:R-:W-:Y:S04]  /*2afe0*/  STL [R1+0x232c], R24 ;  /* 0x00232c1801007387 */ /* 0x000fe80000100800 */
[----:B--2---:R-:W-:Y:S04]  /*2aff0*/  STL [R1+0x2308], R25 ;  /* 0x0023081901007387 */ /* 0x004fe80000100800 */
[----:B0-----:R-:W-:Y:S04]  /*2b000*/  STL [R1+0x230c], R15 ;  /* 0x00230c0f01007387 */ /* 0x001fe80000100800 */
[----:B-1----:R-:W-:Y:S04]  /*2b010*/  STL [R1+0x2310], R14 ;  /* 0x0023100e01007387 */ /* 0x002fe80000100800 */
[----:B------:R-:W-:Y:S04]  /*2b020*/  STL [R1+0x834], R3 ;  /* 0x0008340301007387 */ /* 0x000fe80000100800 */
[----:B------:R-:W0:Y:S04]  /*2b030*/  LDS.U8 R3, [R0+UR5+0x48] ;  /* 0x0000480500037984 */ /* 0x000e280008000000 */
[----:B------:R-:W-:Y:S04]  /*2b040*/  STL [R1+0x830], R2 ;  /* 0x0008300201007387 */ /* 0x000fe80000100800 */
[----:B------:R-:W1:Y:S04]  /*2b050*/  LDS.U8 R2, [R0+UR5+0x80] ;  /* 0x0000800500027984 */ /* 0x000e680008000000 */
[----:B------:R-:W-:Y:S04]  /*2b060*/  STL [R1+0x500], R4 ;  /* 0x0005000401007387 */ /* 0x000fe80000100800 */
[----:B------:R-:W2:Y:S04]  /*2b070*/  LDS.U8 R4, [R0+UR5+0xc0] ;  /* 0x0000c00500047984 */ /* 0x000ea80008000000 */
[----:B0-----:R-:W-:Y:S04]  /*2b080*/  STL [R1+0x4fc], R3 ;  /* 0x0004fc0301007387 */ /* 0x001fe80000100800 */
[----:B------:R-:W0:Y:S04]  /*2b090*/  LDS.U8 R3, [R0+UR5+0x400] ;  /* 0x0004000500037984 */ /* 0x000e280008000000 */
[----:B-1----:R-:W-:Y:S04]  /*2b0a0*/  STL [R1+0x83c], R2 ;  /* 0x00083c0201007387 */ /* 0x002fe80000100800 */
[----:B------:R-:W1:Y:S04]  /*2b0b0*/  LDS.U8 R2, [R0+UR5+0x440] ;  /* 0x0004400500027984 */ /* 0x000e680008000000 */
[----:B--2---:R-:W-:Y:S04]  /*2b0c0*/  STL [R1+0x838], R4 ;  /* 0x0008380401007387 */ /* 0x004fe80000100800 */
        /* <DEDUP_REMOVED lines=39> */
[----:B-1----:R1:W-:Y:S04]  /*2b340*/  STL [R1+0x1344], R2 ;  /* 0x0013440201007387 */ /* 0x0023e80000100800 */
[----:B--2---:R-:W-:Y:S04]  /*2b350*/  STL [R1+0x8d8], R4 ;  /* 0x0008d80401007387 */ /* 0x004fe80000100800 */
[----:B------:R-:W2:Y:S04]  /*2b360*/  LDS.U8 R4, [R0+UR5+0xc80] ;  /* 0x000c800500047984 */ /* 0x000ea80008000000 */
[----:B0-----:R-:W-:Y:S04]  /*2b370*/  STL [R1+0x8d4], R3 ;  /* 0x0008d40301007387 */ /* 0x001fe80000100800 */
[----:B------:R-:W0:Y:S01]  /*2b380*/  LDS.U8 R3, [R0+UR5+0xcc0] ;  /* 0x000cc00500037984 */ /* 0x000e220008000000 */
[----:B-1----:R-:W-:-:S03]  /*2b390*/  LOP3.LUT R2, R0, 0x10, RZ, 0x3c, !PT ;  /* 0x0000001000027812 */ /* 0x002fc600078e3cff */
[----:B------:R-:W-:Y:S04]  /*2b3a0*/  STL [R1+0x13d8], R0 ;  /* 0x0013d80001007387 */ /* 0x000fe80000100800 */
[----:B--2---:R-:W-:Y:S04]  /*2b3b0*/  STL [R1+0x1350], R4 ;  /* 0x0013500401007387 */ /* 0x004fe80000100800 */
[----:B------:R-:W1:Y:S04]  /*2b3c0*/  LDS.U8 R0, [R2+UR5] ;  /* 0x0000000502007984 */ /* 0x000e680008000000 */
        /* <DEDUP_REMOVED lines=48> */
[----:B------:R-:W-:Y:S04]  /*2b6d0*/  LDS.U8 R4, [R2+UR5+0xcc8] ;  /* 0x000cc80502047984 */ /* 0x000fe80008000000 */
[----:B0-----:R-:W-:Y:S04]  /*2b6e0*/  STL [R1+0x135c], R3 ;  /* 0x00135c0301007387 */ /* 0x001fe80000100800 */
[----:B------:R-:W0:Y:S04]  /*2b6f0*/  LDS.U8 R3, [R2+UR5+0xc40] ;  /* 0x000c400502037984 */ /* 0x000e280008000000 */
[----:B-1----:R-:W-:Y:S04]  /*2b700*/  STL [R1+0x12e8], R0 ;  /* 0x0012e80001007387 */ /* 0x002fe80000100800 */
[----:B------:R-:W1:Y:S01]  /*2b710*/  LDS.U8 R0, [R2+UR5+0xc88] ;  /* 0x000c880502007984 */ /* 0x000e620008000000 */
[----:B------:R-:W2:Y:S03]  /*2b720*/  S2R R22, SR_TID.X ;  /* 0x0000000000167919 */ /* 0x000ea60000002100 */
[----:B0-----:R-:W-:Y:S04]  /*2b730*/  STL [R1+0x12e4], R3 ;  /* 0x0012e40301007387 */ /* 0x001fe80000100800 */
[----:B------:R-:W0:Y:S04]  /*2b740*/  LDS.U8 R3, [R2+UR5+0xc08] ;  /* 0x000c080502037984 */ /* 0x000e280008000000 */
[----:B-1----:R1:W-:Y:S04]  /*2b750*/  STL [R1+0x1368], R0 ;  /* 0x0013680001007387 */ /* 0x0023e80000100800 */
[----:B------:R-:W-:Y:S04]  /*2b760*/  STL [R1+0x1364], R4 ;  /* 0x0013640401007387 */ /* 0x000fe80000100800 */
[----:B------:R-:W3:Y:S01]  /*2b770*/  LDS.U8 R4, [R2+UR5+0xc48] ;  /* 0x000c480502047984 */ /* 0x000ee20008000000 */
[----:B--2---:R-:W-:-:S02]  /*2b780*/  SHF.R.U32.HI R26, RZ, 0x2, R22 ;  /* 0x00000002ff1a7819 */ /* 0x004fc40000011616 */
[----:B------:R-:W-:Y:S02]  /*2b790*/  LOP3.LUT R22, R22, 0x3, RZ, 0xc0, !PT ;  /* 0x0000000316167812 */ /* 0x000fe400078ec0ff */
[----:B------:R-:W-:-:S03]  /*2b7a0*/  SGXT.U32 R26, R26, 0x3 ;  /* 0x000000031a1a781a */ /* 0x000fc60000000000 */
[----:B-1----:R-:W-:Y:S01]  /*2b7b0*/  IMAD R0, R22, 0x110, RZ ;  /* 0x0000011016007824 */ /* 0x002fe200078e02ff */
[----:B0-----:R-:W-:Y:S04]  /*2b7c0*/  STL [R1+0x12f0], R3 ;  /* 0x0012f00301007387 */ /* 0x001fe80000100800 */
[----:B------:R-:W0:Y:S01]  /*2b7d0*/  LDS.U8 R3, [R2+UR5+0xc80] ;  /* 0x000c800502037984 */ /* 0x000e220008000000 */
[----:B------:R-:W-:-:S03]  /*2b7e0*/  LOP3.LUT R0, R0, R26, RZ, 0xfc, !PT ;  /* 0x0000001a00007212 */ /* 0x000fc600078efcff */
[----:B------:R-:W1:Y:S01]  /*2b7f0*/  LDS.U8 R2, [R2+UR5+0xcc0] ;  /* 0x000cc00502027984 */ /* 0x000e620008000000 */
[----:B------:R-:W-:-:S03]  /*2b800*/  LOP3.LUT R0, R0, 0x20, RZ, 0x3c, !PT ;  /* 0x0000002000007812 */ /* 0x000fc600078e3cff */
[----:B---3--:R-:W-:Y:S04]  /*2b810*/  STL [R1+0x12ec], R4 ;  /* 0x0012ec0401007387 */ /* 0x008fe80000100800 */
[----:B------:R-:W2:Y:S04]  /*2b820*/  LDS.U8 R4, [R0+UR5] ;  /* 0x0000000500047984 */ /* 0x000ea80008000000 */
[----:B------:R-:W-:Y:S04]  /*2b830*/  LDS.U8 R5, [R0+UR5+0xc80] ;  /* 0x000c800500057984 */ /* 0x000fe80008000000 */
        /* <DEDUP_REMOVED lines=58> */
[----:B------:R-:W-:Y:S01]  /*2bbe0*/  LDS.U8 R4, [R0+UR5+0xcc0] ;  /* 0x000cc00500047984 */ /* 0x000fe20008000000 */
[----:B-1----:R-:W-:-:S03]  /*2bbf0*/  IMAD R2, R22, 0x110, RZ ;  /* 0x0000011016027824 */ /* 0x002fc600078e02ff */
[----:B0-----:R-:W-:Y:S04]  /*2bc00*/  STL [R1+0x1310], R3 ;  /* 0x0013100301007387 */ /* 0x001fe80000100800 */
[----:B------:R-:W0:Y:S01]  /*2bc10*/  LDS.U8 R3, [R0+UR5+0xc48] ;  /* 0x000c480500037984 */ /* 0x000e220008000000 */
[----:B------:R-:W-:-:S04]  /*2bc20*/  LOP3.LUT R2, R2, R26, RZ, 0xfc, !PT ;  /* 0x0000001a02027212 */ /* 0x000fc800078efcff */
[----:B------:R-:W-:-:S05]  /*2bc30*/  LOP3.LUT R2, R2, 0x30, RZ, 0x3c, !PT ;  /* 0x0000003002027812 */ /* 0x000fca00078e3cff */
[----:B------:R-:W-:Y:S04]  /*2bc40*/  LDS.U8 R0, [R2+UR5+0x40] ;  /* 0x0000400502007984 */ /* 0x000fe80008000000 */
[----:B0-----:R-:W-:Y:S04]  /*2bc50*/  STL [R1+0x130c], R3 ;  /* 0x00130c0301007387 */ /* 0x001fe80000100800 */
[----:B------:R-:W0:Y:S04]  /*2bc60*/  LDS.U8 R3, [R2+UR5] ;  /* 0x0000000502037984 */ /* 0x000e280008000000 */
[----:B------:R-:W-:Y:S04]  /*2bc70*/  STL [R1+0x1390], R5 ;  /* 0x0013900501007387 */ /* 0x000fe80000100800 */
[----:B------:R-:W-:Y:S04]  /*2bc80*/  STL [R1+0x138c], R4 ;  /* 0x00138c0401007387 */ /* 0x000fe80000100800 */
[----:B------:R-:W1:Y:S04]  /*2bc90*/  LDS.U8 R4, [R2+UR5+0x88] ;  /* 0x0000880502047984 */ /* 0x000e680008000000 */
[----:B0-----:R-:W-:Y:S04]  /*2bca0*/  STL [R1+0x814], R3 ;  /* 0x0008140301007387 */ /* 0x001fe80000100800 */
[----:B------:R-:W0:Y:S04]  /*2bcb0*/  LDS.U8 R3, [R2+UR5+0xc8] ;  /* 0x0000c80502037984 */ /* 0x000e280008000000 */
[----:B------:R-:W-:Y:S04]  /*2bcc0*/  STL [R1+0x810], R0 ;  /* 0x0008100001007387 */ /* 0x000fe80000100800 */
[----:B------:R-:W2:Y:S04]  /*2bcd0*/  LDS.U8 R0, [R2+UR5+0x8] ;  /* 0x0000080502007984 */ /* 0x000ea80008000000 */
[----:B-1----:R-:W-:Y:S04]  /*2bce0*/  STL [R1+0x8a0], R4 ;  /* 0x0008a00401007387 */ /* 0x002fe80000100800 */
[----:B------:R-:W1:Y:S04]  /*2bcf0*/  LDS.U8 R4, [R2+UR5+0x48] ;  /* 0x0000480502047984 */ /* 0x000e680008000000 */
[----:B0-----:R-:W-:Y:S04]  /*2bd00*/  STL [R1+0x89c], R3 ;  /* 0x00089c0301007387 */ /* 0x001fe80000100800 */
[----:B------:R-:W0:Y:S04]  /*2bd10*/  LDS.U8 R3, [R2+UR5+0x80] ;  /* 0x0000800502037984 */ /* 0x000e280008000000 */
[----:B--2---:R-:W-:Y:S04]  /*2bd20*/  STL [R1+0x81c], R0 ;  /* 0x00081c0001007387 */ /* 0x004fe80000100800 */
        /* <DEDUP_REMOVED lines=34> */
[----:B--2---:R-:W-:Y:S04]  /*2bf50*/  STL [R1+0x13a0], R0 ;  /* 0x0013a00001007387 */ /* 0x004fe80000100800 */
[----:B------:R-:W0:Y:S04]  /*2bf60*/  LDS.U8 R0, [R2+UR5+0xc40] ;  /* 0x000c400502007984 */ /* 0x000e280008000000 */
[----:B------:R-:W2:Y:S04]  /*2bf70*/  LDS.U8 R3, [R2+UR5+0xc00] ;  /* 0x000c000502037984 */ /* 0x000ea80008000000 */
[----:B-1----:R-:W-:Y:S04]  /*2bf80*/  STL [R1+0x139c], R4 ;  /* 0x00139c0401007387 */ /* 0x002fe80000100800 */
[----:B0-----:R-:W-:Y:S04]  /*2bf90*/  STL [R1+0x192c], R0 ;  /* 0x00192c0001007387 */ /* 0x001fe80000100800 */
[----:B--2---:R-:W-:Y:S04]  /*2bfa0*/  STL [R1+0x1328], R3 ;  /* 0x0013280301007387 */ /* 0x004fe80000100800 */
[----:B------:R-:W0:Y:S04]  /*2bfb0*/  LDS.U8 R3, [R2+UR5+0xc88] ;  /* 0x000c880502037984 */ /* 0x000e280008000000 */
[----:B------:R-:W1:Y:S04]  /*2bfc0*/  LDS.U8 R0, [R2+UR5+0xcc8] ;  /* 0x000cc80502007984 */ /* 0x000e680008000000 */
[----:B0-----:R-:W-:Y:S04]  /*2bfd0*/  STL [R1+0x13a8], R3 ;  /* 0x0013a80301007387 */ /* 0x001fe80000100800 */
[----:B-1----:R0:W-:Y:S04]  /*2bfe0*/  STL [R1+0x13a4], R0 ;  /* 0x0013a40001007387 */ /* 0x0021e80000100800 */
[----:B------:R-:W1:Y:S04]  /*2bff0*/  LDS.U8 R3, [R2+UR5+0xc08] ;  /* 0x000c080502037984 */ /* 0x000e680008000000 */
[----:B------:R-:W2:Y:S04]  /*2c000*/  LDS.U8 R2, [R2+UR5+0xc48] ;  /* 0x000c480502027984 */ /* 0x000ea80008000000 */
[----:B0-----:R-:W3:Y:S01]  /*2c010*/  LDL.LU R0, [R1+0x7d0] ;  /* 0x0007d00001007983 */ /* 0x001ee20000300800 */
[----:B------:R-:W0:Y:S01]  /*2c020*/  S2R R26, SR_TID.X ;  /* 0x00000000001a7919 */ /* 0x000e220000002100 */
[----:B------:R-:W4:Y:S02]  /*2c030*/  S2R R20, SR_TID.X ;  /* 0x0000000000147919 */ /* 0x000f240000002100 */
[----:B-1----:R-:W-:Y:S01]  /*2c040*/  STL [R1+0x1330], R3 ;  /* 0x0013300301007387 */ /* 0x002fe20000100800 */
[----:B0-----:R-:W-:-:S03]  /*2c050*/  SHF.R.U32.HI R17, RZ, 0x2, R26 ;  /* 0x00000002ff117819 */ /* 0x001fc6000001161a */
[----:B---3--:R-:W-:Y:S04]  /*2c060*/  STL [R1+0x2390], R0 ;  /* 0x0023900001007387 */ /* 0x008fe80000100800 */
[----:B--2---:R0:W-:Y:S04]  /*2c070*/  STL [R1+0x132c], R2 ;  /* 0x00132c0201007387 */ /* 0x0041e80000100800 */
[----:B------:R-:W2:Y:S04]  /*2c080*/  LDL.LU R14, [R1+0x7cc] ;  /* 0x0007cc00010e7983 */ /* 0x000ea80000300800 */
[----:B------:R-:W3:Y:S04]  /*2c090*/  LDL.LU R15, [R1+0x7a4] ;  /* 0x0007a400010f7983 */ /* 0x000ee80000300800 */
        /* <DEDUP_REMOVED lines=23> */
[----:B------:R-:W2:Y:S01]  /*2c210*/  LDL.LU R26, [R1+0x610] ;  /* 0x00061000011a7983 */ /* 0x000ea20000300800 */
[----:B------:R-:W-:-:S02]  /*2c220*/  SGXT.U32 R0, R17, 0x3 ;  /* 0x000000031100781a */ /* 0x000fc40000000000 */
[C---:B----4-:R-:W-:Y:S01]  /*2c230*/  LOP3.LUT R17, R20.reuse, 0x3f, RZ, 0xc0, !PT ;  /* 0x0000003f14117812 */ /* 0x050fe200078ec0ff */
[----:B------:R0:W-:Y:S02]  /*2c240*/  STL [R1+0x2380], R20 ;  /* 0x0023801401007387 */ /* 0x0001e40000100800 */
[----:B0-----:R-:W-:-:S05]  /*2c250*/  LOP3.LUT R20, R20, 0x3, RZ, 0xc0, !PT ;  /* 0x0000000314147812 */ /* 0x001fca00078ec0ff */
[----:B------:R-:W-:-:S05]  /*2c260*/  IMAD R20, R20, 0x110, RZ ;  /* 0x0000011014147824 */ /* 0x000fca00078e02ff */
[----:B------:R-:W-:-:S04]  /*2c270*/  LOP3.LUT R20, R20, R0, RZ, 0xfc, !PT ;  /* 0x0000000014147212 */ /* 0x000fc800078efcff */
[----:B------:R-:W-:-:S05]  /*2c280*/  LOP3.LUT R20, R20, 0x30, RZ, 0x3c, !PT ;  /* 0x0000003014147812 */ /* 0x000fca00078e3cff */
[----:B------:R-:W0:Y:S04]  /*2c290*/  LDS.U8 R0, [R20+UR5+0xc80] ;  /* 0x000c800514007984 */ /* 0x000e280008000000 */
[----:B------:R-:W1:Y:S01]  /*2c2a0*/  LDS.U8 R20, [R20+UR5+0xcc0] ;  /* 0x000cc00514147984 */ /* 0x000e620008000000 */
[----:B------:R-:W-:Y:S06]  /*2c2b0*/  BAR.SYNC.DEFER_BLOCKING 0x0 ;  /* 0x0000000000007b1d */ /* 0x000fec0000010000 */
[----:B0-----:R0:W-:Y:S04]  /*2c2c0*/  STL [R1+0x13b0], R0 ;  /* 0x0013b00001007387 */ /* 0x0011e80000100800 */
[----:B0-----:R-:W4:Y:S04]  /*2c2d0*/  LDL.LU R0, [R1+0x2390] ;  /* 0x0023900001007983 */ /* 0x001f280000300800 */
[----:B-1----:R0:W-:Y:S04]  /*2c2e0*/  STL [R1+0x13ac], R20 ;  /* 0x0013ac1401007387 */ /* 0x0021e80000100800 */
[----:B0-----:R-:W2:Y:S04]  /*2c2f0*/  LDL.LU R20, [R1+0x5d0] ;  /* 0x0005d00001147983 */ /* 0x001ea80000300800 */
[----:B--2---:R0:W-:Y:S04]  /*2c300*/  STL [R1+0x2384], R20 ;  /* 0x0023841401007387 */ /* 0x0041e80000100800 */
[----:B0-----:R-:W2:Y:S04]  /*2c310*/  LDL.LU R20, [R1+0x5ec] ;  /* 0x0005ec0001147983 */ /* 0x001ea80000300800 */
[----:B--2---:R0:W-:Y:S04]  /*2c320*/  STL [R1+0x2388], R20 ;  /* 0x0023881401007387 */ /* 0x0041e80000100800 */
[----:B0-----:R-:W2:Y:S04]  /*2c330*/  LDL.LU R20, [R1+0x5f0] ;  /* 0x0005f00001147983 */ /* 0x001ea80000300800 */
[----:B----4-:R-:W-:Y:S04]  /*2c340*/  STS.U8 [R17+UR5], R0 ;  /* 0x0000000011007988 */ /* 0x010fe80008000005 */
[----:B------:R-:W-:Y:S04]  /*2c350*/  STS.U8 [R17+UR5+0x40], R14 ;  /* 0x0000400e11007988 */ /* 0x000fe80008000005 */
[----:B---3--:R-:W-:Y:S04]  /*2c360*/  STS.U8 [R17+UR5+0x200], R15 ;  /* 0x0002000f11007988 */ /* 0x008fe80008000005 */
[----:B------:R-:W-:Y:S04]  /*2c370*/  STS.U8 [R17+UR5+0x240], R25 ;  /* 0x0002401911007988 */ /* 0x000fe80008000005 */
        /* <DEDUP_REMOVED lines=20> */
[----:B--2---:R0:W-:Y:S04]  /*2c4c0*/  STL [R1+0x238c], R20 ;  /* 0x00238c1401007387 */ /* 0x0041e80000100800 */
[----:B0-----:R-:W2:Y:S04]  /*2c4d0*/  LDL.LU R20, [R1+0x60c] ;  /* 0x00060c0001147983 */ /* 0x001ea80000300800 */
[----:B------:R-:W3:Y:S04]  /*2c4e0*/  LDL.LU R4, [R1+0x5cc] ;  /* 0x0005cc0001047983 */ /* 0x000ee80000300800 */
[----:B------:R-:W4:Y:S04]  /*2c4f0*/  LDL.LU R3, [R1+0x5b0] ;  /* 0x0005b00001037983 */ /* 0x000f280000300800 */
[----:B------:R0:W-:Y:S04]  /*2c500*/  STS.U8 [R17+UR5+0x1800], R6 ;  /* 0x0018000611007988 */ /* 0x0001e80008000005 */
[----:B------:R-:W3:Y:S04]  /*2c510*/  LDL.LU R5, [R1+0x5ac] ;  /* 0x0005ac0001057983 */ /* 0x000ee80000300800 */
[----:B------:R1:W-:Y:S04]  /*2c520*/  STS.U8 [R17+UR5+0x1840], R22 ;  /* 0x0018401611007988 */ /* 0x0003e80008000005 */
[----:B------:R1:W-:Y:S04]  /*2c530*/  STS.U8 [R17+UR5+0x1a00], R26 ;  /* 0x001a001a11007988 */ /* 0x0003e80008000005 */
[----:B0-----:R-:W3:Y:S04]  /*2c540*/  LDL.LU R6, [R1+0x590] ;  /* 0x0005900001067983 */ /* 0x001ee80000300800 */
[----:B-1----:R-:W3:Y:S04]  /*2c550*/  LDL.LU R22, [R1+0x58c] ;  /* 0x00058c0001167983 */ /* 0x002ee80000300800 */
        /* <DEDUP_REMOVED lines=22> */
[----:B--2---:R0:W-:Y:S04]  /*2c6c0*/  STS.U8 [R17+UR5+0x1a40], R20 ;  /* 0x001a401411007988 */ /* 0x0041e80008000005 */
[----:B0-----:R-:W2:Y:S04]  /*2c6d0*/  LDL.LU R20, [R1+0x238c] ;  /* 0x00238c0001147983 */ /* 0x001ea80000300800 */
[----:B--2---:R0:W-:Y:S04]  /*2c6e0*/  STS.U8 [R17+UR5+0x1c00], R20 ;  /* 0x001c001411007988 */ /* 0x0041e80008000005 */
[----:B0-----:R-:W2:Y:S04]  /*2c6f0*/  LDL.LU R20, [R1+0x2388] ;  /* 0x0023880001147983 */ /* 0x001ea80000300800 */
[----:B--2---:R0:W-:Y:S04]  /*2c700*/  STS.U8 [R17+UR5+0x1c40], R20 ;  /* 0x001c401411007988 */ /* 0x0041e80008000005 */
[----:B0-----:R-:W2:Y:S04]  /*2c710*/  LDL.LU R20, [R1+0x2384] ;  /* 0x0023840001147983 */ /* 0x001ea80000300800 */
[----:B--2---:R0:W-:Y:S04]  /*2c720*/  STS.U8 [R17+UR5+0x1e00], R20 ;  /* 0x001e001411007988 */ /* 0x0041e80008000005 */
[----:B---3--:R1:W-:Y:S04]  /*2c730*/  STS.U8 [R17+UR5+0x1e40], R4 ;  /* 0x001e400411007988 */ /* 0x0083e80008000005 */
[----:B----4-:R2:W-:Y:S04]  /*2c740*/  STS.U8 [R17+UR5+0x2000], R3 ;  /* 0x0020000311007988 */ /* 0x0105e80008000005 */
[----:B------:R3:W-:Y:S04]  /*2c750*/  STS.U8 [R17+UR5+0x2040], R5 ;  /* 0x0020400511007988 */ /* 0x0007e80008000005 */
[----:B------:R4:W-:Y:S04]  /*2c760*/  STS.U8 [R17+UR5+0x2200], R6 ;  /* 0x0022000611007988 */ /* 0x0009e80008000005 */
[----:B------:R2:W-:Y:S04]  /*2c770*/  STS.U8 [R17+UR5+0x2240], R22 ;  /* 0x0022401611007988 */ /* 0x0005e80008000005 */
[----:B0-----:R-:W4:Y:S04]  /*2c780*/  LDL.LU R20, [R1+0x2380] ;  /* 0x0023800001147983 */ /* 0x001f280000300800 */
[----:B-1----:R-:W4:Y:S04]  /*2c790*/  LDL.LU R4, [R1+0x237c] ;  /* 0x00237c0001047983 */ /* 0x002f280000300800 */
[----:B--2---:R-:W2:Y:S04]  /*2c7a0*/  LDL.LU R3, [R1+0x2378] ;  /* 0x0023780001037983 */ /* 0x004ea80000300800 */
[----:B---3--:R-:W3:Y:S04]  /*2c7b0*/  LDL.LU R5, [R1+0x2374] ;  /* 0x0023740001057983 */ /* 0x008ee80000300800 */
[----:B----4-:R-:W4:Y:S04]  /*2c7c0*/  LDL.LU R6, [R1+0x2370] ;  /* 0x0023700001067983 */ /* 0x010f280000300800 */
[----:B------:R-:W2:Y:S04]  /*2c7d0*/  LDL.LU R22, [R1+0x236c] ;  /* 0x00236c0001167983 */ /* 0x000ea80000300800 */
[----:B------:R0:W-:Y:S04]  /*2c7e0*/  STS.U8 [R17+UR5+0x2400], R26 ;  /* 0x0024001a11007988 */ /* 0x0001e80008000005 */
[----:B0-----:R-:W2:Y:S04]  /*2c7f0*/  LDL.LU R26, [R1+0x2368] ;  /* 0x00236800011a7983 */ /* 0x001ea80000300800 */
        /* <DEDUP_REMOVED lines=16> */
[----:B------:R0:W-:Y:S04]  /*2c900*/  STS.U8 [R17+UR5+0x3440], R9 ;  /* 0x0034400911007988 */ /* 0x0001e80008000005 */
[----:B------:R-:W-:Y:S04]  /*2c910*/  STS.U8 [R17+UR5+0x3600], R2 ;  /* 0x0036000211007988 */ /* 0x000fe80008000005 */
[----:B------:R-:W-:Y:S04]  /*2c920*/  STS.U8 [R17+UR5+0x3640], R8 ;  /* 0x0036400811007988 */ /* 0x000fe80008000005 */
[----:B------:R-:W-:Y:S04]  /*2c930*/  STS.U8 [R17+UR5+0x3800], R7 ;  /* 0x0038000711007988 */ /* 0x000fe80008000005 */
[----:B------:R-:W-:Y:S01]  /*2c940*/  STS.U8 [R17+UR5+0x3840], R18 ;  /* 0x0038401211007988 */ /* 0x000fe20008000005 */
[----:B0-----:R-:W-:-:S03]  /*2c950*/  LOP3.LUT R9, R17, 0x10, RZ, 0x3c, !PT ;  /* 0x0000001011097812 */ /* 0x001fc600078e3cff */
[----:B--2---:R-:W-:Y:S04]  /*2c960*/  STS.U8 [R17+UR5+0x3a00], R26 ;  /* 0x003a001a11007988 */ /* 0x004fe80008000005 */
[----:B------:R0:W-:Y:S04]  /*2c970*/  STS.U8 [R17+UR5+0x3a40], R22 ;  /* 0x003a401611007988 */ /* 0x0001e80008000005 */
        /* <DEDUP_REMOVED lines=16> */
[----:B----4-:R0:W-:Y:S04]  /*2ca80*/  STS.U8 [R17+UR5+0x3c00], R6 ;  /* 0x003c000611007988 */ /* 0x0101e80008000005 */
[----:B------:R-:W4:Y:S04]  /*2ca90*/  LDL.LU R28, [R1+0x668] ;  /* 0x00066800011c7983 */ /* 0x000f280000300800 */
[----:B------:R-:W2:Y:S04]  /*2caa0*/  LDL.LU R29, [R1+0x664] ;  /* 0x00066400011d7983 */ /* 0x000ea80000300800 */
[----:B------:R-:W2:Y:S04]  /*2cab0*/  LDL.LU R2, [R1+0x648] ;  /* 0x0006480001027983 */ /* 0x000ea80000300800 */
[----:B------:R-:W2:Y:S04]  /*2cac0*/  LDL.LU R8, [R1+0x644] ;  /* 0x0006440001087983 */ /* 0x000ea80000300800 */
[----:B------:R-:W2:Y:S04]  /*2cad0*/  LDL.LU R7, [R1+0x628] ;  /* 0x0006280001077983 */ /* 0x000ea80000300800 */
[----:B------:R-:W2:Y:S01]  /*2cae0*/  LDL.LU R18, [R1+0x624] ;  /* 0x0006240001127983 */ /* 0x000ea20000300800 */
[----:B0-----:R-:W-:-:S03]  /*2caf0*/  LOP3.LUT R6, R20, 0x3f, RZ, 0xc0, !PT ;  /* 0x0000003f14067812 */ /* 0x001fc600078ec0ff */
[----:B------:R-:W2:Y:S04]  /*2cb00*/  LDL.LU R20, [R1+0x608] ;  /* 0x0006080001147983 */ /* 0x000ea80000300800 */
[----:B---3--:R0:W-:Y:S04]  /*2cb10*/  STS.U8 [R6+UR5+0x3c40], R5 ;  /* 0x003c400506007988 */ /* 0x0081e80008000005 */
[----:B------:R-:W-:Y:S04]  /*2cb20*/  STS.U8 [R6+UR5+0x3e00], R3 ;  /* 0x003e000306007988 */ /* 0x000fe80008000005 */
[----:B------:R-:W-:Y:S04]  /*2cb30*/  STS.U8 [R6+UR5+0x3e40], R4 ;  /* 0x003e400406007988 */ /* 0x000fe80008000005 */
[----:B0-----:R-:W3:Y:S04]  /*2cb40*/  LDL.LU R5, [R1+0x798] ;  /* 0x0007980001057983 */ /* 0x001ee80000300800 */
[----:B------:R0:W-:Y:S04]  /*2cb50*/  STL [R1+0x2358], R17 ;  /* 0x0023581101007387 */ /* 0x0001e80000100800 */
[----:B0-----:R-:W2:Y:S04]  /*2cb60*/  LDL.LU R17, [R1+0x79c] ;  /* 0x00079c0001117983 */ /* 0x001ea80000300800 */
[----:B------:R-:W2:Y:S04]  /*2cb70*/  LDL.LU R3, [R1+0x7b8] ;  /* 0x0007b80001037983 */ /* 0x000ea80000300800 */
[----:B------:R-:W2:Y:S04]  /*2cb80*/  LDL.LU R4, [R1+0x7bc] ;  /* 0x0007bc0001047983 */ /* 0x000ea80000300800 */
[----:B------:R-:W-:Y:S04]  /*2cb90*/  STL [R1+0x2330], R6 ;  /* 0x0023300601007387 */ /* 0x000fe80000100800 */
[----:B--2---:R-:W-:Y:S04]  /*2cba0*/  STS.U8 [R9+UR5+0x80], R4 ;  /* 0x0000800409007988 */ /* 0x004fe80008000005 */
[----:B------:R-:W-:Y:S04]  /*2cbb0*/  STS.U8 [R9+UR5+0xc0], R3 ;  /* 0x0000c00309007988 */ /* 0x000fe80008000005 */
[----:B------:R0:W-:Y:S04]  /*2cbc0*/  STS.U8 [R9+UR5+0x280], R17 ;  /* 0x0002801109007988 */ /* 0x0001e80008000005 */
[----:B0-----:R-:W2:Y:S04]  /*2cbd0*/  LDL.LU R17, [R1+0x5c8] ;  /* 0x0005c80001117983 */ /* 0x001ea80000300800 */
[----:B--2---:R0:W-:Y:S04]  /*2cbe0*/  STL [R1+0x235c], R17 ;  /* 0x00235c1101007387 */ /* 0x0041e80000100800 */
[----:B0-----:R-:W2:Y:S04]  /*2cbf0*/  LDL.LU R17, [R1+0x5e4] ;  /* 0x0005e40001117983 */ /* 0x001ea80000300800 */
[----:B--2---:R0:W-:Y:S04]  /*2cc00*/  STL [R1+0x2360], R17 ;  /* 0x0023601101007387 */ /* 0x0041e80000100800 */
[----:B0-----:R-:W2:Y:S04]  /*2cc10*/  LDL.LU R17, [R1+0x5e8] ;  /* 0x0005e80001117983 */ /* 0x001ea80000300800 */
        /* <DEDUP_REMOVED lines=17> */
[----:B----4-:R-:W-:Y:S04]  /*2cd30*/  STS.U8 [R9+UR5+0x1480], R28 ;  /* 0x0014801c09007988 */ /* 0x010fe80008000005 */
        /* <DEDUP_REMOVED lines=9> */
[----:B------:R-:W3:Y:S04]  /*2cdd0*/  LDL.LU R7, [R1+0x5a4] ;  /* 0x0005a40001077983 */ /* 0x000ee80000300800 */
[----:B------:R0:W-:Y:S04]  /*2cde0*/  STS.U8 [R9+UR5+0x1a80], R20 ;  /* 0x001a801409007988 */ /* 0x0001e80008000005 */
[----:B------:R-:W3:Y:S04]  /*2cdf0*/  LDL.LU R18, [R1+0x588] ;  /* 0x0005880001127983 */ /* 0x000ee80000300800 */
        /* <DEDUP_REMOVED lines=42> */
[----:B------:R1:W-:Y:S04]  /*2d0a0*/  STS.U8 [R9+UR5+0x24c0], R4 ;  /* 0x0024c00409007988 */ /* 0x0003e80008000005 */
[----:B------:R0:W-:Y:S04]  /*2d0b0*/  STS.U8 [R9+UR5+0x2680], R3 ;  /* 0x0026800309007988 */ /* 0x0001e80008000005 */
[----:B------:R0:W-:Y:S04]  /*2d0c0*/  STS.U8 [R9+UR5+0x26c0], R5 ;  /* 0x0026c00509007988 */ /* 0x0001e80008000005 */
[----:B------:R1:W-:Y:S04]  /*2d0d0*/  STS.U8 [R9+UR5+0x2880], R22 ;  /* 0x0028801609007988 */ /* 0x0003e80008000005 */
[----:B------:R1:W-:Y:S04]  /*2d0e0*/  STS.U8 [R9+UR5+0x28c0], R26 ;  /* 0x0028c01a09007988 */ /* 0x0003e80008000005 */
[----:B0-----:R-:W3:Y:S04]  /*2d0f0*/  LDL.LU R6, [R1+0x76c] ;  /* 0x00076c0001067983 */ /* 0x001ee80000300800 */
[----:B-1----:R-:W3:Y:S04]  /*2d100*/  LDL.LU R4, [R1+0x768] ;  /* 0x0007680001047983 */ /* 0x002ee80000300800 */
[----:B------:R-:W3:Y:S04]  /*2d110*/  LDL.LU R3, [R1+0x740] ;  /* 0x0007400001037983 */ /* 0x000ee80000300800 */
[----:B------:R-:W3:Y:S04]  /*2d120*/  LDL.LU R5, [R1+0x73c] ;  /* 0x00073c0001057983 */ /* 0x000ee80000300800 */
[----:B------:R-:W3:Y:S04]  /*2d130*/  LDL.LU R22, [R1+0x720] ;  /* 0x0007200001167983 */ /* 0x000ee80000300800 */
[----:B------:R0:W-:Y:S04]  /*2d140*/  STS.U8 [R9+UR5+0x2a80], R0 ;  /* 0x002a800009007988 */ /* 0x0001e80008000005 */
[----:B------:R-:W3:Y:S04]  /*2d150*/  LDL.LU R26, [R1+0x71c] ;  /* 0x00071c00011a7983 */ /* 0x000ee80000300800 */
        /* <DEDUP_REMOVED lines=27> */
[----:B0-----:R-:W3:Y:S04]  /*2d310*/  LDL.LU R16, [R1+0x640] ;  /* 0x0006400001107983 */ /* 0x001ee80000300800 */
[----:B-1----:R-:W3:Y:S04]  /*2d320*/  LDL.LU R27, [R1+0x63c] ;  /* 0x00063c00011b7983 */ /* 0x002ee80000300800 */
[----:B------:R-:W3:Y:S04]  /*2d330*/  LDL.LU R28, [R1+0x620] ;  /* 0x00062000011c7983 */ /* 0x000ee80000300800 */
[----:B------:R-:W3:Y:S04]  /*2d340*/  LDL.LU R29, [R1+0x61c] ;  /* 0x00061c00011d7983 */ /* 0x000ee80000300800 */
[----:B--2---:R0:W-:Y:S04]  /*2d350*/  STS.U8 [R9+UR5+0x3a80], R20 ;  /* 0x003a801409007988 */ /* 0x0041e80008000005 */
[----:B----4-:R1:W-:Y:S04]  /*2d360*/  STS.U8 [R9+UR5+0x3ac0], R18 ;  /* 0x003ac01209007988 */ /* 0x0103e80008000005 */
[----:B---3--:R2:W-:Y:S04]  /*2d370*/  STS.U8 [R9+UR5+0x3c80], R7 ;  /* 0x003c800709007988 */ /* 0x0085e80008000005 */
[----:B------:R3:W-:Y:S04]  /*2d380*/  STS.U8 [R9+UR5+0x3cc0], R8 ;  /* 0x003cc00809007988 */ /* 0x0007e80008000005 */
[----:B------:R4:W-:Y:S04]  /*2d390*/  STS.U8 [R9+UR5+0x3e80], R2 ;  /* 0x003e800209007988 */ /* 0x0009e80008000005 */
[----:B0-----:R-:W3:Y:S04]  /*2d3a0*/  LDL.LU R20, [R1+0x790] ;  /* 0x0007900001147983 */ /* 0x001ee80000300800 */
[----:B-1----:R-:W3:Y:S04]  /*2d3b0*/  LDL.LU R18, [R1+0x794] ;  /* 0x0007940001127983 */ /* 0x002ee80000300800 */
[----:B--2---:R-:W2:Y:S04]  /*2d3c0*/  LDL.LU R7, [R1+0x7b0] ;  /* 0x0007b00001077983 */ /* 0x004ea80000300800 */
[----:B---3--:R-:W3:Y:S04]  /*2d3d0*/  LDL.LU R8, [R1+0x7b4] ;  /* 0x0007b40001087983 */ /* 0x008ee80000300800 */
[----:B----4-:R-:W4:Y:S01]  /*2d3e0*/  LDL.LU R9, [R1+0x2340] ;  /* 0x0023400001097983 */ /* 0x010f220000300800 */
[----:B------:R-:W0:Y:S01]  /*2d3f0*/  S2R R2, SR_TID.X ;  /* 0x0000000000027919 */ /* 0x000e220000002100 */
[----:B------:R-:W-:-:S02]  /*2d400*/  LOP3.LUT R17, R17, 0x20, RZ, 0x3c, !PT ;  /* 0x0000002011117812 */ /* 0x000fc400078e3cff */
[----:B0-----:R-:W-:-:S04]  /*2d410*/  LOP3.LUT R2, R2, 0x3f, RZ, 0xc0, !PT ;  /* 0x0000003f02027812 */ /* 0x001fc800078ec0ff */
[----:B------:R-:W-:-:S05]  /*2d420*/  LOP3.LUT R2, R2, 0x10, RZ, 0x3c, !PT ;  /* 0x0000001002027812 */ /* 0x000fca00078e3cff */
[----:B----4-:R-:W-:Y:S04]  /*2d430*/  STS.U8 [R2+UR5+0x3ec0], R9 ;  /* 0x003ec00902007988 */ /* 0x010fe80008000005 */
[----:B---3--:R-:W-:Y:S04]  /*2d440*/  STS.U8 [R17+UR5+0x100], R8 ;  /* 0x0001000811007988 */ /* 0x008fe80008000005 */
[----:B--2---:R-:W-:Y:S04]  /*2d450*/  STS.U8 [R17+UR5+0x140], R7 ;  /* 0x0001400711007988 */ /* 0x004fe80008000005 */
[----:B------:R-:W-:Y:S04]  /*2d460*/  STS.U8 [R17+UR5+0x300], R18 ;  /* 0x0003001211007988 */ /* 0x000fe80008000005 */
[----:B------:R-:W-:Y:S04]  /*2d470*/  STS.U8 [R17+UR5+0x340], R20 ;  /* 0x0003401411007988 */ /* 0x000fe80008000005 */
[----:B------:R0:W-:Y:S04]  /*2d480*/  STS.U8 [R17+UR5+0x500], R6 ;  /* 0x0005000611007988 */ /* 0x0001e80008000005 */
[----:B0-----:R-:W2:Y:S04]  /*2d490*/  LDL.LU R6, [R1+0x5dc] ;  /* 0x0005dc0001067983 */ /* 0x001ea80000300800 */
[----:B--2---:R0:W-:Y:S04]  /*2d4a0*/  STL [R1+0x2334], R6 ;  /* 0x0023340601007387 */ /* 0x0041e80000100800 */
[----:B0-----:R-:W2:Y:S04]  /*2d4b0*/  LDL.LU R6, [R1+0x5e0] ;  /* 0x0005e00001067983 */ /* 0x001ea80000300800 */
[----:B--2---:R0:W-:Y:S04]  /*2d4c0*/  STL [R1+0x2338], R6 ;  /* 0x0023380601007387 */ /* 0x0041e80000100800 */
        /* <DEDUP_REMOVED lines=50> */
[----:B------:R-:W3:Y:S04]  /*2d7f0*/  LDL.LU R28, [R1] ;  /* 0x00000000011c7983 */ /* 0x000ee80000300800 */
        /* <DEDUP_REMOVED lines=63> */
[----:B------:R1:W-:Y:S04]  /*2dbf0*/  STS.U8 [R17+UR5+0x3b00], R16 ;  /* 0x003b001011007988 */ /* 0x0003e80008000005 */
[----:B----4-:R2:W-:Y:S04]  /*2dc00*/  STS.U8 [R17+UR5+0x3b40], R10 ;  /* 0x003b400a11007988 */ /* 0x0105e80008000005 */
[----:B---3--:R3:W-:Y:S04]  /*2dc10*/  STS.U8 [R17+UR5+0x3d00], R13 ;  /* 0x003d000d11007988 */ /* 0x0087e80008000005 */
[----:B0-----:R-:W4:Y:S04]  /*2dc20*/  LDL.LU R29, [R1+0x784] ;  /* 0x00078400011d7983 */ /* 0x001f280000300800 */
[----:B-1----:R-:W4:Y:S04]  /*2dc30*/  LDL.LU R16, [R1+0x788] ;  /* 0x0007880001107983 */ /* 0x002f280000300800 */
[----:B--2---:R-:W2:Y:S04]  /*2dc40*/  LDL.LU R10, [R1+0x7ac] ;  /* 0x0007ac00010a7983 */ /* 0x004ea80000300800 */
[----:B---3--:R-:W3:Y:S01]  /*2dc50*/  LDL.LU R17, [R1+0x2314] ;  /* 0x0023140001117983 */ /* 0x008ee20000300800 */
[----:B------:R-:W-:-:S02]  /*2dc60*/  LOP3.LUT R13, R6, 0x20, RZ, 0x3c, !PT ;  /* 0x00000020060d7812 */ /* 0x000fc400078e3cff */
[----:B------:R-:W-:-:S03]  /*2dc70*/  LOP3.LUT R6, R6, 0x30, RZ, 0x3c, !PT ;  /* 0x0000003006067812 */ /* 0x000fc600078e3cff */
[----:B---3--:R-:W-:Y:S04]  /*2dc80*/  STS.U8 [R13+UR5+0x3d40], R17 ;  /* 0x003d40110d007988 */ /* 0x008fe80008000005 */
[----:B------:R-:W-:Y:S04]  /*2dc90*/  STS.U8 [R13+UR5+0x3f00], R23 ;  /* 0x003f00170d007988 */ /* 0x000fe80008000005 */
[----:B------:R-:W-:Y:S04]  /*2dca0*/  STS.U8 [R13+UR5+0x3f40], R24 ;  /* 0x003f40180d007988 */ /* 0x000fe80008000005 */
[----:B--2---:R-:W-:Y:S04]  /*2dcb0*/  STS.U8 [R6+UR5+0x180], R10 ;  /* 0x0001800a06007988 */ /* 0x004fe80008000005 */
[----:B------:R0:W-:Y:S04]  /*2dcc0*/  STS.U8 [R6+UR5+0x1c0], R28 ;  /* 0x0001c01c06007988 */ /* 0x0001e80008000005 */
[----:B0-----:R-:W2:Y:S04]  /*2dcd0*/  LDL.LU R28, [R1+0x618] ;  /* 0x00061800011c7983 */ /* 0x001ea80000300800 */
[----:B----4-:R-:W-:Y:S04]  /*2dce0*/  STS.U8 [R6+UR5+0x380], R16 ;  /* 0x0003801006007988 */ /* 0x010fe80008000005 */
        /* <DEDUP_REMOVED lines=10> */
[----:B------:R-:W-:Y:S04]  /*2dd90*/  STS.U8 [R6+UR5+0xdc0], R5 ;  /* 0x000dc00506007988 */ /* 0x000fe80008000005 */
[----:B------:R1:W-:Y:S04]  /*2dda0*/  STS.U8 [R6+UR5+0xf80], R26 ;  /* 0x000f801a06007988 */ /* 0x0003e80008000005 */
[----:B------:R-:W-:Y:S04]  /*2ddb0*/  STS.U8 [R6+UR5+0xfc0], R0 ;  /* 0x000fc00006007988 */ /* 0x000fe80008000005 */
[----:B------:R3:W-:Y:S04]  /*2ddc0*/  STS.U8 [R6+UR5+0x1180], R14 ;  /* 0x0011800e06007988 */ /* 0x0007e80008000005 */
[----:B------:R4:W-:Y:S04]  /*2ddd0*/  STS.U8 [R6+UR5+0x11c0], R15 ;  /* 0x0011c00f06007988 */ /* 0x0009e80008000005 */
[----:B0-----:R-:W2:Y:S04]  /*2dde0*/  LDL.LU R22, [R1+0x614] ;  /* 0x0006140001167983 */ /* 0x001ea80000300800 */
[----:B------:R0:W-:Y:S04]  /*2ddf0*/  STS.U8 [R6+UR5+0x1380], R25 ;  /* 0x0013801906007988 */ /* 0x0001e80008000005 */
[----:B------:R0:W-:Y:S04]  /*2de00*/  STS.U8 [R6+UR5+0x13c0], R21 ;  /* 0x0013c01506007988 */ /* 0x0001e80008000005 */
[----:B-1----:R-:W2:Y:S04]  /*2de10*/  LDL.LU R26, [R1+0x5f8] ;  /* 0x0005f800011a7983 */ /* 0x002ea80000300800 */
[----:B---3--:R-:W3:Y:S04]  /*2de20*/  LDL.LU R14, [R1+0x5f4] ;  /* 0x0005f400010e7983 */ /* 0x008ee80000300800 */
[----:B----4-:R-:W4:Y:S04]  /*2de30*/  LDL.LU R15, [R1+0x5d8] ;  /* 0x0005d800010f7983 */ /* 0x010f280000300800 */
[----:B------:R1:W-:Y:S04]  /*2de40*/  STS.U8 [R6+UR5+0x1580], R19 ;  /* 0x0015801306007988 */ /* 0x0003e80008000005 */
[----:B0-----:R-:W4:Y:S04]  /*2de50*/  LDL.LU R25, [R1+0x5d4] ;  /* 0x0005d40001197983 */ /* 0x001f280000300800 */
[----:B------:R-:W4:Y:S04]  /*2de60*/  LDL.LU R21, [R1+0x5b8] ;  /* 0x0005b80001157983 */ /* 0x000f280000300800 */
[----:B------:R0:W-:Y:S04]  /*2de70*/  STS.U8 [R6+UR5+0x15c0], R12 ;  /* 0x0015c00c06007988 */ /* 0x0001e80008000005 */
[----:B------:R0:W-:Y:S04]  /*2de80*/  STS.U8 [R6+UR5+0x1780], R11 ;  /* 0x0017800b06007988 */ /* 0x0001e80008000005 */
[----:B------:R0:W-:Y:S04]  /*2de90*/  STS.U8 [R6+UR5+0x17c0], R27 ;  /* 0x0017c01b06007988 */ /* 0x0001e80008000005 */
[----:B-1----:R-:W4:Y:S04]  /*2dea0*/  LDL.LU R19, [R1+0x5b4] ;  /* 0x0005b40001137983 */ /* 0x002f280000300800 */
[----:B------:R-:W4:Y:S04]  /*2deb0*/  LDL.LU R3, [R1+0x598] ;  /* 0x0005980001037983 */ /* 0x000f280000300800 */
[----:B0-----:R-:W4:Y:S04]  /*2dec0*/  LDL.LU R12, [R1+0x594] ;  /* 0x00059400010c7983 */ /* 0x001f280000300800 */
[----:B------:R-:W4:Y:S04]  /*2ded0*/  LDL.LU R11, [R1+0x528] ;  /* 0x00052800010b7983 */ /* 0x000f280000300800 */
[----:B------:R-:W4:Y:S04]  /*2dee0*/  LDL.LU R27, [R1+0x524] ;  /* 0x00052400011b7983 */ /* 0x000f280000300800 */
[----:B--2---:R0:W-:Y:S04]  /*2def0*/  STS.U8 [R6+UR5+0x1980], R28 ;  /* 0x0019801c06007988 */ /* 0x0041e80008000005 */
        /* <DEDUP_REMOVED lines=16> */
[----:B------:R0:W-:Y:S04]  /*2e000*/  STS.U8 [R6+UR5+0x19c0], R22 ;  /* 0x0019c01606007988 */ /* 0x0001e80008000005 */
[----:B------:R-:W2:Y:S04]  /*2e010*/  LDL.LU R5, [R1+0x38] ;  /* 0x0000380001057983 */ /* 0x000ea80000300800 */
[----:B------:R1:W-:Y:S04]  /*2e020*/  STS.U8 [R6+UR5+0x1b80], R26 ;  /* 0x001b801a06007988 */ /* 0x0003e80008000005 */
[----:B---3--:R3:W-:Y:S04]  /*2e030*/  STS.U8 [R6+UR5+0x1bc0], R14 ;  /* 0x001bc00e06007988 */ /* 0x0087e80008000005 */
[----:B----4-:R4:W-:Y:S04]  /*2e040*/  STS.U8 [R6+UR5+0x1d80], R15 ;  /* 0x001d800f06007988 */ /* 0x0109e80008000005 */
[----:B------:R1:W-:Y:S04]  /*2e050*/  STS.U8 [R6+UR5+0x1dc0], R25 ;  /* 0x001dc01906007988 */ /* 0x0003e80008000005 */
[----:B------:R3:W-:Y:S04]  /*2e060*/  STS.U8 [R6+UR5+0x1f80], R21 ;  /* 0x001f801506007988 */ /* 0x0007e80008000005 */
[----:B0-----:R-:W2:Y:S04]  /*2e070*/  LDL.LU R22, [R1+0x34] ;  /* 0x0000340001167983 */ /* 0x001ea80000300800 */
[----:B-1----:R-:W2:Y:S04]  /*2e080*/  LDL.LU R26, [R1+0x18] ;  /* 0x00001800011a7983 */ /* 0x002ea80000300800 */
[----:B---3--:R-:W3:Y:S04]  /*2e090*/  LDL.LU R14, [R1+0x2310] ;  /* 0x00231000010e7983 */ /* 0x008ee80000300800 */
[----:B----4-:R-:W3:Y:S04]  /*2e0a0*/  LDL.LU R15, [R1+0x230c] ;  /* 0x00230c00010f7983 */ /* 0x010ee80000300800 */
[----:B------:R-:W4:Y:S04]  /*2e0b0*/  LDL.LU R25, [R1+0x2308] ;  /* 0x0023080001197983 */ /* 0x000f280000300800 */
        /* <DEDUP_REMOVED lines=8> */
[----:B------:R-:W4:Y:S04]  /*2e140*/  LDL.LU R12, [R1+0x22fc] ;  /* 0x0022fc00010c7983 */ /* 0x000f280000300800 */
[----:B------:R-:W4:Y:S04]  /*2e150*/  LDL.LU R11, [R1+0x22f8] ;  /* 0x0022f800010b7983 */ /* 0x000f280000300800 */
[----:B------:R-:W4:Y:S04]  /*2e160*/  LDL.LU R27, [R1+0x22f4] ;  /* 0x0022f400011b7983 */ /* 0x000f280000300800 */
[----:B--2---:R0:W-:Y:S04]  /*2e170*/  STS.U8 [R6+UR5+0x2580], R28 ;  /* 0x0025801c06007988 */ /* 0x0041e80008000005 */
[----:B------:R-:W-:Y:S04]  /*2e180*/  STS.U8 [R6+UR5+0x25c0], R24 ;  /* 0x0025c01806007988 */ /* 0x000fe80008000005 */
[----:B------:R-:W-:Y:S04]  /*2e190*/  STS.U8 [R6+UR5+0x2780], R23 ;  /* 0x0027801706007988 */ /* 0x000fe80008000005 */
[----:B------:R-:W-:Y:S04]  /*2e1a0*/  STS.U8 [R6+UR5+0x27c0], R17 ;  /* 0x0027c01106007988 */ /* 0x000fe80008000005 */
[----:B------:R1:W-:Y:S04]  /*2e1b0*/  STS.U8 [R6+UR5+0x2980], R0 ;  /* 0x0029800006007988 */ /* 0x0003e80008000005 */
[----:B0-----:R-:W2:Y:S04]  /*2e1c0*/  LDL.LU R28, [R1+0x22f0] ;  /* 0x0022f000011c7983 */ /* 0x001ea80000300800 */
[----:B-1----:R-:W4:Y:S04]  /*2e1d0*/  LDL.LU R0, [R1+0x7c8] ;  /* 0x0007c80001007983 */ /* 0x002f280000300800 */
[----:B------:R-:W-:Y:S04]  /*2e1e0*/  STS.U8 [R6+UR5+0x29c0], R13 ;  /* 0x0029c00d06007988 */ /* 0x000fe80008000005 */
[----:B------:R-:W-:Y:S04]  /*2e1f0*/  STS.U8 [R6+UR5+0x2b80], R10 ;  /* 0x002b800a06007988 */ /* 0x000fe80008000005 */
[----:B------:R0:W-:Y:S04]  /*2e200*/  STS.U8 [R6+UR5+0x2bc0], R16 ;  /* 0x002bc01006007988 */ /* 0x0001e80008000005 */
[----:B0-----:R-:W4:Y:S04]  /*2e210*/  LDL R16, [R1+0x424] ;  /* 0x0004240001107983 */ /* 0x001f280000100800 */
[----:B------:R-:W-:Y:S04]  /*2e220*/  STS.U8 [R6+UR5+0x2d80], R29 ;  /* 0x002d801d06007988 */ /* 0x000fe80008000005 */
[----:B------:R-:W-:Y:S04]  /*2e230*/  STS.U8 [R6+UR5+0x2dc0], R9 ;  /* 0x002dc00906007988 */ /* 0x000fe80008000005 */
[----:B------:R-:W-:Y:S04]  /*2e240*/  STS.U8 [R6+UR5+0x2f80], R2 ;  /* 0x002f800206007988 */ /* 0x000fe80008000005 */
[----:B------:R-:W-:Y:S04]  /*2e250*/  STS.U8 [R6+UR5+0x2fc0], R8 ;  /* 0x002fc00806007988 */ /* 0x000fe80008000005 */
[----:B------:R-:W-:Y:S04]  /*2e260*/  STS.U8 [R6+UR5+0x3180], R7 ;  /* 0x0031800706007988 */ /* 0x000fe80008000005 */
[----:B------:R0:W-:Y:S04]  /*2e270*/  STS.U8 [R6+UR5+0x31c0], R18 ;  /* 0x0031c01206007988 */ /* 0x0001e80008000005 */
[----:B------:R1:W-:Y:S04]  /*2e280*/  STS.U8 [R6+UR5+0x3380], R20 ;  /* 0x0033801406007988 */ /* 0x0003e80008000005 */
[----:B------:R0:W-:Y:S04]  /*2e290*/  STS.U8 [R6+UR5+0x33c0], R4 ;  /* 0x0033c00406007988 */ /* 0x0001e80008000005 */
[----:B------:R0:W-:Y:S04]  /*2e2a0*/  STS.U8 [R6+UR5+0x3580], R5 ;  /* 0x0035800506007988 */ /* 0x0001e80008000005 */
[----:B------:R1:W-:Y:S04]  /*2e2b0*/  STS.U8 [R6+UR5+0x35c0], R22 ;  /* 0x0035c01606007988 */ /* 0x0003e80008000005 */
[----:B------:R1:W-:Y:S04]  /*2e2c0*/  STS.U8 [R6+UR5+0x3780], R26 ;  /* 0x0037801a06007988 */ /* 0x0003e80008000005 */
[----:B0-----:R-:W4:Y:S04]  /*2e2d0*/  LDL.LU R18, [R1+0x500] ;  /* 0x0005000001127983 */ /* 0x001f280000300800 */
[----:B---3--:R-:W-:Y:S04]  /*2e2e0*/  STS.U8 [R6+UR5+0x37c0], R3 ;  /* 0x0037c00306007988 */ /* 0x008fe80008000005 */
[----:B-1----:R-:W3:Y:S04]  /*2e2f0*/  LDL.LU R20, [R1+0x4fc] ;  /* 0x0004fc0001147983 */ /* 0x002ee80000300800 */
[----:B------:R-:W3:Y:S04]  /*2e300*/  LDL.LU R4, [R1+0x510] ;  /* 0x0005100001047983 */ /* 0x000ee80000300800 */
[----:B------:R-:W3:Y:S04]  /*2e310*/  LDL.LU R5, [R1+0x508] ;  /* 0x0005080001057983 */ /* 0x000ee80000300800 */
[----:B------:R-:W3:Y:S04]  /*2e320*/  LDL.LU R22, [R1+0x51c] ;  /* 0x00051c0001167983 */ /* 0x000ee80000300800 */
[----:B------:R-:W3:Y:S04]  /*2e330*/  LDL.LU R26, [R1+0x518] ;  /* 0x00051800011a7983 */ /* 0x000ee80000300800 */
[----:B------:R-:W-:Y:S04]  /*2e340*/  STL.64 [R1+0x22e8], R14 ;  /* 0x0022e80e01007387 */ /* 0x000fe80000100a00 */
[----:B--2---:R-:W-:Y:S04]  /*2e350*/  STS.U8 [R6+UR5+0x3980], R28 ;  /* 0x0039801c06007988 */ /* 0x004fe80008000005 */
[----:B----4-:R-:W-:Y:S04]  /*2e360*/  STS.U8 [R6+UR5+0x39c0], R27 ;  /* 0x0039c01b06007988 */ /* 0x010fe80008000005 */
[----:B------:R-:W-:Y:S04]  /*2e370*/  STS.U8 [R6+UR5+0x3b80], R11 ;  /* 0x003b800b06007988 */ /* 0x000fe80008000005 */
[----:B------:R-:W-:Y:S04]  /*2e380*/  STS.U8 [R6+UR5+0x3bc0], R12 ;  /* 0x003bc00c06007988 */ /* 0x000fe80008000005 */
[----:B------:R-:W-:Y:S04]  /*2e390*/  STS.U8 [R6+UR5+0x3d80], R19 ;  /* 0x003d801306007988 */ /* 0x000fe80008000005 */
[----:B------:R-:W-:Y:S04]  /*2e3a0*/  STS.U8 [R6+UR5+0x3dc0], R21 ;  /* 0x003dc01506007988 */ /* 0x000fe80008000005 */
[----:B------:R-:W-:Y:S04]  /*2e3b0*/  STS.U8 [R6+UR5+0x3f80], R25 ;  /* 0x003f801906007988 */ /* 0x000fe80008000005 */
[----:B------:R-:W-:Y:S01]  /*2e3c0*/  STS.U8 [R6+UR5+0x3fc0], R0 ;  /* 0x003fc00006007988 */ /* 0x000fe20008000005 */
[----:B------:R-:W-:Y:S06]  /*2e3d0*/  BAR.SYNC.DEFER_BLOCKING 0x0 ;  /* 0x0000000000007b1d */ /* 0x000fec0000010000 */
[----:B------:R-:W0:Y:S04]  /*2e3e0*/  LDSM.16.M88.4 R8, [R16] ;  /* 0x000000001008783b */ /* 0x000e280000000200 */
[----:B------:R-:W1:Y:S04]  /*2e3f0*/  LDSM.16.M88.4 R12, [R16+0x400] ;  /* 0x00040000100c783b */ /* 0x000e680000000200 */
[----:B0-----:R0:W-:Y:S04]  /*2e400*/  STL.64 [R1+0x430], R8 ;  /* 0x0004300801007387 */ /* 0x0011e80000100a00 */
[----:B------:R-:W-:Y:S01]  /*2e410*/  STL.64 [R1+0x438], R10 ;  /* 0x0004380a01007387 */ /* 0x000fe20000100a00 */
[----:B------:R-:W-:-:S02]  /*2e420*/  IMAD.MOV.U32 R7, RZ, RZ, R8 ;  /* 0x000000ffff077224 */ /* 0x000fc400078e0008 */
[----:B------:R-:W-:Y:S01]  /*2e430*/  IMAD.MOV.U32 R6, RZ, RZ, R9 ;  /* 0x000000ffff067224 */ /* 0x000fe200078e0009 */
[----:B-1----:R-:W-:Y:S04]  /*2e440*/  STL.64 [R1+0x440], R12 ;  /* 0x0004400c01007387 */ /* 0x002fe80000100a00 */
[----:B------:R-:W-:Y:S01]  /*2e450*/  STL.64 [R1+0x448], R14 ;  /* 0x0004480e01007387 */ /* 0x000fe20000100a00 */
[----:B0-----:R-:W-:Y:S02]  /*2e460*/  IMAD.MOV.U32 R9, RZ, RZ, R12 ;  /* 0x000000ffff097224 */ /* 0x001fe400078e000c */
[----:B------:R-:W-:Y:S02]  /*2e470*/  IMAD.MOV.U32 R8, RZ, RZ, R13 ;  /* 0x000000ffff087224 */ /* 0x000fe400078e000d */
[----:B------:R-:W0:Y:S04]  /*2e480*/  LDSM.16.M88.4 R12, [R16+0x800] ;  /* 0x00080000100c783b */ /* 0x000e280000000200 */
[----:B0-----:R-:W-:Y:S04]  /*2e490*/  STL.64 [R1+0x450], R12 ;  /* 0x0004500c01007387 */ /* 0x001fe80000100a00 */
[----:B------:R0:W-:Y:S04]  /*2e4a0*/  STL.64 [R1+0x458], R14 ;  /* 0x0004580e01007387 */ /* 0x0001e80000100a00 */
[----:B0-----:R-:W2:Y:S01]  /*2e4b0*/  LDL.LU.64 R14, [R1+0x22e8] ;  /* 0x0022e800010e7983 */ /* 0x001ea20000300a00 */
[----:B------:R-:W-:-:S02]  /*2e4c0*/  IMAD.MOV.U32 R11, RZ, RZ, R12 ;  /* 0x000000ffff0b7224 */ /* 0x000fc400078e000c */
[----:B------:R-:W-:-:S05]  /*2e4d0*/  IMAD.MOV.U32 R10, RZ, RZ, R13 ;  /* 0x000000ffff0a7224 */ /* 0x000fca00078e000d */
[----:B------:R-:W-:Y:S04]  /*2e4e0*/  STL.64 [R1+0x22e0], R10 ;  /* 0x0022e00a01007387 */ /* 0x000fe80000100a00 */
[----:B------:R-:W-:Y:S04]  /*2e4f0*/  STL.64 [R1+0x22d8], R8 ;  /* 0x0022d80801007387 */ /* 0x000fe80000100a00 */
[----:B------:R-:W0:Y:S04]  /*2e500*/  LDSM.16.M88.4 R8, [R16+0xc00] ;  /* 0x000c00001008783b */ /* 0x000e280000000200 */
[----:B0-----:R-:W-:Y:S01]  /*2e510*/  STL.64 [R1+0x460], R8 ;  /* 0x0004600801007387 */ /* 0x001fe20000100a00 */
[----:B------:R-:W-:-:S03]  /*2e520*/  IMAD.MOV.U32 R17, RZ, RZ, R8 ;  /* 0x000000ffff117224 */ /* 0x000fc600078e0008 */
[----:B------:R-:W-:Y:S01]  /*2e530*/  STL.64 [R1+0x468], R10 ;  /* 0x0004680a01007387 */ /* 0x000fe20000100a00 */
[----:B------:R-:W-:-:S03]  /*2e540*/  IMAD.MOV.U32 R0, RZ, RZ, R9 ;  /* 0x000000ffff007224 */ /* 0x000fc600078e0009 */
[----:B------:R-:W0:Y:S04]  /*2e550*/  LDSM.16.M88.4 R8, [R16+0x1000] ;  /* 0x001000001008783b */ /* 0x000e280000000200 */
[----:B0-----:R-:W-:Y:S01]  /*2e560*/  STL.64 [R1+0x470], R8 ;  /* 0x0004700801007387 */ /* 0x001fe20000100a00 */
[----:B------:R-:W-:-:S03]  /*2e570*/  IMAD.MOV.U32 R3, RZ, RZ, R8 ;  /* 0x000000ffff037224 */ /* 0x000fc600078e0008 */
[----:B------:R-:W-:Y:S01]  /*2e580*/  STL.64 [R1+0x478], R10 ;  /* 0x0004780a01007387 */ /* 0x000fe20000100a00 */
[----:B------:R-:W-:-:S03]  /*2e590*/  IMAD.MOV.U32 R2, RZ, RZ, R9 ;  /* 0x000000ffff027224 */ /* 0x000fc600078e0009 */
[----:B------:R-:W0:Y:S01]  /*2e5a0*/  LDSM.16.M88.4 R8, [R16+0x1400] ;  /* 0x001400001008783b */ /* 0x000e220000000200 */
[----:B---3--:R-:W-:Y:S01]  /*2e5b0*/  IMAD R13, R20, 0x100, R18 ;  /* 0x00000100140d7824 */ /* 0x008fe200078e0212 */
[----:B------:R-:W-:Y:S02]  /*2e5c0*/  F2FP.F16.E5M2.UNPACK_B R20, R7 ;  /* 0x00000007ff14723e */ /* 0x000fe400020004ff */
[----:B0-----:R-:W-:Y:S04]  /*2e5d0*/  STL.64 [R1+0x480], R8 ;  /* 0x0004800801007387 */ /* 0x001fe80000100a00 */
[----:B------:R-:W-:Y:S04]  /*2e5e0*/  STL.64 [R1+0x488], R10 ;  /* 0x0004880a01007387 */ /* 0x000fe80000100a00 */
[----:B------:R-:W3:Y:S01]  /*2e5f0*/  LDL.LU.64 R24, [R1+0x70] ;  /* 0x0000700001187983 */ /* 0x000ee20000300a00 */
[----:B------:R-:W-:Y:S01]  /*2e600*/  F2FP.F16.E5M2.UNPACK_B R21, R6 ;  /* 0x00000006ff15723e */ /* 0x000fe200020004ff */
[----:B--2---:R-:W-:-:S02]  /*2e610*/  IMAD R12, R14, 0x100, R15 ;  /* 0x000001000e0c7824 */ /* 0x004fc400078e020f */
[----:B------:R-:W-:Y:S02]  /*2e620*/  IMAD R14, R5, 0x100, R4 ;  /* 0x00000100050e7824 */ /* 0x000fe400078e0204 */
[----:B------:R-:W-:Y:S02]  /*2e630*/  IMAD.MOV.U32 R5, RZ, RZ, R8 ;  /* 0x000000ffff057224 */ /* 0x000fe400078e0008 */
[----:B------:R-:W-:Y:S02]  /*2e640*/  IMAD.MOV.U32 R4, RZ, RZ, R9 ;  /* 0x000000ffff047224 */ /* 0x000fe400078e0009 */
[----:B------:R-:W0:Y:S01]  /*2e650*/  LDSM.16.M88.4 R8, [R16+0x1800] ;  /* 0x001800001008783b */ /* 0x000e220000000200 */
[----:B------:R-:W-:-:S03]  /*2e660*/  IMAD R15, R26, 0x100, R22 ;  /* 0x000001001a0f7824 */ /* 0x000fc600078e0216 */
[----:B------:R-:W3:Y:S04]  /*2e670*/  LDL.LU.64 R26, [R1+0x78] ;  /* 0x00007800011a7983 */ /* 0x000ee80000300a00 */
[----:B------:R-:W-:Y:S01]  /*2e680*/  STL [R1+0x18], R20 ;  /* 0x0000181401007387 */ /* 0x000fe20000100800 */
[----:B0-----:R-:W-:-:S03]  /*2e690*/  IMAD.MOV.U32 R7, RZ, RZ, R8 ;  /* 0x000000ffff077224 */ /* 0x001fc600078e0008 */
[----:B------:R-:W-:Y:S01]  /*2e6a0*/  STL.64 [R1+0x490], R8 ;  /* 0x0004900801007387 */ /* 0x000fe20000100a00 */
[----:B------:R-:W-:-:S03]  /*2e6b0*/  IMAD.MOV.U32 R6, RZ, RZ, R9 ;  /* 0x000000ffff067224 */ /* 0x000fc600078e0009 */
[----:B------:R0:W-:Y:S04]  /*2e6c0*/  STL.64 [R1+0x498], R10 ;  /* 0x0004980a01007387 */ /* 0x0001e80000100a00 */
[----:B0-----:R-:W2:Y:S04]  /*2e6d0*/  LDL.LU.64 R10, [R1+0x22e0] ;  /* 0x0022e000010a7983 */ /* 0x001ea80000300a00 */
[----:B------:R-:W4:Y:S04]  /*2e6e0*/  LDL.LU.64 R8, [R1+0x22d8] ;  /* 0x0022d80001087983 */ /* 0x000f280000300a00 */
[----:B------:R-:W-:Y:S04]  /*2e6f0*/  STL [R1+0x1c], R21 ;  /* 0x00001c1501007387 */ /* 0x000fe80000100800 */
[----:B------:R-:W-:Y:S04]  /*2e700*/  STL.64 [R1+0x22c0], R6 ;  /* 0x0022c00601007387 */ /* 0x000fe80000100a00 */
[----:B------:R0:W-:Y:S04]  /*2e710*/  STL.64 [R1+0x22b8], R4 ;  /* 0x0022b80401007387 */ /* 0x0001e80000100a00 */
[----:B0-----:R-:W2:Y:S04]  /*2e720*/  LDL.LU.64 R4, [R1+0x560] ;  /* 0x0005600001047983 */ /* 0x001ea80000300a00 */
[----:B------:R-:W2:Y:S01]  /*2e730*/  LDL.LU.64 R6, [R1+0x568] ;  /* 0x0005680001067983 */ /* 0x000ea20000300a00 */
[----:B------:R-:W-:-:S02]  /*2e740*/  F2FP.F16.E5M2.UNPACK_B R12, R12 ;  /* 0x0000000cff0c723e */ /* 0x000fc400020004ff */
[----:B------:R-:W-:Y:S02]  /*2e750*/  F2FP.F16.E5M2.UNPACK_B R13, R13 ;  /* 0x0000000dff0d723e */ /* 0x000fe400020004ff */
[----:B------:R-:W-:Y:S02]  /*2e760*/  F2FP.F16.E5M2.UNPACK_B R14, R14 ;  /* 0x0000000eff0e723e */ /* 0x000fe400020004ff */
[----:B------:R-:W-:Y:S02]  /*2e770*/  F2FP.F16.E5M2.UNPACK_B R15, R15 ;  /* 0x0000000fff0f723e */ /* 0x000fe400020004ff */
[----:B----4-:R-:W-:-:S05]  /*2e780*/  F2FP.F16.E5M2.UNPACK_B R18, R9 ;  /* 0x00000009ff12723e */ /* 0x010fca00020004ff */
[----:B--2---:R-:W-:Y:S01]  /*2e790*/  HMMA.16816.F32 R4, R12, R20, R4 ;  /* 0x000000140c04723c */ /* 0x004fe20000001804 */
[----:B------:R-:W2:-:S15]  /*2e7a0*/  LDL.LU.64 R20, [R1+0x90] ;  /* 0x0000900001147983 */ /* 0x000e9e0000300a00 */
[----:B------:R-:W-:-:S03]  /*2e7b0*/  NOP ;  /* 0x0000000000007918 */ /* 0x000fc60000000000 */
[----:B------:R-:W-:Y:S04]  /*2e7c0*/  STL.64 [R1+0x50], R4 ;  /* 0x0000500401007387 */ /* 0x000fe80000100a00 */
[----:B------:R-:W-:Y:S04]  /*2e7d0*/  STL.64 [R1+0x58], R6 ;  /* 0x0000580601007387 */ /* 0x000fe80000100a00 */
[----:B------:R-:W-:Y:S04]  /*2e7e0*/  STL [R1+0x10], R18 ;  /* 0x0000101201007387 */ /* 0x000fe80000100800 */
[----:B------:R-:W4:Y:S04]  /*2e7f0*/  LDL.LU.64 R22, [R1+0x98] ;  /* 0x0000980001167983 */ /* 0x000f280000300a00 */
[----:B------:R-:W0:Y:S01]  /*2e800*/  LDSM.16.M88.4 R4, [R16+0x1c00] ;  /* 0x001c00001004783b */ /* 0x000e220000000200 */
[----:B------:R-:W-:Y:S01]  /*2e810*/  F2FP.F16.E5M2.UNPACK_B R19, R8 ;  /* 0x00000008ff13723e */ /* 0x000fe200020004ff */
[----:B0-----:R-:W-:-:S02]  /*2e820*/  IMAD.MOV.U32 R9, RZ, RZ, R4 ;  /* 0x000000ffff097224 */ /* 0x001fc400078e0004 */
[----:B------:R-:W-:Y:S01]  /*2e830*/  IMAD.MOV.U32 R8, RZ, RZ, R5 ;  /* 0x000000ffff087224 */ /* 0x000fe200078e0005 */
[----:B----4-:R-:W-:Y:S04]  /*2e840*/  STL.64 [R1+0x22d0], R22 ;  /* 0x0022d01601007387 */ /* 0x010fe80000100a00 */
[----:B------:R-:W-:Y:S04]  /*2e850*/  STL [R1+0x14], R19 ;  /* 0x0000141301007387 */ /* 0x000fe80000100800 */
[----:B--2---:R3:W-:Y:S02]  /*2e860*/  STL.64 [R1+0x22c8], R20 ;  /* 0x0022c81401007387 */ /* 0x0047e40000100a00 */
[----:B---3--:R-:W-:Y:S02]  /*2e870*/  HMMA.16816.F32 R20, R12, R18, R24 ;  /* 0x000000120c14723c */ /* 0x008fe40000001818 */
[----:B------:R0:W-:Y:S04]  /*2e880*/  STL.64 [R1+0x4a0], R4 ;  /* 0x0004a00401007387 */ /* 0x0001e80000100a00 */
[----:B------:R-:W-:Y:S04]  /*2e890*/  STL.64 [R1+0x4a8], R6 ;  /* 0x0004a80601007387 */ /* 0x000fe80000100a00 */
[----:B------:R-:W2:Y:S09]  /*2e8a0*/  LDL.LU.64 R24, [R1+0xb0] ;  /* 0x0000b00001187983 */ /* 0x000eb20000300a00 */
[----:B------:R-:W-:Y:S04]  /*2e8b0*/  STL.64 [R1+0x70], R20 ;  /* 0x0000701401007387 */ /* 0x000fe80000100a00 */
[----:B------:R-:W-:Y:S04]  /*2e8c0*/  STL.64 [R1+0x78], R22 ;  /* 0x0000781601007387 */ /* 0x000fe80000100a00 */
[----:B------:R-:W1:Y:S01]  /*2e8d0*/  LDSM.16.M88.4 R20, [R16+0x2000] ;  /* 0x002000001014783b */ /* 0x000e620000000200 */
[----:B0-----:R-:W-:-:S02]  /*2e8e0*/  F2FP.F16.E5M2.UNPACK_B R4, R11 ;  /* 0x0000000bff04723e */ /* 0x001fc400020004ff */
[----:B------:R-:W-:-:S03]  /*2e8f0*/  F2FP.F16.E5M2.UNPACK_B R5, R10 ;  /* 0x0000000aff05723e */ /* 0x000fc600020004ff */
[----:B------:R-:W-:Y:S04]  /*2e900*/  STL [R1+0x8], R4 ;  /* 0x0000080401007387 */ /* 0x000fe80000100800 */
[----:B------:R-:W2:Y:S04]  /*2e910*/  LDL.LU.64 R26, [R1+0xb8] ;  /* 0x0000b800011a7983 */ /* 0x000ea80000300a00 */
[----:B-1----:R-:W-:Y:S04]  /*2e920*/  STL.64 [R1+0x4b0], R20 ;  /* 0x0004b01401007387 */ /* 0x002fe80000100a00 */
[----:B------:R0:W-:Y:S01]  /*2e930*/  STL.64 [R1+0x4b8], R22 ;  /* 0x0004b81601007387 */ /* 0x0001e20000100a00 */
[----:B------:R-:W-:-:S02]  /*2e940*/  IMAD.MOV.U32 R11, RZ, RZ, R20 ;  /* 0x000000ffff0b7224 */ /* 0x000fc400078e0014 */
[----:B------:R-:W-:Y:S01]  /*2e950*/  IMAD.MOV.U32 R10, RZ, RZ, R21 ;  /* 0x000000ffff0a7224 */ /* 0x000fe200078e0015 */
[----:B0-----:R-:W3:Y:S04]  /*2e960*/  LDL.LU.64 R22, [R1+0x22d0] ;  /* 0x0022d00001167983 */ /* 0x001ee80000300a00 */
[----:B------:R-:W3:Y:S04]  /*2e970*/  LDL.LU.64 R20, [R1+0x22c8] ;  /* 0x0022c80001147983 */ /* 0x000ee80000300a00 */
[----:B------:R-:W-:Y:S04]  /*2e980*/  STL [R1+0xc], R5 ;  /* 0x00000c0501007387 */ /* 0x000fe80000100800 */
[----:B------:R-:W-:Y:S04]  /*2e990*/  STL.64 [R1+0x22b0], R10 ;  /* 0x0022b00a01007387 */ /* 0x000fe80000100a00 */
[----:B------:R0:W-:Y:S04]  /*2e9a0*/  STL.64 [R1+0x22a8], R8 ;  /* 0x0022a80801007387 */ /* 0x0001e80000100a00 */
[----:B0-----:R-:W4:Y:S04]  /*2e9b0*/  LDL.LU.64 R8, [R1+0xd0] ;  /* 0x0000d00001087983 */ /* 0x001f280000300a00 */
[----:B------:R-:W4:Y:S01]  /*2e9c0*/  LDL.LU.64 R10, [R1+0xd8] ;  /* 0x0000d800010a7983 */ /* 0x000f220000300a00 */
[----:B------:R-:W-:-:S02]  /*2e9d0*/  F2FP.F16.E5M2.UNPACK_B R18, R17 ;  /* 0x00000011ff12723e */ /* 0x000fc400020004ff */
[----:B------:R-:W-:Y:S01]  /*2e9e0*/  F2FP.F16.E5M2.UNPACK_B R19, R0 ;  /* 0x00000000ff13723e */ /* 0x000fe200020004ff */
[----:B---3--:R-:W-:Y:S01]  /*2e9f0*/  HMMA.16816.F32 R4, R12, R4, R20 ;  /* 0x000000040c04723c */ /* 0x008fe20000001814 */
[----:B------:R-:W3:-:S15]  /*2ea00*/  LDL.LU.64 R20, [R1+0xf0] ;  /* 0x0000f00001147983 */ /* 0x000ede0000300a00 */
[----:B------:R-:W-:-:S03]  /*2ea10*/  NOP ;  /* 0x0000000000007918 */ /* 0x000fc60000000000 */
[----:B------:R-:W-:Y:S04]  /*2ea20*/  STL.64 [R1+0x90], R4 ;  /* 0x0000900401007387 */ /* 0x000fe80000100a00 */
[----:B------:R-:W-:Y:S04]  /*2ea30*/  STL.64 [R1+0x98], R6 ;  /* 0x0000980601007387 */ /* 0x000fe80000100a00 */
[----:B------:R-:W0:Y:S04]  /*2ea40*/  LDSM.16.M88.4 R4, [R16+0x2400] ;  /* 0x002400001004783b */ /* 0x000e280000000200 */
[----:B------:R-:W-:Y:S04]  /*2ea50*/  STL [R1], R18 ;  /* 0x0000001201007387 */ /* 0x000fe80000100800 */
[----:B------:R-:W3:Y:S04]  /*2ea60*/  LDL.LU.64 R22, [R1+0xf8] ;  /* 0x0000f80001167983 */ /* 0x000ee80000300a00 */
[----:B0-----:R-:W-:Y:S04]  /*2ea70*/  STL.64 [R1+0x4c0], R4 ;  /* 0x0004c00401007387 */ /* 0x001fe80000100a00 */
[----:B------:R0:W-:Y:S01]  /*2ea80*/  STL.64 [R1+0x4c8], R6 ;  /* 0x0004c80601007387 */ /* 0x0001e20000100a00 */
[----:B------:R-:W-:-:S02]  /*2ea90*/  IMAD.MOV.U32 R0, RZ, RZ, R4 ;  /* 0x000000ffff007224 */ /* 0x000fc400078e0004 */
[----:B------:R-:W-:Y:S01]  /*2eaa0*/  IMAD.MOV.U32 R17, RZ, RZ, R5 ;  /* 0x000000ffff117224 */ /* 0x000fe200078e0005 */
[----:B0-----:R-:W3:Y:S04]  /*2eab0*/  LDL.LU.64 R6, [R1+0x22c0] ;  /* 0x0022c00001067983 */ /* 0x001ee80000300a00 */
[----:B------:R-:W3:Y:S01]  /*2eac0*/  LDL.LU.64 R4, [R1+0x22b8] ;  /* 0x0022b80001047983 */ /* 0x000ee20000300a00 */
[----:B--2---:R-:W-:Y:S03]  /*2ead0*/  HMMA.16816.F32 R24, R12, R18, R24 ;  /* 0x000000120c18723c */ /* 0x004fe60000001818 */
[----:B------:R-:W-:-:S15]  /*2eae0*/  STL [R1+0x4], R19 ;  /* 0x0000041301007387 */ /* 0x000fde0000100800 */
[----:B------:R-:W-:Y:S01]  /*2eaf0*/  NOP ;  /* 0x0000000000007918 */ /* 0x000fe20000000000 */
[----:B------:R-:W-:Y:S04]  /*2eb00*/  STL.64 [R1+0xb0], R24 ;  /* 0x0000b01801007387 */ /* 0x000fe80000100a00 */
[----:B------:R-:W-:Y:S04]  /*2eb10*/  STL.64 [R1+0xb8], R26 ;  /* 0x0000b81a01007387 */ /* 0x000fe80000100a00 */
[----:B------:R-:W0:Y:S01]  /*2eb20*/  LDSM.16.M88.4 R24, [R16+0x2800] ;  /* 0x002800001018783b */ /* 0x000e220000000200 */
[----:B------:R-:W-:Y:S02]  /*2eb30*/  F2FP.F16.E5M2.UNPACK_B R28, R3 ;  /* 0x00000003ff1c723e */ /* 0x000fe400020004ff */
[----:B------:R-:W-:-:S07]  /*2eb40*/  F2FP.F16.E5M2.UNPACK_B R29, R2 ;  /* 0x00000002ff1d723e */ /* 0x000fce00020004ff */
[----:B----4-:R-:W-:Y:S01]  /*2eb50*/  HMMA.16816.F32 R8, R12, R28, R8 ;  /* 0x0000001c0c08723c */ /* 0x010fe20000001808 */
[----:B0-----:R-:W-:Y:S04]  /*2eb60*/  STL.64 [R1+0x4d0], R24 ;  /* 0x0004d01801007387 */ /* 0x001fe80000100a00 */
[----:B------:R-:W-:-:S14]  /*2eb70*/  STL.64 [R1+0x4d8], R26 ;  /* 0x0004d81a01007387 */ /* 0x000fdc0000100a00 */
[----:B------:R-:W-:Y:S04]  /*2eb80*/  STL.64 [R1+0xd0], R8 ;  /* 0x0000d00801007387 */ /* 0x000fe80000100a00 */
[----:B------:R-:W-:Y:S04]  /*2eb90*/  STL.64 [R1+0xd8], R10 ;  /* 0x0000d80a01007387 */ /* 0x000fe80000100a00 */
[----:B------:R-:W0:Y:S04]  /*2eba0*/  LDSM.16.M88.4 R8, [R16+0x2c00] ;  /* 0x002c00001008783b */ /* 0x000e280000000200 */
[----:B0-----:R-:W-:Y:S04]  /*2ebb0*/  STL.64 [R1+0x4e0], R8 ;  /* 0x0004e00801007387 */ /* 0x001fe80000100a00 */
[----:B------:R0:W-:Y:S04]  /*2ebc0*/  STL.64 [R1+0x4e8], R10 ;  /* 0x0004e80a01007387 */ /* 0x0001e80000100a00 */
[----:B0-----:R-:W2:Y:S01]  /*2ebd0*/  LDL.LU.64 R10, [R1+0x22b0] ;  /* 0x0022b000010a7983 */ /* 0x001ea20000300a00 */
[----:B------:R-:W-:-:S02]  /*2ebe0*/  IMAD.MOV.U32 R2, RZ, RZ, R24 ;  /* 0x000000ffff027224 */ /* 0x000fc400078e0018 */
[----:B------:R-:W-:Y:S01]  /*2ebf0*/  IMAD.MOV.U32 R3, RZ, RZ, R25 ;  /* 0x000000ffff037224 */ /* 0x000fe200078e0019 */
[----:B---3--:R-:W-:Y:S02]  /*2ec00*/  F2FP.F16.E5M2.UNPACK_B R26, R5 ;  /* 0x00000005ff1a723e */ /* 0x008fe400020004ff */
[----:B------:R-:W-:-:S07]  /*2ec10*/  F2FP.F16.E5M2.UNPACK_B R27, R4 ;  /* 0x00000004ff1b723e */ /* 0x000fce00020004ff */
[----:B------:R-:W-:Y:S01]  /*2ec20*/  HMMA.16816.F32 R20, R12, R26, R20 ;  /* 0x0000001a0c14723c */ /* 0x000fe20000001814 */
[----:B------:R-:W-:Y:S02]  /*2ec30*/  IMAD.MOV.U32 R4, RZ, RZ, R8 ;  /* 0x000000ffff047224 */ /* 0x000fe400078e0008 */
[----:B------:R-:W-:Y:S02]  /*2ec40*/  IMAD.MOV.U32 R5, RZ, RZ, R9 ;  /* 0x000000ffff057224 */ /* 0x000fe400078e0009 */
[----:B------:R-:W3:-:S14]  /*2ec50*/  LDL.LU.64 R8, [R1+0x22a8] ;  /* 0x0022a80001087983 */ /* 0x000edc0000300a00 */
[----:B------:R-:W-:Y:S04]  /*2ec60*/  STL.64 [R1+0xf0], R20 ;  /* 0x0000f01401007387 */ /* 0x000fe80000100a00 */
[----:B------:R-:W-:Y:S04]  /*2ec70*/  STL.64 [R1+0xf8], R22 ;  /* 0x0000f81601007387 */ /* 0x000fe80000100a00 */
[----:B------:R-:W0:Y:S01]  /*2ec80*/  LDSM.16.M88.4 R20, [R16+0x3000] ;  /* 0x003000001014783b */ /* 0x000e220000000200 */
[----:B------:R-:W-:Y:S02]  /*2ec90*/  F2FP.F16.E5M2.UNPACK_B R24, R7 ;  /* 0x00000007ff18723e */ /* 0x000fe400020004ff */
[----:B------:R-:W-:Y:S01]  /*2eca0*/  F2FP.F16.E5M2.UNPACK_B R25, R6 ;  /* 0x00000006ff19723e */ /* 0x000fe200020004ff */
[----:B0-----:R-:W-:-:S02]  /*2ecb0*/  IMAD.MOV.U32 R6, RZ, RZ, R20 ;  /* 0x000000ffff067224 */ /* 0x001fc400078e0014 */
[----:B------:R-:W-:Y:S01]  /*2ecc0*/  IMAD.MOV.U32 R7, RZ, RZ, R21 ;  /* 0x000000ffff077224 */ /* 0x000fe200078e0015 */
[----:B------:R-:W-:Y:S04]  /*2ecd0*/  STL.64 [R1+0x4f0], R20 ;  /* 0x0004f01401007387 */ /* 0x000fe80000100a00 */
[----:B------:R-:W-:Y:S04]  /*2ece0*/  STL.64 [R1+0x4f8], R22 ;  /* 0x0004f81601007387 */ /* 0x000fe80000100a00 */
[----:B------:R-:W-:Y:S04]  /*2ecf0*/  STL.64 [R1+0x2290], R6 ;  /* 0x0022900601007387 */ /* 0x000fe80000100a00 */
[----:B------:R0:W-:Y:S04]  /*2ed00*/  STL.64 [R1+0x2288], R4 ;  /* 0x0022880401007387 */ /* 0x0001e80000100a00 */
[----:B0-----:R-:W4:Y:S04]  /*2ed10*/  LDL.LU.64 R4, [R1+0x150] ;  /* 0x0001500001047983 */ /* 0x001f280000300a00 */
[----:B------:R-:W2:Y:S04]  /*2ed20*/  LDL.LU.64 R6, [R1+0x158] ;  /* 0x0001580001067983 */ /* 0x000ea80000300a00 */
[----:B--2---:R-:W-:Y:S04]  /*2ed30*/  STL.64 [R1+0x22a0], R6 ;  /* 0x0022a00601007387 */ /* 0x004fe80000100a00 */
[----:B----4-:R0:W-:Y:S04]  /*2ed40*/  STL.64 [R1+0x2298], R4 ;  /* 0x0022980401007387 */ /* 0x0101e80000100a00 */
[----:B0-----:R-:W2:Y:S04]  /*2ed50*/  LDL.LU.64 R4, [R1+0x110] ;  /* 0x0001100001047983 */ /* 0x001ea80000300a00 */
[----:B------:R-:W2:Y:S04]  /*2ed60*/  LDL.LU.64 R6, [R1+0x118] ;  /* 0x0001180001067983 */ /* 0x000ea80000300a00 */
[----:B------:R-:W-:Y:S04]  /*2ed70*/  STL.64 [R1+0x21f8], R26 ;  /* 0x0021f81a01007387 */ /* 0x000fe80000100a00 */
[----:B------:R0:W-:Y:S01]  /*2ed80*/  STL.64 [R1+0x21f0], R24 ;  /* 0x0021f01801007387 */ /* 0x0001e20000100a00 */
[----:B---3--:R-:W-:-:S02]  /*2ed90*/  F2FP.F16.E5M2.UNPACK_B R22, R9 ;  /* 0x00000009ff16723e */ /* 0x008fc400020004ff */
[----:B------:R-:W-:Y:S01]  /*2eda0*/  F2FP.F16.E5M2.UNPACK_B R23, R8 ;  /* 0x00000008ff17723e */ /* 0x000fe200020004ff */
[----:B--2---:R-:W-:-:S15]  /*2edb0*/  HMMA.16816.F32 R4, R12, R24, R4 ;  /* 0x000000180c04723c */ /* 0x004fde0000001804 */
[----:B------:R-:W-:-:S04]  /*2edc0*/  NOP ;  /* 0x0000000000007918 */ /* 0x000fc80000000000 */
[----:B------:R-:W-:Y:S04]  /*2edd0*/  STL.64 [R1+0x110], R4 ;  /* 0x0001100401007387 */ /* 0x000fe80000100a00 */
[----:B------:R-:W-:Y:S04]  /*2ede0*/  STL.64 [R1+0x118], R6 ;  /* 0x0001180601007387 */ /* 0x000fe80000100a00 */
[----:B0-----:R-:W2:Y:S04]  /*2edf0*/  LDL.LU.64 R24, [R1+0x130] ;  /* 0x0001300001187983 */ /* 0x001ea80000300a00 */
[----:B------:R-:W2:Y:S04]  /*2ee00*/  LDL.LU.64 R26, [R1+0x138] ;  /* 0x00013800011a7983 */ /* 0x000ea80000300a00 */
[----:B------:R-:W0:Y:S04]  /*2ee10*/  LDSM.16.M88.4 R4, [R16+0x3400] ;  /* 0x003400001004783b */ /* 0x000e280000000200 */
[----:B0-----:R-:W-:Y:S04]  /*2ee20*/  STL.64 [R1+0x500], R4 ;  /* 0x0005000401007387 */ /* 0x001fe80000100a00 */
[----:B------:R0:W-:Y:S01]  /*2ee30*/  STL.64 [R1+0x508], R6 ;  /* 0x0005080601007387 */ /* 0x0001e20000100a00 */
[----:B------:R-:W-:-:S02]  /*2ee40*/  IMAD.MOV.U32 R8, RZ, RZ, R4 ;  /* 0x000000ffff087224 */ /* 0x000fc400078e0004 */
[----:B------:R-:W-:Y:S01]  /*2ee50*/  IMAD.MOV.U32 R9, RZ, RZ, R5 ;  /* 0x000000ffff097224 */ /* 0x000fe200078e0005 */
[----:B0-----:R-:W3:Y:S04]  /*2ee60*/  LDL.LU.64 R6, [R1+0x22a0] ;  /* 0x0022a00001067983 */ /* 0x001ee80000300a00 */
[----:B------:R-:W3:Y:S01]  /*2ee70*/  LDL.LU.64 R4, [R1+0x2298] ;  /* 0x0022980001047983 */ /* 0x000ee20000300a00 */
[----:B------:R-:W-:Y:S02]  /*2ee80*/  F2FP.F16.E5M2.UNPACK_B R20, R11 ;  /* 0x0000000bff14723e */ /* 0x000fe400020004ff */
[----:B------:R-:W-:Y:S01]  /*2ee90*/  F2FP.F16.E5M2.UNPACK_B R21, R10 ;  /* 0x0000000aff15723e */ /* 0x000fe200020004ff */
[----:B--2---:R-:W-:-:S15]  /*2eea0*/  HMMA.16816.F32 R24, R12, R22, R24 ;  /* 0x000000160c18723c */ /* 0x004fde0000001818 */
[----:B------:R-:W-:-:S04]  /*2eeb0*/  NOP ;  /* 0x0000000000007918 */ /* 0x000fc80000000000 */
[----:B------:R-:W-:Y:S04]  /*2eec0*/  STL.64 [R1+0x130], R24 ;  /* 0x0001301801007387 */ /* 0x000fe80000100a00 */
[----:B------:R-:W-:Y:S04]  /*2eed0*/  STL.64 [R1+0x138], R26 ;  /* 0x0001381a01007387 */ /* 0x000fe80000100a00 */
[----:B------:R-:W0:Y:S04]  /*2eee0*/  LDSM.16.M88.4 R24, [R16+0x3800] ;  /* 0x003800001018783b */ /* 0x000e280000000200 */
[----:B0-----:R-:W-:Y:S01]  /*2eef0*/  STL.64 [R1+0x510], R24 ;  /* 0x0005101801007387 */ /* 0x001fe20000100a00 */
[----:B------:R-:W-:-:S03]  /*2ef00*/  IMAD.MOV.U32 R10, RZ, RZ, R24 ;  /* 0x000000ffff0a7224 */ /* 0x000fc600078e0018 */
[----:B------:R3:W-:Y:S01]  /*2ef10*/  STL.64 [R1+0x518], R26 ;  /* 0x0005181a01007387 */ /* 0x0007e20000100a00 */
[----:B------:R-:W-:Y:S02]  /*2ef20*/  IMAD.MOV.U32 R11, RZ, RZ, R25 ;  /* 0x000000ffff0b7224 */ /* 0x000fe400078e0019 */
[----:B---3--:R-:W-:Y:S01]  /*2ef30*/  HMMA.16816.F32 R24, R12, R20, R4 ;  /* 0x000000140c18723c */ /* 0x008fe20000001804 */
[----:B------:R-:W2:Y:S04]  /*2ef40*/  LDL.LU.64 R4, [R1+0x170] ;  /* 0x0001700001047983 */ /* 0x000ea80000300a00 */
[----:B------:R-:W2:-:S14]  /*2ef50*/  LDL.LU.64 R6, [R1+0x178] ;  /* 0x0001780001067983 */ /* 0x000e9c0000300a00 */
[----:B------:R0:W-:Y:S04]  /*2ef60*/  STL.64 [R1+0x150], R24 ;  /* 0x0001501801007387 */ /* 0x0001e80000100a00 */
[----:B------:R1:W-:Y:S04]  /*2ef70*/  STL.64 [R1+0x158], R26 ;  /* 0x0001581a01007387 */ /* 0x0003e80000100a00 */
[----:B0-----:R-:W3:Y:S04]  /*2ef80*/  LDL.LU R24, [R1+0x7d4] ;  /* 0x0007d40001187983 */ /* 0x001ee80000300800 */
[----:B------:R-:W3:Y:S04]  /*2ef90*/  LDL.LU R25, [R1+0x7e0] ;  /* 0x0007e00001197983 */ /* 0x000ee80000300800 */
[----:B-1----:R-:W4:Y:S04]  /*2efa0*/  LDL.LU R26, [R1+0x7dc] ;  /* 0x0007dc00011a7983 */ /* 0x002f280000300800 */
[----:B------:R-:W4:Y:S01]  /*2efb0*/  LDL.LU R27, [R1+0x7e8] ;  /* 0x0007e800011b7983 */ /* 0x000f220000300800 */
[----:B------:R-:W-:-:S02]  /*2efc0*/  F2FP.F16.E5M2.UNPACK_B R18, R0 ;  /* 0x00000000ff12723e */ /* 0x000fc400020004ff */
[----:B------:R-:W-:Y:S02]  /*2efd0*/  F2FP.F16.E5M2.UNPACK_B R19, R17 ;  /* 0x00000011ff13723e */ /* 0x000fe400020004ff */
[----:B------:R-:W-:Y:S02]  /*2efe0*/  F2FP.F16.E5M2.UNPACK_B R2, R2 ;  /* 0x00000002ff02723e */ /* 0x000fe400020004ff */
[----:B------:R-:W-:Y:S01]  /*2eff0*/  F2FP.F16.E5M2.UNPACK_B R3, R3 ;  /* 0x00000003ff03723e */ /* 0x000fe200020004ff */
[----:B----4-:R-:W-:Y:S04]  /*2f000*/  STL.64 [R1+0x2260], R26 ;  /* 0x0022601a01007387 */ /* 0x010fe80000100a00 */
[----:B---3--:R0:W-:Y:S04]  /*2f010*/  STL.64 [R1+0x2258], R24 ;  /* 0x0022581801007387 */ /* 0x0081e80000100a00 */
[----:B0-----:R-:W3:Y:S04]  /*2f020*/  LDL.LU.64 R24, [R1+0x190] ;  /* 0x0001900001187983 */ /* 0x001ee80000300a00 */
[----:B------:R-:W3:Y:S04]  /*2f030*/  LDL.LU.64 R26, [R1+0x198] ;  /* 0x00019800011a7983 */ /* 0x000ee80000300a00 */
[----:B------:R-:W4:Y:S04]  /*2f040*/  LDL.LU R0, [R1+0x7e4] ;  /* 0x0007e40001007983 */ /* 0x000f280000300800 */
[----:B------:R-:W-:Y:S04]  /*2f050*/  STL.64 [R1+0x21e0], R22 ;  /* 0x0021e01601007387 */ /* 0x000fe80000100a00 */
[----:B------:R-:W-:Y:S04]  /*2f060*/  STL.64 [R1+0x21d8], R20 ;  /* 0x0021d81401007387 */ /* 0x000fe80000100a00 */
[----:B------:R-:W0:Y:S01]  /*2f070*/  LDSM.16.M88.4 R20, [R16+0x3c00] ;  /* 0x003c00001014783b */ /* 0x000e220000000200 */
[----:B--2---:R-:W-:Y:S03]  /*2f080*/  HMMA.16816.F32 R4, R12, R18, R4 ;  /* 0x000000120c04723c */ /* 0x004fe60000001804 */
[----:B0-----:R0:W-:Y:S01]  /*2f090*/  STL.64 [R1+0x520], R20 ;  /* 0x0005201401007387 */ /* 0x0011e20000100a00 */
[----:B------:R-:W-:-:S03]  /*2f0a0*/  IMAD.MOV.U32 R16, RZ, RZ, R20 ;  /* 0x000000ffff107224 */ /* 0x000fc600078e0014 */
[----:B------:R1:W-:Y:S01]  /*2f0b0*/  STL.64 [R1+0x528], R22 ;  /* 0x0005281601007387 */ /* 0x0003e20000100a00 */
[----:B------:R-:W-:-:S03]  /*2f0c0*/  IMAD.MOV.U32 R17, RZ, RZ, R21 ;  /* 0x000000ffff117224 */ /* 0x000fc600078e0015 */
[----:B0-----:R-:W2:Y:S04]  /*2f0d0*/  LDL.LU.64 R20, [R1+0x1b0] ;  /* 0x0001b00001147983 */ /* 0x001ea80000300a00 */
[----:B-1----:R-:W2:Y:S04]  /*2f0e0*/  LDL.LU.64 R22, [R1+0x1b8] ;  /* 0x0001b80001167983 */ /* 0x002ea80000300a00 */
[----:B------:R-:W-:Y:S04]  /*2f0f0*/  STL.64 [R1+0x170], R4 ;  /* 0x0001700401007387 */ /* 0x000fe80000100a00 */
[----:B------:R0:W-:Y:S04]  /*2f100*/  STL.64 [R1+0x178], R6 ;  /* 0x0001780601007387 */ /* 0x0001e80000100a00 */
[----:B0-----:R-:W2:Y:S04]  /*2f110*/  LDL.LU.64 R6, [R1+0x2290] ;  /* 0x0022900001067983 */ /* 0x001ea80000300a00 */
[----:B------:R-:W2:Y:S04]  /*2f120*/  LDL.LU.64 R4, [R1+0x2288] ;  /* 0x0022880001047983 */ /* 0x000ea80000300a00 */
[----:B------:R-:W-:Y:S04]  /*2f130*/  STL.64 [R1+0x2270], R18 ;  /* 0x0022701201007387 */ /* 0x000fe80000100a00 */
[----:B------:R0:W-:Y:S04]  /*2f140*/  STL.64 [R1+0x2268], R16 ;  /* 0x0022681001007387 */ /* 0x0001e80000100a00 */
[----:B0-----:R-:W2:Y:S01]  /*2f150*/  LDL.LU.64 R16, [R1+0x220] ;  /* 0x0002200001107983 */ /* 0x001ea20000300a00 */
[----:B---3--:R-:W-:-:S15]  /*2f160*/  HMMA.16816.F32 R24, R12, R2, R24 ;  /* 0x000000020c18723c */ /* 0x008fde0000001818 */
[----:B------:R-:W-:-:S04]  /*2f170*/  NOP ;  /* 0x0000000000007918 */ /* 0x000fc80000000000 */
[----:B------:R-:W-:Y:S04]  /*2f180*/  STL.64 [R1+0x190], R24 ;  /* 0x0001901801007387 */ /* 0x000fe80000100a00 */
[----:B------:R-:W-:Y:S04]  /*2f190*/  STL.64 [R1+0x198], R26 ;  /* 0x0001981a01007387 */ /* 0x000fe80000100a00 */
[----:B------:R-:W3:Y:S04]  /*2f1a0*/  LDL.LU.64 R18, [R1+0x228] ;  /* 0x0002280001127983 */ /* 0x000ee80000300a00 */
[----:B---3--:R-:W-:Y:S04]  /*2f1b0*/  STL.64 [R1+0x2280], R18 ;  /* 0x0022801201007387 */ /* 0x008fe80000100a00 */
[----:B--2---:R0:W-:Y:S04]  /*2f1c0*/  STL.64 [R1+0x2278], R16 ;  /* 0x0022781001007387 */ /* 0x0041e80000100a00 */
[----:B0-----:R-:W2:Y:S04]  /*2f1d0*/  LDL.LU.64 R16, [R1+0x1d0] ;  /* 0x0001d00001107983 */ /* 0x001ea80000300a00 */
[----:B------:R-:W2:Y:S01]  /*2f1e0*/  LDL.LU.64 R18, [R1+0x1d8] ;  /* 0x0001d80001127983 */ /* 0x000ea20000300a00 */
[----:B------:R-:W-:-:S02]  /*2f1f0*/  F2FP.F16.E5M2.UNPACK_B R4, R4 ;  /* 0x00000004ff04723e */ /* 0x000fc400020004ff */
[----:B------:R-:W-:Y:S02]  /*2f200*/  F2FP.F16.E5M2.UNPACK_B R5, R5 ;  /* 0x00000005ff05723e */ /* 0x000fe400020004ff */
[----:B------:R-:W-:Y:S02]  /*2f210*/  F2FP.F16.E5M2.UNPACK_B R6, R6 ;  /* 0x00000006ff06723e */ /* 0x000fe400020004ff */
[----:B------:R-:W-:Y:S01]  /*2f220*/  F2FP.F16.E5M2.UNPACK_B R7, R7 ;  /* 0x00000007ff07723e */ /* 0x000fe200020004ff */
[----:B------:R-:W3:Y:S04]  /*2f230*/  LDL.LU.64 R24, [R1+0x410] ;  /* 0x0004100001187983 */ /* 0x000ee80000300a00 */
[----:B------:R-:W3:Y:S01]  /*2f240*/  LDL.LU.64 R26, [R1+0x418] ;  /* 0x00041800011a7983 */ /* 0x000ee20000300a00 */
[----:B------:R-:W-:-:S15]  /*2f250*/  HMMA.16816.F32 R20, R12, R4, R20 ;  /* 0x000000040c14723c */ /* 0x000fde0000001814 */
[----:B------:R-:W-:-:S04]  /*2f260*/  NOP ;  /* 0x0000000000007918 */ /* 0x000fc80000000000 */
[----:B------:R0:W-:Y:S04]  /*2f270*/  STL.64 [R1+0x1b0], R20 ;  /* 0x0001b01401007387 */ /* 0x0001e80000100a00 */
[----:B------:R1:W-:Y:S04]  /*2f280*/  STL.64 [R1+0x1b8], R22 ;  /* 0x0001b81601007387 */ /* 0x0003e80000100a00 */
[----:B0-----:R-:W3:Y:S04]  /*2f290*/  LDL.LU.64 R20, [R1+0x210] ;  /* 0x0002100001147983 */ /* 0x001ee80000300a00 */
[----:B-1----:R-:W3:Y:S01]  /*2f2a0*/  LDL.LU.64 R22, [R1+0x218] ;  /* 0x0002180001167983 */ /* 0x002ee20000300a00 */
[----:B--2---:R-:W-:-:S15]  /*2f2b0*/  HMMA.16816.F32 R16, R12, R6, R16 ;  /* 0x000000060c10723c */ /* 0x004fde0000001810 */
[----:B------:R-:W-:-:S04]  /*2f2c0*/  NOP ;  /* 0x0000000000007918 */ /* 0x000fc80000000000 */
[----:B------:R-:W-:Y:S04]  /*2f2d0*/  STL.64 [R1+0x1d0], R16 ;  /* 0x0001d01001007387 */ /* 0x000fe80000100a00 */
[----:B------:R0:W-:Y:S04]  /*2f2e0*/  STL.64 [R1+0x1d8], R18 ;  /* 0x0001d81201007387 */ /* 0x0001e80000100a00 */
[----:B0-----:R-:W2:Y:S04]  /*2f2f0*/  LDL.LU.64 R18, [R1+0x2280] ;  /* 0x0022800001127983 */ /* 0x001ea80000300a00 */
[----:B------:R-:W2:Y:S01]  /*2f300*/  LDL.LU.64 R16, [R1+0x2278] ;  /* 0x0022780001107983 */ /* 0x000ea20000300a00 */
[----:B------:R-:W-:-:S02]  /*2f310*/  F2FP.F16.E5M2.UNPACK_B R8, R8 ;  /* 0x00000008ff08723e */ /* 0x000fc400020004ff */
[----:B------:R-:W-:Y:S01]  /*2f320*/  F2FP.F16.E5M2.UNPACK_B R9, R9 ;  /* 0x00000009ff09723e */ /* 0x000fe200020004ff */
[----:B------:R0:W-:Y:S01]  /*2f330*/  STL.64 [R1+0x21b0], R6 ;  /* 0x0021b00601007387 */ /* 0x0001e20000100a00 */
[----:B------:R-:W-:Y:S02]  /*2f340*/  F2FP.F16.E5M2.UNPACK_B R10, R10 ;  /* 0x0000000aff0a723e */ /* 0x000fe400020004ff */
[----:B------:R-:W-:Y:S01]  /*2f350*/  F2FP.F16.E5M2.UNPACK_B R11, R11 ;  /* 0x0000000bff0b723e */ /* 0x000fe200020004ff */
[----:B0-----:R-:W4:Y:S04]  /*2f360*/  LDL.LU R6, [R1+0x7c0] ;  /* 0x0007c00001067983 */ /* 0x001f280000300800 */
[----:B------:R-:W4:Y:S04]  /*2f370*/  LDL.LU R7, [R1+0x7d8] ;  /* 0x0007d80001077983 */ /* 0x000f280000300800 */
[----:B------:R0:W-:Y:S01]  /*2f380*/  STL.64 [R1+0x21a8], R4 ;  /* 0x0021a80401007387 */ /* 0x0001e20000100a00 */
[C---:B---3--:R-:W-:Y:S03]  /*2f390*/  HMMA.16816.F32 R24, R12.reuse, R10, R24 ;  /* 0x0000000a0c18723c */ /* 0x048fe60000001818 */
[----:B0-----:R-:W4:Y:S05]  /*2f3a0*/  LDL.LU R5, [R1+0x7c4] ;  /* 0x0007c40001057983 */ /* 0x001f2a0000300800 */
[----:B--2---:R-:W-:-:S15]  /*2f3b0*/  HMMA.16816.F32 R16, R12, R8, R16 ;  /* 0x000000080c10723c */ /* 0x004fde0000001810 */
[----:B------:R-:W-:-:S04]  /*2f3c0*/  NOP ;  /* 0x0000000000007918 */ /* 0x000fc80000000000 */
[----:B------:R-:W-:Y:S04]  /*2f3d0*/  STL.64 [R1+0x220], R16 ;  /* 0x0002201001007387 */ /* 0x000fe80000100a00 */
[----:B------:R0:W-:Y:S04]  /*2f3e0*/  STL.64 [R1+0x228], R18 ;  /* 0x0002281201007387 */ /* 0x0001e80000100a00 */
[----:B0-----:R-:W2:Y:S04]  /*2f3f0*/  LDL.LU.64 R18, [R1+0x2270] ;  /* 0x0022700001127983 */ /* 0x001ea80000300a00 */
[----:B------:R-:W3:Y:S04]  /*2f400*/  LDL.LU.64 R16, [R1+0x2268] ;  /* 0x0022680001107983 */ /* 0x000ee80000300a00 */
[----:B------:R-:W-:Y:S04]  /*2f410*/  STL.64 [R1+0x410], R24 ;  /* 0x0004101801007387 */ /* 0x000fe80000100a00 */
[----:B------:R0:W-:Y:S04]  /*2f420*/  STL.64 [R1+0x418], R26 ;  /* 0x0004181a01007387 */ /* 0x0001e80000100a00 */
[----:B0-----:R-:W2:Y:S04]  /*2f430*/  LDL.LU.64 R26, [R1+0x2260] ;  /* 0x00226000011a7983 */ /* 0x001ea80000300a00 */
[----:B------:R-:W2:Y:S04]  /*2f440*/  LDL.LU.64 R24, [R1+0x2258] ;  /* 0x0022580001187983 */ /* 0x000ea80000300a00 */
[----:B------:R-:W-:Y:S04]  /*2f450*/  STL.64 [R1+0x21a0], R10 ;  /* 0x0021a00a01007387 */ /* 0x000fe80000100a00 */
[----:B------:R0:W-:Y:S01]  /*2f460*/  STL.64 [R1+0x2198], R8 ;  /* 0x0021980801007387 */ /* 0x0001e20000100a00 */
[----:B----4-:R-:W-:Y:S01]  /*2f470*/  IMAD R6, R6, 0x100, R5 ;  /* 0x0000010006067824 */ /* 0x010fe200078e0205 */
[----:B---3--:R-:W-:-:S02]  /*2f480*/  F2FP.F16.E5M2.UNPACK_B R16, R16 ;  /* 0x00000010ff10723e */ /* 0x008fc400020004ff */
[----:B------:R-:W-:-:S07]  /*2f490*/  F2FP.F16.E5M2.UNPACK_B R17, R17 ;  /* 0x00000011ff11723e */ /* 0x000fce00020004ff */
[----:B0-----:R-:W-:Y:S01]  /*2f4a0*/  HMMA.16816.F32 R8, R12, R16, R20 ;  /* 0x000000100c08723c */ /* 0x001fe20000001814 */
[----:B------:R-:W-:Y:S04]  /*2f4b0*/  STL [R1+0x2184], R16 ;  /* 0x0021841001007387 */ /* 0x000fe80000100800 */
[----:B------:R-:W-:Y:S01]  /*2f4c0*/  STL [R1+0x2180], R17 ;  /* 0x0021801101007387 */ /* 0x000fe20000100800 */
[----:B------:R-:W-:Y:S01]  /*2f4d0*/  F2FP.F16.E5M2.UNPACK_B R12, R6 ;  /* 0x00000006ff0c723e */ /* 0x000fe200020004ff */
[----:B--2---:R-:W-:Y:S02]  /*2f4e0*/  IMAD R5, R24, 0x100, R7 ;  /* 0x0000010018057824 */ /* 0x004fe400078e0207 */
[----:B------:R-:W-:Y:S02]  /*2f4f0*/  IMAD R4, R26, 0x100, R25 ;  /* 0x000001001a047824 */ /* 0x000fe400078e0219 */
[----:B------:R-:W-:-:S08]  /*2f500*/  IMAD R0, R0, 0x100, R27 ;  /* 0x0000010000007824 */ /* 0x000fd000078e021b */
[----:B------:R-:W-:Y:S04]  /*2f510*/  STL.64 [R1+0x210], R8 ;  /* 0x0002100801007387 */ /* 0x000fe80000100a00 */
[----:B------:R-:W-:Y:S04]  /*2f520*/  STL.64 [R1+0x218], R10 ;  /* 0x0002180a01007387 */ /* 0x000fe80000100a00 */
[----:B------:R-:W-:Y:S04]  /*2f530*/  STL.64 [R1+0x21e8], R18 ;  /* 0x0021e81201007387 */ /* 0x000fe80000100a00 */
[----:B------:R-:W2:Y:S04]  /*2f540*/  LDL.64 R6, [R1+0x18] ;  /* 0x0000180001067983 */ /* 0x000ea80000100a00 */
[----:B------:R-:W3:Y:S04]  /*2f550*/  LDL.LU.64 R24, [R1+0x3c0] ;  /* 0x0003c00001187983 */ /* 0x000ee80000300a00 */
[----:B------:R-:W4:Y:S04]  /*2f560*/  LDL.LU.64 R26, [R1+0x3c8] ;  /* 0x0003c800011a7983 */ /* 0x000f280000300a00 */
[----:B----4-:R0:W-:Y:S04]  /*2f570*/  STL.64 [R1+0x2208], R26 ;  /* 0x0022081a01007387 */ /* 0x0101e80000100a00 */
[----:B0-----:R-:W4:Y:S04]  /*2f580*/  LDL R26, [R1] ;  /* 0x00000000011a7983 */ /* 0x001f280000100800 */
[----:B------:R-:W4:Y:S04]  /*2f590*/  LDL R27, [R1+0x4] ;  /* 0x00000400011b7983 */ /* 0x000f280000100800 */
[----:B---3--:R0:W-:Y:S04]  /*2f5a0*/  STL.64 [R1+0x2200], R24 ;  /* 0x0022001801007387 */ /* 0x0081e80000100a00 */
[----:B0-----:R-:W3:Y:S04]  /*2f5b0*/  LDL R24, [R1+0x8] ;  /* 0x0000080001187983 */ /* 0x001ee80000100800 */
[----:B------:R-:W3:Y:S04]  /*2f5c0*/  LDL R25, [R1+0xc] ;  /* 0x00000c0001197983 */ /* 0x000ee80000100800 */
[----:B----4-:R0:W-:Y:S04]  /*2f5d0*/  STL.64 [R1+0x2220], R26 ;  /* 0x0022201a01007387 */ /* 0x0101e80000100a00 */
[----:B0-----:R-:W4:Y:S04]  /*2f5e0*/  LDL.64 R26, [R1+0x10] ;  /* 0x00001000011a7983 */ /* 0x001f280000100a00 */
[----:B----4-:R-:W-:Y:S04]  /*2f5f0*/  STL.64 [R1+0x2250], R26 ;  /* 0x0022501a01007387 */ /* 0x010fe80000100a00 */
[----:B---3--:R0:W-:Y:S04]  /*2f600*/  STL.64 [R1+0x2248], R24 ;  /* 0x0022481801007387 */ /* 0x0081e80000100a00 */
[----:B0-----:R-:W2:Y:S04]  /*2f610*/  LDL.LU.64 R24, [R1+0x400] ;  /* 0x0004000001187983 */ /* 0x001ea80000300a00 */
[----:B------:R-:W2:Y:S04]  /*2f620*/  LDL.LU.64 R26, [R1+0x408] ;  /* 0x00040800011a7983 */ /* 0x000ea80000300a00 */
[----:B------:R-:W3:Y:S04]  /*2f630*/  LDL.LU.64 R16, [R1+0x3b0] ;  /* 0x0003b00001107983 */ /* 0x000ee80000300a00 */
[----:B------:R-:W4:Y:S04]  /*2f640*/  LDL.LU.64 R18, [R1+0x3b8] ;  /* 0x0003b80001127983 */ /* 0x000f280000300a00 */
[----:B----4-:R-:W-:Y:S04]  /*2f650*/  STL.64 [R1+0x2218], R18 ;  /* 0x0022181201007387 */ /* 0x010fe80000100a00 */
[----:B---3--:R0:W-:Y:S04]  /*2f660*/  STL.64 [R1+0x2210], R16 ;  /* 0x0022101001007387 */ /* 0x0081e80000100a00 */
[----:B0-----:R-:W3:Y:S04]  /*2f670*/  LDL.LU.64 R16, [R1+0x3d0] ;  /* 0x0003d00001107983 */ /* 0x001ee80000300a00 */
[----:B------:R-:W4:Y:S01]  /*2f680*/  LDL.LU.64 R18, [R1+0x3d8] ;  /* 0x0003d80001127983 */ /* 0x000f220000300a00 */
[----:B------:R-:W-:-:S02]  /*2f690*/  F2FP.F16.E5M2.UNPACK_B R13, R5 ;  /* 0x00000005ff0d723e */ /* 0x000fc400020004ff */
[----:B------:R-:W-:Y:S02]  /*2f6a0*/  F2FP.F16.E5M2.UNPACK_B R14, R4 ;  /* 0x00000004ff0e723e */ /* 0x000fe400020004ff */
[----:B------:R-:W-:Y:S01]  /*2f6b0*/  F2FP.F16.E5M2.UNPACK_B R15, R0 ;  /* 0x00000000ff0f723e */ /* 0x000fe200020004ff */
[----:B----4-:R-:W-:Y:S04]  /*2f6c0*/  STL.64 [R1+0x2230], R18 ;  /* 0x0022301201007387 */ /* 0x010fe80000100a00 */
[----:B---3--:R0:W-:Y:S04]  /*2f6d0*/  STL.64 [R1+0x2228], R16 ;  /* 0x0022281001007387 */ /* 0x0081e80000100a00 */
[----:B0-----:R-:W3:Y:S04]  /*2f6e0*/  LDL.LU.64 R16, [R1+0x3e0] ;  /* 0x0003e00001107983 */ /* 0x001ee80000300a00 */
[----:B------:R-:W4:Y:S01]  /*2f6f0*/  LDL.LU.64 R18, [R1+0x3e8] ;  /* 0x0003e80001127983 */ /* 0x000f220000300a00 */
[C---:B--2---:R-:W-:Y:S03]  /*2f700*/  HMMA.16816.F32 R24, R12.reuse, R6, R24 ;  /* 0x000000060c18723c */ /* 0x044fe60000001818 */
[----:B----4-:R-:W-:Y:S04]  /*2f710*/  STL.64 [R1+0x2240], R18 ;  /* 0x0022401201007387 */ /* 0x010fe80000100a00 */
[----:B---3--:R0:W-:Y:S04]  /*2f720*/  STL.64 [R1+0x2238], R16 ;  /* 0x0022381001007387 */ /* 0x0081e80000100a00 */
[----:B0-----:R-:W2:Y:S04]  /*2f730*/  LDL.LU.64 R16, [R1+0x3f0] ;  /* 0x0003f00001107983 */ /* 0x001ea80000300a00 */
[----:B------:R-:W2:Y:S04]  /*2f740*/  LDL.LU.64 R18, [R1+0x3f8] ;  /* 0x0003f80001127983 */ /* 0x000ea80000300a00 */
[----:B------:R-:W3:Y:S04]  /*2f750*/  LDL.LU.64 R20, [R1+0x3a0] ;  /* 0x0003a00001147983 */ /* 0x000ee80000300a00 */
[----:B------:R-:W3:Y:S04]  /*2f760*/  LDL.LU.64 R22, [R1+0x3a8] ;  /* 0x0003a80001167983 */ /* 0x000ee80000300a00 */
[----:B------:R-:W4:Y:S04]  /*2f770*/  LDL.LU.64 R8, [R1+0x390] ;  /* 0x0003900001087983 */ /* 0x000f280000300a00 */
[----:B------:R-:W4:Y:S04]  /*2f780*/  LDL.LU.64 R10, [R1+0x398] ;  /* 0x00039800010a7983 */ /* 0x000f280000300a00 */
[----:B------:R-:W-:Y:S04]  /*2f790*/  STL.64 [R1+0x400], R24 ;  /* 0x0004001801007387 */ /* 0x000fe80000100a00 */
[----:B------:R0:W-:Y:S04]  /*2f7a0*/  STL.64 [R1+0x408], R26 ;  /* 0x0004081a01007387 */ /* 0x0001e80000100a00 */
[----:B0-----:R-:W2:Y:S04]  /*2f7b0*/  LDL.LU.64 R26, [R1+0x2250] ;  /* 0x00225000011a7983 */ /* 0x001ea80000300a00 */
[----:B------:R-:W3:Y:S01]  /*2f7c0*/  LDL.LU.64 R24, [R1+0x2248] ;  /* 0x0022480001187983 */ /* 0x000ee20000300a00 */
[----:B--2---:R-:W-:-:S15]  /*2f7d0*/  HMMA.16816.F32 R16, R12, R26, R16 ;  /* 0x0000001a0c10723c */ /* 0x004fde0000001810 */
[----:B------:R-:W-:-:S04]  /*2f7e0*/  NOP ;  /* 0x0000000000007918 */ /* 0x000fc80000000000 */
[----:B------:R-:W-:Y:S04]  /*2f7f0*/  STL.64 [R1+0x3f0], R16 ;  /* 0x0003f01001007387 */ /* 0x000fe80000100a00 */
[----:B------:R0:W-:Y:S04]  /*2f800*/  STL.64 [R1+0x3f8], R18 ;  /* 0x0003f81201007387 */ /* 0x0001e80000100a00 */
[----:B0-----:R-:W3:Y:S04]  /*2f810*/  LDL.LU.64 R18, [R1+0x2240] ;  /* 0x0022400001127983 */ /* 0x001ee80000300a00 */
[----:B------:R-:W3:Y:S01]  /*2f820*/  LDL.LU.64 R16, [R1+0x2238] ;  /* 0x0022380001107983 */ /* 0x000ee20000300a00 */
[----:B------:R-:W-:-:S02]  /*2f830*/  IMAD.MOV.U32 R5, RZ, RZ, R6 ;  /* 0x000000ffff057224 */ /* 0x000fc400078e0006 */
[----:B------:R-:W-:Y:S02]  /*2f840*/  IMAD.MOV.U32 R6, RZ, RZ, R26 ;  /* 0x000000ffff067224 */ /* 0x000fe400078e001a */
[----:B------:R-:W-:Y:S02]  /*2f850*/  IMAD.MOV.U32 R0, RZ, RZ, R27 ;  /* 0x000000ffff007224 */ /* 0x000fe400078e001b */
[----:B---3--:R-:W-:Y:S01]  /*2f860*/  HMMA.16816.F32 R24, R12, R24, R16 ;  /* 0x000000180c18723c */ /* 0x008fe20000001810 */
[----:B------:R-:W2:Y:S04]  /*2f870*/  LDL.LU.64 R18, [R1+0x2230] ;  /* 0x0022300001127983 */ /* 0x000ea80000300a00 */
[----:B------:R-:W2:-:S14]  /*2f880*/  LDL.LU.64 R16, [R1+0x2228] ;  /* 0x0022280001107983 */ /* 0x000e9c0000300a00 */
[----:B------:R-:W-:Y:S04]  /*2f890*/  STL.64 [R1+0x3e0], R24 ;  /* 0x0003e01801007387 */ /* 0x000fe80000100a00 */
[----:B------:R0:W-:Y:S04]  /*2f8a0*/  STL.64 [R1+0x3e8], R26 ;  /* 0x0003e81a01007387 */ /* 0x0001e80000100a00 */
[----:B0-----:R-:W2:Y:S02]  /*2f8b0*/  LDL.LU.64 R26, [R1+0x2220] ;  /* 0x00222000011a7983 */ /* 0x001ea40000300a00 */
[----:B--2---:R-:W-:Y:S02]  /*2f8c0*/  HMMA.16816.F32 R24, R12, R26, R16 ;  /* 0x0000001a0c18723c */ /* 0x004fe40000001810 */
[----:B------:R-:W2:Y:S04]  /*2f8d0*/  LDL.LU.64 R18, [R1+0x2218] ;  /* 0x0022180001127983 */ /* 0x000ea80000300a00 */
[----:B------:R-:W2:-:S13]  /*2f8e0*/  LDL.LU.64 R16, [R1+0x2210] ;  /* 0x0022100001107983 */ /* 0x000e9a0000300a00 */
[----:B------:R-:W-:Y:S04]  /*2f8f0*/  STL.64 [R1+0x3d0], R24 ;  /* 0x0003d01801007387 */ /* 0x000fe80000100a00 */
[----:B------:R0:W-:Y:S04]  /*2f900*/  STL.64 [R1+0x3d8], R26 ;  /* 0x0003d81a01007387 */ /* 0x0001e80000100a00 */
[----:B0-----:R-:W3:Y:S04]  /*2f910*/  LDL.LU.64 R26, [R1+0x2208] ;  /* 0x00220800011a7983 */ /* 0x001ee80000300a00 */
[----:B------:R-:W3:Y:S02]  /*2f920*/  LDL.LU.64 R24, [R1+0x2200] ;  /* 0x0022000001187983 */ /* 0x000ee40000300a00 */
[----:B---3--:R-:W-:-:S15]  /*2f930*/  HMMA.16816.F32 R24, R12, R28, R24 ;  /* 0x0000001c0c18723c */ /* 0x008fde0000001818 */
[----:B------:R-:W-:-:S04]  /*2f940*/  NOP ;  /* 0x0000000000007918 */ /* 0x000fc80000000000 */
[----:B------:R-:W-:Y:S04]  /*2f950*/  STL.64 [R1+0x3c0], R24 ;  /* 0x0003c01801007387 */ /* 0x000fe80000100a00 */
[----:B------:R0:W-:Y:S04]  /*2f960*/  STL.64 [R1+0x3c8], R26 ;  /* 0x0003c81a01007387 */ /* 0x0001e80000100a00 */
[----:B0-----:R-:W2:Y:S04]  /*2f970*/  LDL.LU.64 R26, [R1+0x21f8] ;  /* 0x0021f800011a7983 */ /* 0x001ea80000300a00 */
[----:B------:R-:W3:Y:S04]  /*2f980*/  LDL.LU.64 R24, [R1+0x21f0] ;  /* 0x0021f00001187983 */ /* 0x000ee80000300a00 */
[----:B------:R-:W-:Y:S01]  /*2f990*/  STL.64 [R1+0x2150], R28 ;  /* 0x0021501c01007387 */ /* 0x000fe20000100a00 */
[C---:B--2---:R-:W-:Y:S08]  /*2f9a0*/  HMMA.16816.F32 R16, R12.reuse, R26, R16 ;  /* 0x0000001a0c10723c */ /* 0x044ff00000001810 */
[C---:B---3--:R-:W-:Y:S11]  /*2f9b0*/  HMMA.16816.F32 R20, R12.reuse, R24, R20 ;  /* 0x000000180c14723c */ /* 0x048ff60000001814 */
[----:B------:R-:W-:Y:S04]  /*2f9c0*/  STL.64 [R1+0x3b0], R16 ;  /* 0x0003b01001007387 */ /* 0x000fe80000100a00 */
[----:B------:R0:W-:Y:S04]  /*2f9d0*/  STL.64 [R1+0x3b8], R18 ;  /* 0x0003b81201007387 */ /* 0x0001e80000100a00 */
[----:B0-----:R-:W2:Y:S04]  /*2f9e0*/  LDL.LU.64 R18, [R1+0x21e8] ;  /* 0x0021e80001127983 */ /* 0x001ea80000300a00 */
[----:B------:R-:W-:Y:S04]  /*2f9f0*/  STL.64 [R1+0x3a0], R20 ;  /* 0x0003a01401007387 */ /* 0x000fe80000100a00 */
[----:B------:R0:W-:Y:S04]  /*2fa00*/  STL.64 [R1+0x3a8], R22 ;  /* 0x0003a81601007387 */ /* 0x0001e80000100a00 */
[----:B0-----:R-:W4:Y:S04]  /*2fa10*/  LDL.LU.64 R22, [R1+0x21e0] ;  /* 0x0021e00001167983 */ /* 0x001f280000300a00 */
[----:B------:R-:W3:Y:S04]  /*2fa20*/  LDL.LU.64 R20, [R1+0x21d8] ;  /* 0x0021d80001147983 */ /* 0x000ee80000300a00 */
[----:B------:R0:W-:Y:S04]  /*2fa30*/  STL.64 [R1+0x2148], R26 ;  /* 0x0021481a01007387 */ /* 0x0001e80000100a00 */
[----:B------:R1:W-:Y:S04]  /*2fa40*/  STL.64 [R1+0x2140], R24 ;  /* 0x0021401801007387 */ /* 0x0003e80000100a00 */
[----:B------:R-:W2:Y:S04]  /*2fa50*/  LDL.LU R28, [R1+0x7fc] ;  /* 0x0007fc00011c7983 */ /* 0x000ea80000300800 */
[----:B------:R-:W2:Y:S01]  /*2fa60*/  LDL.LU R29, [R1+0x7f8] ;  /* 0x0007f800011d7983 */ /* 0x000ea20000300800 */
[----:B----4-:R-:W-:-:S15]  /*2fa70*/  HMMA.16816.F32 R8, R12, R22, R8 ;  /* 0x000000160c08723c */ /* 0x010fde0000001808 */
[----:B------:R-:W-:-:S04]  /*2fa80*/  NOP ;  /* 0x0000000000007918 */ /* 0x000fc80000000000 */
[----:B------:R-:W-:Y:S04]  /*2fa90*/  STL.64 [R1+0x390], R8 ;  /* 0x0003900801007387 */ /* 0x000fe80000100a00 */
[----:B------:R-:W-:Y:S04]  /*2faa0*/  STL.64 [R1+0x398], R10 ;  /* 0x0003980a01007387 */ /* 0x000fe80000100a00 */
[----:B------:R-:W4:Y:S04]  /*2fab0*/  LDL.LU R16, [R1+0x804] ;  /* 0x0008040001107983 */ /* 0x000f280000300800 */
[----:B------:R-:W4:Y:S04]  /*2fac0*/  LDL.LU R17, [R1+0x80c] ;  /* 0x00080c0001117983 */ /* 0x000f280000300800 */
[----:B--2---:R-:W-:Y:S01]  /*2fad0*/  STL.64 [R1+0x21d0], R18 ;  /* 0x0021d01201007387 */ /* 0x004fe20000100a00 */
[----:B------:R-:W-:-:S02]  /*2fae0*/  IMAD.MOV.U32 R4, RZ, RZ, R7 ;  /* 0x000000ffff047224 */ /* 0x000fc400078e0007 */
[----:B0-----:R-:W-:Y:S02]  /*2faf0*/  IMAD.MOV.U32 R27, RZ, RZ, R0 ;  /* 0x000000ffff1b7224 */ /* 0x001fe400078e0000 */
[----:B-1----:R-:W-:Y:S02]  /*2fb00*/  IMAD.MOV.U32 R24, RZ, RZ, R5 ;  /* 0x000000ffff187224 */ /* 0x002fe400078e0005 */
[----:B------:R-:W-:Y:S02]  /*2fb10*/  IMAD.MOV.U32 R26, RZ, RZ, R6 ;  /* 0x000000ffff1a7224 */ /* 0x000fe400078e0006 */
[----:B------:R-:W-:Y:S01]  /*2fb20*/  IMAD.MOV.U32 R25, RZ, RZ, R4 ;  /* 0x000000ffff197224 */ /* 0x000fe200078e0004 */
[----:B----4-:R0:W-:Y:S04]  /*2fb30*/  STL.64 [R1+0x21c8], R16 ;  /* 0x0021c81001007387 */ /* 0x0101e80000100a00 */
[----:B0-----:R-:W3:Y:S04]  /*2fb40*/  LDL.LU.64 R16, [R1+0x380] ;  /* 0x0003800001107983 */ /* 0x001ee80000300a00 */
[----:B------:R-:W3:Y:S04]  /*2fb50*/  LDL.LU.64 R18, [R1+0x388] ;  /* 0x0003880001127983 */ /* 0x000ee80000300a00 */
[----:B------:R-:W2:Y:S04]  /*2fb60*/  LDL.LU R0, [R1+0x808] ;  /* 0x0008080001007983 */ /* 0x000ea80000300800 */
[----:B------:R-:W4:Y:S04]  /*2fb70*/  LDL.LU.64 R4, [R1+0x360] ;  /* 0x0003600001047983 */ /* 0x000f280000300a00 */
[----:B------:R-:W2:Y:S01]  /*2fb80*/  LDL.LU.64 R6, [R1+0x368] ;  /* 0x0003680001067983 */ /* 0x000ea20000300a00 */
[C---:B---3--:R-:W-:Y:S03]  /*2fb90*/  HMMA.16816.F32 R16, R12.reuse, R20, R16 ;  /* 0x000000140c10723c */ /* 0x048fe60000001810 */
[----:B--2---:R-:W-:Y:S04]  /*2fba0*/  STL.64 [R1+0x21c0], R6 ;  /* 0x0021c00601007387 */ /* 0x004fe80000100a00 */
[----:B----4-:R0:W-:Y:S04]  /*2fbb0*/  STL.64 [R1+0x21b8], R4 ;  /* 0x0021b80401007387 */ /* 0x0101e80000100a00 */
[----:B0-----:R-:W2:Y:S04]  /*2fbc0*/  LDL.LU.64 R4, [R1+0x370] ;  /* 0x0003700001047983 */ /* 0x001ea80000300a00 */
[----:B------:R-:W2:Y:S04]  /*2fbd0*/  LDL.LU.64 R6, [R1+0x378] ;  /* 0x0003780001067983 */ /* 0x000ea80000300a00 */
[----:B------:R-:W3:Y:S04]  /*2fbe0*/  LDL.LU.64 R8, [R1+0x350] ;  /* 0x0003500001087983 */ /* 0x000ee80000300a00 */
[----:B------:R-:W3:Y:S04]  /*2fbf0*/  LDL.LU.64 R10, [R1+0x358] ;  /* 0x00035800010a7983 */ /* 0x000ee80000300a00 */
[----:B------:R-:W-:Y:S04]  /*2fc00*/  STL.64 [R1+0x2178], R26 ;  /* 0x0021781a01007387 */ /* 0x000fe80000100a00 */
[----:B------:R0:W-:Y:S04]  /*2fc10*/  STL.64 [R1+0x2170], R24 ;  /* 0x0021701801007387 */ /* 0x0001e80000100a00 */
[----:B0-----:R-:W4:Y:S04]  /*2fc20*/  LDL.LU.64 R24, [R1+0x340] ;  /* 0x0003400001187983 */ /* 0x001f280000300a00 */
[----:B------:R-:W4:Y:S04]  /*2fc30*/  LDL.LU.64 R26, [R1+0x348] ;  /* 0x00034800011a7983 */ /* 0x000f280000300a00 */
[----:B------:R-:W-:Y:S04]  /*2fc40*/  STL.64 [R1+0x380], R16 ;  /* 0x0003801001007387 */ /* 0x000fe80000100a00 */
[----:B------:R0:W-:Y:S04]  /*2fc50*/  STL.64 [R1+0x388], R18 ;  /* 0x0003881201007387 */ /* 0x0001e80000100a00 */
[----:B0-----:R-:W2:Y:S04]  /*2fc60*/  LDL.LU.64 R18, [R1+0x21d0] ;  /* 0x0021d00001127983 */ /* 0x001ea80000300a00 */
[----:B------:R-:W3:Y:S04]  /*2fc70*/  LDL.LU.64 R16, [R1+0x21c8] ;  /* 0x0021c80001107983 */ /* 0x000ee80000300a00 */
[----:B------:R-:W-:Y:S04]  /*2fc80*/  STL.64 [R1+0x2128], R22 ;  /* 0x0021281601007387 */ /* 0x000fe80000100a00 */
[----:B------:R0:W-:Y:S04]  /*2fc90*/  STL.64 [R1+0x2120], R20 ;  /* 0x0021201401007387 */ /* 0x0001e80000100a00 */
[----:B0-----:R-:W3:Y:S04]  /*2fca0*/  LDL.LU.64 R20, [R1+0x320] ;  /* 0x0003200001147983 */ /* 0x001ee80000300a00 */
[----:B------:R-:W3:Y:S01]  /*2fcb0*/  LDL.LU.64 R22, [R1+0x328] ;  /* 0x0003280001167983 */ /* 0x000ee20000300a00 */
[C---:B--2---:R-:W-:Y:S03]  /*2fcc0*/  HMMA.16816.F32 R4, R12.reuse, R18, R4 ;  /* 0x000000120c04723c */ /* 0x044fe60000001804 */
[----:B---3--:R-:W-:Y:S04]  /*2fcd0*/  STL.64 [R1+0x2190], R22 ;  /* 0x0021901601007387 */ /* 0x008fe80000100a00 */
[----:B------:R0:W-:Y:S04]  /*2fce0*/  STL.64 [R1+0x2188], R20 ;  /* 0x0021881401007387 */ /* 0x0001e80000100a00 */
[----:B0-----:R-:W2:Y:S04]  /*2fcf0*/  LDL.LU.64 R20, [R1+0x330] ;  /* 0x0003300001147983 */ /* 0x001ea80000300a00 */
[----:B------:R-:W2:Y:S04]  /*2fd00*/  LDL.LU.64 R22, [R1+0x338] ;  /* 0x0003380001167983 */ /* 0x000ea80000300a00 */
        /* <DEDUP_REMOVED lines=8> */
[----:B0-----:R-:W4:Y:S04]  /*2fd90*/  LDL.LU.64 R6, [R1+0x21b0] ;  /* 0x0021b00001067983 */ /* 0x001f280000300a00 */
[----:B------:R-:W3:Y:S04]  /*2fda0*/  LDL.LU.64 R4, [R1+0x21a8] ;  /* 0x0021a80001047983 */ /* 0x000ee80000300a00 */
[----:B------:R0:W-:Y:S04]  /*2fdb0*/  STL [R1+0x216c], R3 ;  /* 0x00216c0301007387 */ /* 0x0001e80000100800 */
[----:B0-----:R-:W2:Y:S01]  /*2fdc0*/  LDL.LU R3, [R1+0x7f0] ;  /* 0x0007f00001037983 */ /* 0x001ea20000300800 */
[----:B---3--:R-:W-:-:S15]  /*2fdd0*/  HMMA.16816.F32 R8, R12, R4, R8 ;  /* 0x000000040c08723c */ /* 0x008fde0000001808 */
[----:B------:R-:W-:-:S04]  /*2fde0*/  NOP ;  /* 0x0000000000007918 */ /* 0x000fc80000000000 */
[----:B------:R-:W-:Y:S04]  /*2fdf0*/  STL.64 [R1+0x350], R8 ;  /* 0x0003500801007387 */ /* 0x000fe80000100a00 */
[----:B------:R0:W-:Y:S04]  /*2fe00*/  STL.64 [R1+0x358], R10 ;  /* 0x0003580a01007387 */ /* 0x0001e80000100a00 */
[----:B0-----:R-:W3:Y:S04]  /*2fe10*/  LDL.LU.64 R10, [R1+0x21a0] ;  /* 0x0021a000010a7983 */ /* 0x001ee80000300a00 */
[----:B------:R-:W2:Y:S01]  /*2fe20*/  LDL.LU.64 R8, [R1+0x2198] ;  /* 0x0021980001087983 */ /* 0x000ea20000300a00 */
[----:B----4-:R-:W-:-:S15]  /*2fe30*/  HMMA.16816.F32 R24, R12, R6, R24 ;  /* 0x000000060c18723c */ /* 0x010fde0000001818 */
[----:B------:R-:W-:-:S04]  /*2fe40*/  NOP ;  /* 0x0000000000007918 */ /* 0x000fc80000000000 */
[----:B------:R0:W-:Y:S04]  /*2fe50*/  STL.64 [R1+0x340], R24 ;  /* 0x0003401801007387 */ /* 0x0001e80000100a00 */
[----:B------:R1:W-:Y:S04]  /*2fe60*/  STL.64 [R1+0x348], R26 ;  /* 0x0003481a01007387 */ /* 0x0003e80000100a00 */
[----:B0-----:R-:W4:Y:S04]  /*2fe70*/  LDL.LU.64 R24, [R1+0x200] ;  /* 0x0002000001187983 */ /* 0x001f280000300a00 */
[----:B-1----:R-:W4:Y:S04]  /*2fe80*/  LDL.LU.64 R26, [R1+0x208] ;  /* 0x00020800011a7983 */ /* 0x002f280000300a00 */
[----:B------:R0:W-:Y:S04]  /*2fe90*/  STL.64 [R1+0x20f8], R6 ;  /* 0x0020f80601007387 */ /* 0x0001e80000100a00 */
[----:B0-----:R-:W3:Y:S04]  /*2fea0*/  LDL.LU R7, [R1+0x7f4] ;  /* 0x0007f40001077983 */ /* 0x001ee80000300800 */
[----:B------:R0:W-:Y:S04]  /*2feb0*/  STL.64 [R1+0x20f0], R4 ;  /* 0x0020f00401007387 */ /* 0x0001e80000100a00 */
[----:B0-----:R-:W4:Y:S01]  /*2fec0*/  LDL.LU R4, [R1+0x800] ;  /* 0x0008000001047983 */ /* 0x001f220000300800 */
[----:B--2---:R-:W-:-:S15]  /*2fed0*/  HMMA.16816.F32 R20, R12, R8, R20 ;  /* 0x000000080c14723c */ /* 0x004fde0000001814 */
[----:B------:R-:W-:-:S04]  /*2fee0*/  NOP ;  /* 0x0000000000007918 */ /* 0x000fc80000000000 */
[----:B------:R-:W-:Y:S04]  /*2fef0*/  STL.64 [R1+0x330], R20 ;  /* 0x0003301401007387 */ /* 0x000fe80000100a00 */
[----:B------:R0:W-:Y:S04]  /*2ff00*/  STL.64 [R1+0x338], R22 ;  /* 0x0003381601007387 */ /* 0x0001e80000100a00 */
[----:B0-----:R-:W2:Y:S04]  /*2ff10*/  LDL.LU.64 R22, [R1+0x2190] ;  /* 0x0021900001167983 */ /* 0x001ea80000300a00 */
[----:B------:R-:W2:Y:S04]  /*2ff20*/  LDL.LU.64 R20, [R1+0x2188] ;  /* 0x0021880001147983 */ /* 0x000ea80000300a00 */
[----:B------:R-:W-:Y:S04]  /*2ff30*/  STL [R1+0x20e4], R8 ;  /* 0x0020e40801007387 */ /* 0x000fe80000100800 */
[----:B------:R-:W-:Y:S01]  /*2ff40*/  STL [R1+0x20e0], R9 ;  /* 0x0020e00901007387 */ /* 0x000fe20000100800 */
[----:B------:R-:W-:-:S02]  /*2ff50*/  IMAD R5, R29, 0x100, R28 ;  /* 0x000001001d057824 */ /* 0x000fc400078e021c */
[----:B------:R-:W-:Y:S02]  /*2ff60*/  IMAD R0, R0, 0x100, R17 ;  /* 0x0000010000007824 */ /* 0x000fe400078e0211 */
[----:B---3--:R-:W-:Y:S02]  /*2ff70*/  IMAD R3, R3, 0x100, R7 ;  /* 0x0000010003037824 */ /* 0x008fe400078e0207 */
[----:B----4-:R-:W-:Y:S01]  /*2ff80*/  IMAD R4, R4, 0x100, R16 ;  /* 0x0000010004047824 */ /* 0x010fe200078e0210 */
[----:B--2---:R-:W-:-:S15]  /*2ff90*/  HMMA.16816.F32 R20, R12, R10, R20 ;  /* 0x0000000a0c14723c */ /* 0x004fde0000001814 */
[----:B------:R-:W-:-:S04]  /*2ffa0*/  NOP ;  /* 0x0000000000007918 */ /* 0x000fc80000000000 */
[----:B------:R0:W-:Y:S04]  /*2ffb0*/  STL.64 [R1+0x320], R20 ;  /* 0x0003201401007387 */ /* 0x0001e80000100a00 */
[----:B------:R1:W-:Y:S04]  /*2ffc0*/  STL.64 [R1+0x328], R22 ;  /* 0x0003281601007387 */ /* 0x0003e80000100a00 */
[----:B0-----:R-:W2:Y:S04]  /*2ffd0*/  LDL.LU.64 R20, [R1+0x300] ;  /* 0x0003000001147983 */ /* 0x001ea80000300a00 */
[----:B-1----:R-:W2:Y:S04]  /*2ffe0*/  LDL.LU.64 R22, [R1+0x308] ;  /* 0x0003080001167983 */ /* 0x002ea80000300a00 */
[----:B------:R-:W-:Y:S04]  /*2fff0*/  STL [R1+0x20e8], R11 ;  /* 0x0020e80b01007387 */ /* 0x000fe80000100800 */
[----:B------:R0:W-:Y:S04]  /*30000*/  STL [R1+0x2168], R10 ;  /* 0x0021680a01007387 */ /* 0x0001e80000100800 */
[----:B------:R-:W3:Y:S04]  /*30010*/  LDL.LU.64 R8, [R1+0x310] ;  /* 0x0003100001087983 */ /* 0x000ee80000300a00 */
[----:B0-----:R-:W3:Y:S04]  /*30020*/  LDL.LU.64 R10, [R1+0x318] ;  /* 0x00031800010a7983 */ /* 0x001ee80000300a00 */
[----:B------:R-:W4:Y:S04]  /*30030*/  LDL.LU.64 R6, [R1+0x8] ;  /* 0x0000080001067983 */ /* 0x000f280000300a00 */
[----:B------:R-:W2:Y:S04]  /*30040*/  LDL.LU.64 R28, [R1] ;  /* 0x00000000011c7983 */ /* 0x000ea80000300a00 */
[----:B------:R-:W2:Y:S04]  /*30050*/  LDL.LU R16, [R1+0x2184] ;  /* 0x0021840001107983 */ /* 0x000ea80000300800 */
[----:B------:R-:W2:Y:S02]  /*30060*/  LDL.LU R17, [R1+0x2180] ;  /* 0x0021800001117983 */ /* 0x000ea40000300800 */
[----:B--2---:R-:W-:Y:S02]  /*30070*/  HMMA.16816.F32 R12, R12, R16, R24 ;  /* 0x000000100c0c723c */ /* 0x004fe40000001818 */
[----:B------:R-:W2:Y:S04]  /*30080*/  LDL.LU.64 R26, [R1+0x2178] ;  /* 0x00217800011a7983 */ /* 0x000ea80000300a00 */
[----:B------:R-:W3:Y:S04]  /*30090*/  LDL.LU.64 R24, [R1+0x2170] ;  /* 0x0021700001187983 */ /* 0x000ee80000300a00 */
[----:B------:R-:W-:Y:S04]  /*300a0*/  STL.64 [R1+0x2108], R18 ;  /* 0x0021081201007387 */ /* 0x000fe80000100a00 */
[----:B------:R-:W-:Y:S05]  /*300b0*/  STL.64 [R1+0x2100], R16 ;  /* 0x0021001001007387 */ /* 0x000fea0000100a00 */
[----:B------:R0:W-:Y:S04]  /*300c0*/  STL.64 [R1+0x200], R12 ;  /* 0x0002000c01007387 */ /* 0x0001e80000100a00 */
[----:B------:R1:W-:Y:S01]  /*300d0*/  STL.64 [R1+0x208], R14 ;  /* 0x0002080e01007387 */ /* 0x0003e20000100a00 */
[----:B0-----:R-:W-:-:S02]  /*300e0*/  F2FP.F16.E5M2.UNPACK_B R12, R3 ;  /* 0x00000003ff0c723e */ /* 0x001fc400020004ff */
[----:B------:R-:W-:Y:S02]  /*300f0*/  F2FP.F16.E5M2.UNPACK_B R13, R5 ;  /* 0x00000005ff0d723e */ /* 0x000fe400020004ff */
[----:B-1----:R-:W-:Y:S02]  /*30100*/  F2FP.F16.E5M2.UNPACK_B R14, R4 ;  /* 0x00000004ff0e723e */ /* 0x002fe400020004ff */
[----:B------:R-:W-:Y:S01]  /*30110*/  F2FP.F16.E5M2.UNPACK_B R15, R0 ;  /* 0x00000000ff0f723e */ /* 0x000fe200020004ff */
[----:B------:R-:W4:Y:S06]  /*30120*/  LDL.LU R3, [R1+0x216c] ;  /* 0x00216c0001037983 */ /* 0x000f2c0000300800 */
[C---:B---3--:R-:W-:Y:S08]  /*30130*/  HMMA.16816.F32 R8, R12.reuse, R24, R8 ;  /* 0x000000180c08723c */ /* 0x048ff00000001808 */
[C---:B--2---:R-:W-:Y:S11]  /*30140*/  HMMA.16816.F32 R16, R12.reuse, R26, R20 ;  /* 0x0000001a0c10723c */ /* 0x044ff60000001814 */
[----:B------:R0:W-:Y:S04]  /*30150*/  STL.64 [R1+0x310], R8 ;  /* 0x0003100801007387 */ /* 0x0001e80000100a00 */
[----:B------:R1:W-:Y:S04]  /*30160*/  STL.64 [R1+0x318], R10 ;  /* 0x0003180a01007387 */ /* 0x0003e80000100a00 */
[----:B0-----:R-:W4:Y:S04]  /*30170*/  LDL.LU.64 R8, [R1+0x2f0] ;  /* 0x0002f00001087983 */ /* 0x001f280000300a00 */
[----:B-1----:R-:W4:Y:S04]  /*30180*/  LDL.LU.64 R10, [R1+0x2f8] ;  /* 0x0002f800010a7983 */ /* 0x002f280000300a00 */
[----:B------:R-:W-:Y:S04]  /*30190*/  STL.64 [R1+0x300], R16 ;  /* 0x0003001001007387 */ /* 0x000fe80000100a00 */
[----:B------:R-:W-:Y:S04]  /*301a0*/  STL.64 [R1+0x308], R18 ;  /* 0x0003081201007387 */ /* 0x000fe80000100a00 */
[----:B------:R-:W2:Y:S04]  /*301b0*/  LDL.LU.64 R24, [R1+0x2d0] ;  /* 0x0002d00001187983 */ /* 0x000ea80000300a00 */
[----:B------:R-:W3:Y:S04]  /*301c0*/  LDL.LU.64 R26, [R1+0x2d8] ;  /* 0x0002d800011a7983 */ /* 0x000ee80000300a00 */
[----:B---3--:R-:W-:Y:S04]  /*301d0*/  STL.64 [R1+0x2160], R26 ;  /* 0x0021601a01007387 */ /* 0x008fe80000100a00 */
[----:B--2---:R0:W-:Y:S04]  /*301e0*/  STL.64 [R1+0x2158], R24 ;  /* 0x0021581801007387 */ /* 0x0041e80000100a00 */
[----:B0-----:R-:W2:Y:S04]  /*301f0*/  LDL.LU.64 R24, [R1+0x2e0] ;  /* 0x0002e00001187983 */ /* 0x001ea80000300a00 */
[----:B------:R-:W2:Y:S04]  /*30200*/  LDL.LU.64 R26, [R1+0x2e8] ;  /* 0x0002e800011a7983 */ /* 0x000ea80000300a00 */
[----:B------:R-:W3:Y:S04]  /*30210*/  LDL.LU.64 R20, [R1+0x2b0] ;  /* 0x0002b00001147983 */ /* 0x000ee80000300a00 */
[----:B------:R-:W2:Y:S01]  /*30220*/  LDL.LU.64 R22, [R1+0x2b8] ;  /* 0x0002b80001167983 */ /* 0x000ea20000300a00 */
[C---:B----4-:R-:W-:Y:S03]  /*30230*/  HMMA.16816.F32 R8, R12.reuse, R6, R8 ;  /* 0x000000060c08723c */ /* 0x050fe60000001808 */
[----:B--2---:R-:W-:Y:S04]  /*30240*/  STL.64 [R1+0x2138], R22 ;  /* 0x0021381601007387 */ /* 0x004fe80000100a00 */
[----:B---3--:R0:W-:Y:S04]  /*30250*/  STL.64 [R1+0x2130], R20 ;  /* 0x0021301401007387 */ /* 0x0081e80000100a00 */
[----:B0-----:R-:W2:Y:S04]  /*30260*/  LDL.LU.64 R20, [R1+0x2c0] ;  /* 0x0002c00001147983 */ /* 0x001ea80000300a00 */
[----:B------:R-:W2:Y:S04]  /*30270*/  LDL.LU.64 R22, [R1+0x2c8] ;  /* 0x0002c80001167983 */ /* 0x000ea80000300a00 */
[----:B------:R-:W3:Y:S04]  /*30280*/  LDL.LU.64 R16, [R1+0x290] ;  /* 0x0002900001107983 */ /* 0x000ee80000300a00 */
[----:B------:R-:W4:Y:S01]  /*30290*/  LDL.LU.64 R18, [R1+0x298] ;  /* 0x0002980001127983 */ /* 0x000f220000300a00 */
[----:B------:R-:W-:Y:S01]  /*302a0*/  HMMA.16816.F32 R24, R12, R28, R24 ;  /* 0x0000001c0c18723c */ /* 0x000fe20000001818 */
[----:B------:R-:W-:-:S02]  /*302b0*/  IMAD.MOV.U32 R0, RZ, RZ, R7 ;  /* 0x000000ffff007224 */ /* 0x000fc400078e0007 */
[----:B----4-:R-:W-:Y:S04]  /*302c0*/  STL.64 [R1+0x2118], R18 ;  /* 0x0021181201007387 */ /* 0x010fe80000100a00 */
[----:B---3--:R0:W-:Y:S04]  /*302d0*/  STL.64 [R1+0x2110], R16 ;  /* 0x0021101001007387 */ /* 0x0081e80000100a00 */
[----:B0-----:R-:W3:Y:S04]  /*302e0*/  LDL.LU.64 R16, [R1+0x2a0] ;  /* 0x0002a00001107983 */ /* 0x001ee80000300a00 */
[----:B------:R-:W3:Y:S04]  /*302f0*/  LDL.LU.64 R18, [R1+0x2a8] ;  /* 0x0002a80001127983 */ /* 0x000ee80000300a00 */
[----:B------:R0:W-:Y:S04]  /*30300*/  STL.64 [R1+0x2f0], R8 ;  /* 0x0002f00801007387 */ /* 0x0001e80000100a00 */
[----:B------:R1:W-:Y:S01]  /*30310*/  STL.64 [R1+0x2f8], R10 ;  /* 0x0002f80a01007387 */ /* 0x0003e20000100a00 */
[----:B0-----:R-:W-:-:S03]  /*30320*/  IMAD.MOV.U32 R9, RZ, RZ, R6 ;  /* 0x000000ffff097224 */ /* 0x001fc600078e0006 */
[----:B-1----:R-:W4:Y:S04]  /*30330*/  LDL.LU R10, [R1+0x2168] ;  /* 0x00216800010a7983 */ /* 0x002f280000300800 */
[----:B------:R-:W2:Y:S04]  /*30340*/  LDL.LU.64 R4, [R1+0x280] ;  /* 0x0002800001047983 */ /* 0x000ea80000300a00 */
[----:B------:R-:W2:Y:S04]  /*30350*/  LDL.LU.64 R6, [R1+0x288] ;  /* 0x0002880001067983 */ /* 0x000ea80000300a00 */
[----:B------:R-:W-:Y:S04]  /*30360*/  STL.64 [R1+0x2e0], R24 ;  /* 0x0002e01801007387 */ /* 0x000fe80000100a00 */
[----:B------:R0:W-:Y:S01]  /*30370*/  STL.64 [R1+0x2e8], R26 ;  /* 0x0002e81a01007387 */ /* 0x0001e20000100a00 */
[----:B------:R-:W-:-:S02]  /*30380*/  IMAD.MOV.U32 R11, RZ, RZ, R28 ;  /* 0x000000ffff0b7224 */ /* 0x000fc400078e001c */
[----:B------:R-:W-:Y:S01]  /*30390*/  IMAD.MOV.U32 R8, RZ, RZ, R29 ;  /* 0x000000ffff087224 */ /* 0x000fe200078e001d */
[----:B0-----:R-:W2:Y:S04]  /*303a0*/  LDL.LU.64 R26, [R1+0x2160] ;  /* 0x00216000011a7983 */ /* 0x001ea80000300a00 */
[----:B------:R-:W2:Y:S04]  /*303b0*/  LDL.LU.64 R24, [R1+0x2158] ;  /* 0x0021580001187983 */ /* 0x000ea80000300a00 */
[----:B------:R-:W2:Y:S02]  /*303c0*/  LDL.LU.64 R28, [R1+0x2150] ;  /* 0x00215000011c7983 */ /* 0x000ea40000300a00 */
[----:B--2---:R-:W-:-:S15]  /*303d0*/  HMMA.16816.F32 R24, R12, R28, R24 ;  /* 0x0000001c0c18723c */ /* 0x004fde0000001818 */
[----:B------:R-:W-:-:S04]  /*303e0*/  NOP ;  /* 0x0000000000007918 */ /* 0x000fc80000000000 */
        /* <DEDUP_REMOVED lines=40> */
[----:B0-----:R-:W2:Y:S04]  /*30670*/  LDL.LU.64 R6, [R1+0x20f8] ;  /* 0x0020f80001067983 */ /* 0x001ea80000300a00 */
[----:B------:R-:W2:Y:S04]  /*30680*/  LDL.LU.64 R4, [R1+0x20f0] ;  /* 0x0020f00001047983 */ /* 0x000ea80000300a00 */
[----:B------:R-:W-:Y:S04]  /*30690*/  STL.64 [R1+0x20d8], R18 ;  /* 0x0020d81201007387 */ /* 0x000fe80000100a00 */
[----:B---3--:R0:W-:Y:S04]  /*306a0*/  STL.64 [R1+0x20d0], R16 ;  /* 0x0020d01001007387 */ /* 0x0081e80000100a00 */
[----:B0-----:R-:W3:Y:S04]  /*306b0*/  LDL.LU.64 R16, [R1+0x270] ;  /* 0x0002700001107983 */ /* 0x001ee80000300a00 */
[----:B------:R-:W3:Y:S02]  /*306c0*/  LDL.LU.64 R18, [R1+0x278] ;  /* 0x0002780001127983 */ /* 0x000ee40000300a00 */
[C---:B---3--:R-:W-:Y:S08]  /*306d0*/  HMMA.16816.F32 R16, R12.reuse, R2, R16 ;  /* 0x000000020c10723c */ /* 0x048ff00000001810 */
[C---:B--2---:R-:W-:Y:S11]  /*306e0*/  HMMA.16816.F32 R20, R12.reuse, R4, R20 ;  /* 0x000000040c14723c */ /* 0x044ff60000001814 */
[----:B------:R-:W-:Y:S04]  /*306f0*/  STL.64 [R1+0x270], R16 ;  /* 0x0002701001007387 */ /* 0x000fe80000100a00 */
[----:B------:R0:W-:Y:S02]  /*30700*/  STL.64 [R1+0x278], R18 ;  /* 0x0002781201007387 */ /* 0x0001e40000100a00 */
[----:B0-----:R-:W-:Y:S02]  /*30710*/  HMMA.16816.F32 R16, R12, R6, R24 ;  /* 0x000000060c10723c */ /* 0x001fe40000001818 */
[----:B------:R-:W-:Y:S01]  /*30720*/  STL.64 [R1+0x260], R20 ;  /* 0x0002601401007387 */ /* 0x000fe20000100a00 */
[----:B------:R-:W-:-:S03]  /*30730*/  IMAD.MOV.U32 R26, RZ, RZ, R11 ;  /* 0x000000ffff1a7224 */ /* 0x000fc600078e000b */
[----:B------:R-:W-:Y:S04]  /*30740*/  STL.64 [R1+0x268], R22 ;  /* 0x0002681601007387 */ /* 0x000fe80000100a00 */
[----:B------:R-:W4:Y:S01]  /*30750*/  LDL.LU R11, [R1+0x20e8] ;  /* 0x0020e800010b7983 */ /* 0x000f220000300800 */
[----:B------:R-:W-:Y:S02]  /*30760*/  IMAD.MOV.U32 R27, RZ, RZ, R8 ;  /* 0x000000ffff1b7224 */ /* 0x000fe400078e0008 */
[----:B------:R-:W-:Y:S02]  /*30770*/  IMAD.MOV.U32 R24, RZ, RZ, R9 ;  /* 0x000000ffff187224 */ /* 0x000fe400078e0009 */
[----:B------:R-:W-:-:S04]  /*30780*/  IMAD.MOV.U32 R25, RZ, RZ, R0 ;  /* 0x000000ffff197224 */ /* 0x000fc800078e0000 */
[----:B------:R0:W-:Y:S04]  /*30790*/  STL.64 [R1+0x250], R16 ;  /* 0x0002501001007387 */ /* 0x0001e80000100a00 */
[----:B------:R1:W-:Y:S04]  /*307a0*/  STL.64 [R1+0x258], R18 ;  /* 0x0002581201007387 */ /* 0x0003e80000100a00 */
[----:B------:R-:W2:Y:S04]  /*307b0*/  LDL.LU R8, [R1+0x20e4] ;  /* 0x0020e40001087983 */ /* 0x000ea80000300800 */
[----:B------:R-:W2:Y:S04]  /*307c0*/  LDL.LU R9, [R1+0x20e0] ;  /* 0x0020e00001097983 */ /* 0x000ea80000300800 */
[----:B0-----:R-:W4:Y:S04]  /*307d0*/  LDL.LU.64 R16, [R1+0x230] ;  /* 0x0002300001107983 */ /* 0x001f280000300a00 */
[----:B-1----:R-:W4:Y:S04]  /*307e0*/  LDL.LU.64 R18, [R1+0x238] ;  /* 0x0002380001127983 */ /* 0x002f280000300a00 */
[----:B------:R-:W3:Y:S04]  /*307f0*/  LDL.LU.64 R20, [R1+0x1f0] ;  /* 0x0001f00001147983 */ /* 0x000ee80000300a00 */
[----:B------:R-:W3:Y:S04]  /*30800*/  LDL.LU.64 R22, [R1+0x1f8] ;  /* 0x0001f80001167983 */ /* 0x000ee80000300a00 */
[----:B------:R-:W-:Y:S04]  /*30810*/  STL.64 [R1+0x2088], R26 ;  /* 0x0020881a01007387 */ /* 0x000fe80000100a00 */
[----:B------:R0:W-:Y:S04]  /*30820*/  STL.64 [R1+0x20a0], R24 ;  /* 0x0020a01801007387 */ /* 0x0001e80000100a00 */
[----:B0-----:R-:W2:Y:S04]  /*30830*/  LDL.LU.64 R24, [R1+0x240] ;  /* 0x0002400001187983 */ /* 0x001ea80000300a00 */
[----:B------:R-:W2:Y:S04]  /*30840*/  LDL.LU.64 R26, [R1+0x248] ;  /* 0x00024800011a7983 */ /* 0x000ea80000300a00 */
[----:B------:R0:W-:Y:S04]  /*30850*/  STL.64 [R1+0x2030], R6 ;  /* 0x0020300601007387 */ /* 0x0001e80000100a00 */
[----:B0-----:R-:W3:Y:S04]  /*30860*/  LDL.LU R6, [R1+0x82c] ;  /* 0x00082c0001067983 */ /* 0x001ee80000300800 */
[----:B------:R-:W3:Y:S04]  /*30870*/  LDL.LU R7, [R1+0x828] ;  /* 0x0008280001077983 */ /* 0x000ee80000300800 */
[----:B------:R0:W-:Y:S04]  /*30880*/  STL.64 [R1+0x2028], R4 ;  /* 0x0020280401007387 */ /* 0x0001e80000100a00 */
[----:B0-----:R-:W3:Y:S04]  /*30890*/  LDL.LU R5, [R1+0x810] ;  /* 0x0008100001057983 */ /* 0x001ee80000300800 */
[----:B------:R-:W3:Y:S01]  /*308a0*/  LDL.LU R4, [R1+0x818] ;  /* 0x0008180001047983 */ /* 0x000ee20000300800 */
[----:B--2---:R-:W-:-:S15]  /*308b0*/  HMMA.16816.F32 R24, R12, R8, R24 ;  /* 0x000000080c18723c */ /* 0x004fde0000001818 */
[----:B------:R-:W-:-:S04]  /*308c0*/  NOP ;  /* 0x0000000000007918 */ /* 0x000fc80000000000 */
[----:B------:R-:W-:Y:S04]  /*308d0*/  STL.64 [R1+0x240], R24 ;  /* 0x0002401801007387 */ /* 0x000fe80000100a00 */
[----:B------:R0:W-:Y:S01]  /*308e0*/  STL [R1+0x248], R26 ;  /* 0x0002481a01007387 */ /* 0x0001e20000100800 */
[----:B------:R-:W-:-:S03]  /*308f0*/  IMAD.MOV.U32 R0, RZ, RZ, R27 ;  /* 0x000000ffff007224 */ /* 0x000fc600078e001b */
[----:B0-----:R-:W2:Y:S04]  /*30900*/  LDL.LU R26, [R1+0x10] ;  /* 0x00001000011a7983 */ /* 0x001ea80000300800 */
[----:B------:R-:W2:Y:S01]  /*30910*/  LDL.LU R27, [R1+0x14] ;  /* 0x00001400011b7983 */ /* 0x000ea20000300800 */
[----:B----4-:R-:W-:Y:S03]  /*30920*/  HMMA.16816.F32 R16, R12, R10, R16 ;  /* 0x0000000a0c10723c */ /* 0x010fe60000001810 */
[----:B--2---:R0:W-:Y:S04]  /*30930*/  STL.64 [R1+0x20b8], R26 ;  /* 0x0020b81a01007387 */ /* 0x0041e80000100a00 */
[----:B0-----:R-:W2:Y:S04]  /*30940*/  LDL.LU R26, [R1+0x824] ;  /* 0x00082400011a7983 */ /* 0x001ea80000300800 */
[----:B------:R-:W2:Y:S04]  /*30950*/  LDL.LU R27, [R1+0x820] ;  /* 0x00082000011b7983 */ /* 0x000ea80000300800 */
[----:B------:R0:W-:Y:S04]  /*30960*/  STL [R1+0x1db8], R0 ;  /* 0x001db80001007387 */ /* 0x0001e80000100800 */
[----:B0-----:R-:W4:Y:S04]  /*30970*/  LDL.LU R0, [R1+0x81c] ;  /* 0x00081c0001007983 */ /* 0x001f280000300800 */
[----:B------:R-:W-:Y:S04]  /*30980*/  STL.64 [R1+0x230], R16 ;  /* 0x0002301001007387 */ /* 0x000fe80000100a00 */
[----:B------:R0:W-:Y:S04]  /*30990*/  STL.64 [R1+0x238], R18 ;  /* 0x0002381201007387 */ /* 0x0001e80000100a00 */
[----:B0-----:R-:W2:Y:S04]  /*309a0*/  LDL.LU.64 R18, [R1+0x20d8] ;  /* 0x0020d80001127983 */ /* 0x001ea80000300a00 */
[----:B------:R-:W2:Y:S04]  /*309b0*/  LDL.LU.64 R16, [R1+0x20d0] ;  /* 0x0020d00001107983 */ /* 0x000ea80000300a00 */
[----:B------:R-:W2:Y:S04]  /*309c0*/  LDL.LU R24, [R1+0x18] ;  /* 0x0000180001187983 */ /* 0x000ea80000300800 */
[----:B------:R-:W2:Y:S04]  /*309d0*/  LDL.LU R25, [R1+0x1c] ;  /* 0x00001c0001197983 */ /* 0x000ea80000300800 */
[----:B------:R0:W-:Y:S04]  /*309e0*/  STL.64 [R1+0x2010], R10 ;  /* 0x0020100a01007387 */ /* 0x0001e80000100a00 */
[----:B0-----:R-:W3:Y:S04]  /*309f0*/  LDL.LU R11, [R1+0x814] ;  /* 0x00081400010b7983 */ /* 0x001ee80000300800 */
[----:B------:R2:W-:Y:S01]  /*30a00*/  STL.64 [R1+0x2008], R8 ;  /* 0x0020080801007387 */ /* 0x0005e20000100a00 */
[----:B---3--:R-:W-:-:S02]  /*30a10*/  IMAD R5, R5, 0x100, R11 ;  /* 0x0000010005057824 */ /* 0x008fc400078e020b */
[----:B--2---:R-:W-:-:S15]  /*30a20*/  HMMA.16816.F32 R8, R12, R16, R20 ;  /* 0x000000100c08723c */ /* 0x004fde0000001814 */
[----:B------:R-:W-:-:S04]  /*30a30*/  NOP ;  /* 0x0000000000007918 */ /* 0x000fc80000000000 */
[----:B------:R-:W-:Y:S04]  /*30a40*/  STL.64 [R1+0x1f0], R8 ;  /* 0x0001f00801007387 */ /* 0x000fe80000100a00 */
[----:B------:R-:W-:Y:S04]  /*30a50*/  STL [R1+0x1f8], R10 ;  /* 0x0001f80a01007387 */ /* 0x000fe80000100800 */
[----:B------:R-:W2:Y:S04]  /*30a60*/  LDL.LU.64 R20, [R1+0x180] ;  /* 0x0001800001147983 */ /* 0x000ea80000300a00 */
[----:B------:R-:W3:Y:S04]  /*30a70*/  LDL.LU.64 R22, [R1+0x188] ;  /* 0x0001880001167983 */ /* 0x000ee80000300a00 */
[----:B---3--:R-:W-:Y:S04]  /*30a80*/  STL.64 [R1+0x2098], R22 ;  /* 0x0020981601007387 */ /* 0x008fe80000100a00 */
[----:B--2---:R0:W-:Y:S04]  /*30a90*/  STL.64 [R1+0x2090], R20 ;  /* 0x0020901401007387 */ /* 0x0041e80000100a00 */
[----:B0-----:R-:W2:Y:S04]  /*30aa0*/  LDL.LU.64 R20, [R1+0x1a0] ;  /* 0x0001a00001147983 */ /* 0x001ea80000300a00 */
[----:B------:R-:W3:Y:S04]  /*30ab0*/  LDL.LU.64 R22, [R1+0x1a8] ;  /* 0x0001a80001167983 */ /* 0x000ee80000300a00 */
[----:B---3--:R-:W-:Y:S04]  /*30ac0*/  STL.64 [R1+0x20b0], R22 ;  /* 0x0020b01601007387 */ /* 0x008fe80000100a00 */
[----:B--2---:R0:W-:Y:S04]  /*30ad0*/  STL.64 [R1+0x20a8], R20 ;  /* 0x0020a81401007387 */ /* 0x0041e80000100a00 */
[----:B0-----:R-:W2:Y:S04]  /*30ae0*/  LDL.LU.64 R20, [R1+0x1c0] ;  /* 0x0001c00001147983 */ /* 0x001ea80000300a00 */
[----:B------:R-:W3:Y:S01]  /*30af0*/  LDL.LU.64 R22, [R1+0x1c8] ;  /* 0x0001c80001167983 */ /* 0x000ee20000300a00 */
[----:B----4-:R-:W-:-:S02]  /*30b00*/  IMAD R4, R4, 0x100, R0 ;  /* 0x0000010004047824 */ /* 0x010fc400078e0200 */
[----:B------:R-:W-:Y:S02]  /*30b10*/  IMAD R27, R27, 0x100, R26 ;  /* 0x000001001b1b7824 */ /* 0x000fe400078e021a */
[----:B------:R-:W-:Y:S02]  /*30b20*/  IMAD.MOV.U32 R14, RZ, RZ, R5 ;  /* 0x000000ffff0e7224 */ /* 0x000fe400078e0005 */
[----:B------:R-:W-:Y:S02]  /*30b30*/  IMAD R26, R7, 0x100, R6 ;  /* 0x00000100071a7824 */ /* 0x000fe400078e0206 */
[----:B------:R-:W-:Y:S01]  /*30b40*/  IMAD.MOV.U32 R15, RZ, RZ, R4 ;  /* 0x000000ffff0f7224 */ /* 0x000fe200078e0004 */
        /* <DEDUP_REMOVED lines=8> */
[----:B------:R-:W-:Y:S01]  /*30bd0*/  IMAD.MOV.U32 R0, RZ, RZ, R11 ;  /* 0x000000ffff007224 */ /* 0x000fe200078e000b */
[----:B------:R-:W3:Y:S04]  /*30be0*/  LDL.LU.64 R8, [R1+0x140] ;  /* 0x0001400001087983 */ /* 0x000ee80000300a00 */
[----:B------:R-:W3:Y:S04]  /*30bf0*/  LDL.LU.64 R10, [R1+0x148] ;  /* 0x00014800010a7983 */ /* 0x000ee80000300a00 */
[----:B------:R-:W4:Y:S04]  /*30c00*/  LDL.LU.64 R4, [R1+0x120] ;  /* 0x0001200001047983 */ /* 0x000f280000300a00 */
[----:B------:R-:W4:Y:S04]  /*30c10*/  LDL.LU.64 R6, [R1+0x128] ;  /* 0x0001280001067983 */ /* 0x000f280000300a00 */
[----:B------:R-:W-:Y:S04]  /*30c20*/  STL.64 [R1+0x2050], R18 ;  /* 0x0020501201007387 */ /* 0x000fe80000100a00 */
[----:B------:R0:W-:Y:S04]  /*30c30*/  STL.64 [R1+0x2048], R16 ;  /* 0x0020481001007387 */ /* 0x0001e80000100a00 */
[----:B0-----:R-:W3:Y:S04]  /*30c40*/  LDL.LU.64 R16, [R1+0x160] ;  /* 0x0001600001107983 */ /* 0x001ee80000300a00 */
[----:B------:R-:W3:Y:S04]  /*30c50*/  LDL.LU.64 R18, [R1+0x168] ;  /* 0x0001680001127983 */ /* 0x000ee80000300a00 */
[----:B------:R0:W-:Y:S04]  /*30c60*/  STL [R1+0x1e28], R0 ;  /* 0x001e280001007387 */ /* 0x0001e80000100800 */
[----:B0-----:R-:W3:Y:S01]  /*30c70*/  LDL.LU R0, [R1+0x444] ;  /* 0x0004440001007983 */ /* 0x001ee20000300800 */
[----:B--2---:R-:W-:Y:S03]  /*30c80*/  HMMA.16816.F32 R24, R12, R24, R20 ;  /* 0x000000180c18723c */ /* 0x004fe60000001814 */
[----:B------:R-:W2:Y:S04]  /*30c90*/  LDL.LU.64 R22, [R1+0x20c8] ;  /* 0x0020c80001167983 */ /* 0x000ea80000300a00 */
[----:B------:R-:W2:-:S12]  /*30ca0*/  LDL.LU.64 R20, [R1+0x20c0] ;  /* 0x0020c00001147983 */ /* 0x000e980000300a00 */
[----:B------:R-:W-:Y:S04]  /*30cb0*/  STL.64 [R1+0x1e0], R24 ;  /* 0x0001e01801007387 */ /* 0x000fe80000100a00 */
[----:B------:R0:W-:Y:S04]  /*30cc0*/  STL.64 [R1+0x1e8], R26 ;  /* 0x0001e81a01007387 */ /* 0x0001e80000100a00 */
[----:B0-----:R-:W2:Y:S02]  /*30cd0*/  LDL.LU.64 R26, [R1+0x20b8] ;  /* 0x0020b800011a7983 */ /* 0x001ea40000300a00 */
[----:B--2---:R-:W-:Y:S02]  /*30ce0*/  HMMA.16816.F32 R24, R12, R26, R20 ;  /* 0x0000001a0c18723c */ /* 0x004fe40000001814 */
[----:B------:R-:W2:Y:S04]  /*30cf0*/  LDL.LU.64 R22, [R1+0x20b0] ;  /* 0x0020b00001167983 */ /* 0x000ea80000300a00 */
[----:B------:R-:W2:-:S13]  /*30d00*/  LDL.LU.64 R20, [R1+0x20a8] ;  /* 0x0020a80001147983 */ /* 0x000e9a0000300a00 */
[----:B------:R0:W-:Y:S04]  /*30d10*/  STL.64 [R1+0x1c0], R24 ;  /* 0x0001c01801007387 */ /* 0x0001e80000100a00 */
[----:B------:R2:W-:Y:S04]  /*30d20*/  STL.64 [R1+0x1c8], R26 ;  /* 0x0001c81a01007387 */ /* 0x0005e80000100a00 */
[----:B0-----:R-:W2:Y:S02]  /*30d30*/  LDL.LU.64 R24, [R1+0x20a0] ;  /* 0x0020a00001187983 */ /* 0x001ea40000300a00 */
[----:B--2---:R-:W-:Y:S02]  /*30d40*/  HMMA.16816.F32 R24, R12, R24, R20 ;  /* 0x000000180c18723c */ /* 0x004fe40000001814 */
[----:B------:R-:W2:Y:S04]  /*30d50*/  LDL.LU.64 R22, [R1+0x2098] ;  /* 0x0020980001167983 */ /* 0x000ea80000300a00 */
[----:B------:R-:W2:-:S13]  /*30d60*/  LDL.LU.64 R20, [R1+0x2090] ;  /* 0x0020900001147983 */ /* 0x000e9a0000300a00 */
        /* <DEDUP_REMOVED lines=8> */
[----:B0-----:R-:W2:Y:S04]  /*30df0*/  LDL.LU.64 R26, [R1+0x2070] ;  /* 0x00207000011a7983 */ /* 0x001ea80000300a00 */
[----:B------:R-:W4:Y:S01]  /*30e00*/  LDL.LU.64 R24, [R1+0x2068] ;  /* 0x0020680001187983 */ /* 0x000f220000300a00 */
[----:B---3--:R-:W-:Y:S03]  /*30e10*/  HMMA.16816.F32 R16, R12, R28, R16 ;  /* 0x0000001c0c10723c */ /* 0x008fe60000001810 */
[----:B------:R-:W3:Y:S04]  /*30e20*/  LDL.LU R28, [R1+0x434] ;  /* 0x00043400011c7983 */ /* 0x000ee80000300800 */
[----:B------:R-:W3:-:S12]  /*30e30*/  LDL.LU R29, [R1+0x440] ;  /* 0x00044000011d7983 */ /* 0x000ed80000300800 */
[----:B------:R0:W-:Y:S04]  /*30e40*/  STL.64 [R1+0x160], R16 ;  /* 0x0001601001007387 */ /* 0x0001e80000100a00 */
[----:B------:R1:W-:Y:S01]  /*30e50*/  STL.64 [R1+0x168], R18 ;  /* 0x0001681201007387 */ /* 0x0003e20000100a00 */
[C---:B--2---:R-:W-:Y:S08]  /*30e60*/  HMMA.16816.F32 R8, R12.reuse, R26, R8 ;  /* 0x0000001a0c08723c */ /* 0x044ff00000001808 */
[C---:B----4-:R-:W-:Y:S01]  /*30e70*/  HMMA.16816.F32 R4, R12.reuse, R24, R4 ;  /* 0x000000180c04723c */ /* 0x050fe20000001804 */
[----:B------:R-:W2:Y:S10]  /*30e80*/  LDL.LU R24, [R1+0x50] ;  /* 0x0000500001187983 */ /* 0x000eb40000300800 */
[----:B------:R-:W-:Y:S04]  /*30e90*/  STL.64 [R1+0x140], R8 ;  /* 0x0001400801007387 */ /* 0x000fe80000100a00 */
[----:B------:R-:W-:Y:S04]  /*30ea0*/  STL.64 [R1+0x148], R10 ;  /* 0x0001480a01007387 */ /* 0x000fe80000100a00 */
[----:B------:R-:W-:Y:S04]  /*30eb0*/  STL.64 [R1+0x120], R4 ;  /* 0x0001200401007387 */ /* 0x000fe80000100a00 */
[----:B------:R-:W-:Y:S04]  /*30ec0*/  STL.64 [R1+0x128], R6 ;  /* 0x0001280601007387 */ /* 0x000fe80000100a00 */
[----:B------:R-:W2:Y:S04]  /*30ed0*/  LDL.LU R25, [R1+0x54] ;  /* 0x0000540001197983 */ /* 0x000ea80000300800 */
[----:B------:R-:W4:Y:S04]  /*30ee0*/  LDL.LU R26, [R1+0x58] ;  /* 0x00005800011a7983 */ /* 0x000f280000300800 */
[----:B------:R-:W4:Y:S04]  /*30ef0*/  LDL.LU R27, [R1+0x5c] ;  /* 0x00005c00011b7983 */ /* 0x000f280000300800 */
[----:B0-----:R-:W2:Y:S04]  /*30f00*/  LDL.LU.64 R16, [R1+0xe0] ;  /* 0x0000e00001107983 */ /* 0x001ea80000300a00 */
[----:B-1----:R-:W2:Y:S04]  /*30f10*/  LDL.LU.64 R18, [R1+0xe8] ;  /* 0x0000e80001127983 */ /* 0x002ea80000300a00 */
[----:B--2---:R-:W-:Y:S04]  /*30f20*/  STL.64 [R1+0x2060], R18 ;  /* 0x0020601201007387 */ /* 0x004fe80000100a00 */
[----:B------:R0:W-:Y:S04]  /*30f30*/  STL.64 [R1+0x2058], R16 ;  /* 0x0020581001007387 */ /* 0x0001e80000100a00 */
[----:B0-----:R-:W2:Y:S04]  /*30f40*/  LDL.LU.64 R16, [R1+0x100] ;  /* 0x0001000001107983 */ /* 0x001ea80000300a00 */
[----:B------:R-:W2:Y:S04]  /*30f50*/  LDL.LU.64 R18, [R1+0x108] ;  /* 0x0001080001127983 */ /* 0x000ea80000300a00 */
[----:B------:R-:W2:Y:S04]  /*30f60*/  LDL.LU.64 R4, [R1+0xa0] ;  /* 0x0000a00001047983 */ /* 0x000ea80000300a00 */
[----:B------:R-:W2:Y:S04]  /*30f70*/  LDL.LU.64 R6, [R1+0xa8] ;  /* 0x0000a80001067983 */ /* 0x000ea80000300a00 */
[----:B--2---:R-:W-:Y:S04]  /*30f80*/  STL.64 [R1+0x2040], R6 ;  /* 0x0020400601007387 */ /* 0x004fe80000100a00 */
[----:B------:R0:W-:Y:S04]  /*30f90*/  STL.64 [R1+0x2038], R4 ;  /* 0x0020380401007387 */ /* 0x0001e80000100a00 */
[----:B0-----:R-:W2:Y:S04]  /*30fa0*/  LDL.LU.64 R4, [R1+0xc0] ;  /* 0x0000c00001047983 */ /* 0x001ea80000300a00 */
[----:B------:R-:W2:Y:S04]  /*30fb0*/  LDL.LU.64 R6, [R1+0xc8] ;  /* 0x0000c80001067983 */ /* 0x000ea80000300a00 */
[----:B------:R-:W2:Y:S04]  /*30fc0*/  LDL.LU.64 R8, [R1+0x570] ;  /* 0x0005700001087983 */ /* 0x000ea80000300a00 */
[----:B------:R-:W2:Y:S01]  /*30fd0*/  LDL.LU.64 R10, [R1+0x578] ;  /* 0x00057800010a7983 */ /* 0x000ea20000300a00 */
[C---:B------:R-:W-:Y:S03]  /*30fe0*/  HMMA.16816.F32 R16, R12.reuse, R22, R16 ;  /* 0x000000160c10723c */ /* 0x040fe60000001810 */
[----:B--2---:R-:W-:Y:S04]  /*30ff0*/  STL.64 [R1+0x2020], R10 ;  /* 0x0020200a01007387 */ /* 0x004fe80000100a00 */
[----:B------:R0:W-:Y:S04]  /*31000*/  STL.64 [R1+0x2018], R8 ;  /* 0x0020180801007387 */ /* 0x0001e80000100a00 */
[----:B0-----:R-:W2:Y:S04]  /*31010*/  LDL.LU.64 R8, [R1+0x80] ;  /* 0x0000800001087983 */ /* 0x001ea80000300a00 */
[----:B------:R-:W2:Y:S04]  /*31020*/  LDL.LU.64 R10, [R1+0x88] ;  /* 0x00008800010a7983 */ /* 0x000ea80000300a00 */
[----:B----4-:R-:W-:Y:S04]  /*31030*/  STL.64 [R1+0x1ff0], R26 ;  /* 0x001ff01a01007387 */ /* 0x010fe80000100a00 */
        /* <DEDUP_REMOVED lines=8> */
[----:B------:R0:W-:Y:S04]  /*310c0*/  STL.64 [R1+0x108], R18 ;  /* 0x0001081201007387 */ /* 0x0001e80000100a00 */
[----:B0-----:R-:W4:Y:S04]  /*310d0*/  LDL.LU.64 R18, [R1+0x2060] ;  /* 0x0020600001127983 */ /* 0x001f280000300a00 */
[----:B------:R-:W4:Y:S04]  /*310e0*/  LDL.LU.64 R16, [R1+0x2058] ;  /* 0x0020580001107983 */ /* 0x000f280000300a00 */
[----:B------:R-:W2:Y:S04]  /*310f0*/  LDL.LU R22, [R1+0x848] ;  /* 0x0008480001167983 */ /* 0x000ea80000300800 */
[----:B------:R-:W2:Y:S01]  /*31100*/  LDL.LU R23, [R1+0x430] ;  /* 0x0004300001177983 */ /* 0x000ea20000300800 */
[----:B----4-:R-:W-:-:S15]  /*31110*/  HMMA.16816.F32 R16, R12, R20, R16 ;  /* 0x000000140c10723c */ /* 0x010fde0000001810 */
[----:B------:R-:W-:-:S04]  /*31120*/  NOP ;  /* 0x0000000000007918 */ /* 0x000fc80000000000 */
[----:B------:R-:W-:Y:S04]  /*31130*/  STL.64 [R1+0xe0], R16 ;  /* 0x0000e01001007387 */ /* 0x000fe80000100a00 */
[----:B------:R0:W-:Y:S04]  /*31140*/  STL.64 [R1+0xe8], R18 ;  /* 0x0000e81201007387 */ /* 0x0001e80000100a00 */
[----:B0-----:R-:W4:Y:S04]  /*31150*/  LDL.LU.64 R18, [R1+0x2050] ;  /* 0x0020500001127983 */ /* 0x001f280000300a00 */
[----:B------:R-:W2:Y:S04]  /*31160*/  LDL.LU.64 R16, [R1+0x2048] ;  /* 0x0020480001107983 */ /* 0x000ea80000300a00 */
[----:B------:R-:W2:Y:S04]  /*31170*/  LDL.LU R20, [R1+0x840] ;  /* 0x0008400001147983 */ /* 0x000ea80000300800 */
[----:B------:R-:W2:Y:S01]  /*31180*/  LDL.LU R21, [R1+0x84c] ;  /* 0x00084c0001157983 */ /* 0x000ea20000300800 */
[----:B----4-:R-:W-:-:S15]  /*31190*/  HMMA.16816.F32 R4, R12, R18, R4 ;  /* 0x000000120c04723c */ /* 0x010fde0000001804 */
[----:B------:R-:W-:-:S04]  /*311a0*/  NOP ;  /* 0x0000000000007918 */ /* 0x000fc80000000000 */
        /* <DEDUP_REMOVED lines=12> */
[----:B------:R-:W3:Y:S04]  /*31270*/  LDL.LU R2, [R1+0x830] ;  /* 0x0008300001027983 */ /* 0x000ee80000300800 */
[----:B------:R-:W3:Y:S01]  /*31280*/  LDL.LU R3, [R1+0x83c] ;  /* 0x00083c0001037983 */ /* 0x000ee20000300800 */
[----:B--2---:R-:W-:-:S15]  /*31290*/  HMMA.16816.F32 R8, R12, R4, R8 ;  /* 0x000000040c08723c */ /* 0x004fde0000001808 */
[----:B------:R-:W-:-:S04]  /*312a0*/  NOP ;  /* 0x0000000000007918 */ /* 0x000fc80000000000 */
[----:B------:R-:W-:Y:S04]  /*312b0*/  STL.64 [R1+0x80], R8 ;  /* 0x0000800801007387 */ /* 0x000fe80000100a00 */
[----:B------:R0:W-:Y:S04]  /*312c0*/  STL.64 [R1+0x88], R10 ;  /* 0x0000880a01007387 */ /* 0x0001e80000100a00 */
[----:B0-----:R-:W4:Y:S04]  /*312d0*/  LDL.LU.64 R10, [R1+0x2020] ;  /* 0x00202000010a7983 */ /* 0x001f280000300a00 */
[----:B------:R-:W4:Y:S04]  /*312e0*/  LDL.LU.64 R8, [R1+0x2018] ;  /* 0x0020180001087983 */ /* 0x000f280000300a00 */
[----:B------:R-:W3:Y:S01]  /*312f0*/  LDL.LU R5, [R1+0x834] ;  /* 0x0008340001057983 */ /* 0x000ee20000300800 */
[----:B----4-:R-:W-:-:S15]  /*31300*/  HMMA.16816.F32 R8, R12, R6, R8 ;  /* 0x000000060c08723c */ /* 0x010fde0000001808 */
[----:B------:R-:W-:-:S04]  /*31310*/  NOP ;  /* 0x0000000000007918 */ /* 0x000fc80000000000 */
[----:B------:R-:W-:Y:S04]  /*31320*/  STL.64 [R1+0x60], R8 ;  /* 0x0000600801007387 */ /* 0x000fe80000100a00 */
[----:B------:R0:W-:Y:S04]  /*31330*/  STL.64 [R1+0x68], R10 ;  /* 0x0000680a01007387 */ /* 0x0001e80000100a00 */
[----:B0-----:R-:W2:Y:S04]  /*31340*/  LDL.LU.64 R10, [R1+0x2010] ;  /* 0x00201000010a7983 */ /* 0x001ea80000300a00 */
[----:B------:R-:W4:Y:S02]  /*31350*/  LDL.LU.64 R8, [R1+0x2008] ;  /* 0x0020080001087983 */ /* 0x000f240000300a00 */
[----:B----4-:R-:W-:-:S15]  /*31360*/  HMMA.16816.F32 R24, R12, R8, R24 ;  /* 0x000000080c18723c */ /* 0x010fde0000001818 */
[----:B------:R-:W-:-:S04]  /*31370*/  NOP ;  /* 0x0000000000007918 */ /* 0x000fc80000000000 */
[----:B------:R-:W-:Y:S04]  /*31380*/  STL.64 [R1+0x40], R24 ;  /* 0x0000401801007387 */ /* 0x000fe80000100a00 */
[----:B------:R0:W-:Y:S04]  /*31390*/  STL.64 [R1+0x48], R26 ;  /* 0x0000481a01007387 */ /* 0x0001e80000100a00 */
[----:B0-----:R-:W2:Y:S04]  /*313a0*/  LDL.LU.64 R26, [R1+0x2000] ;  /* 0x00200000011a7983 */ /* 0x001ea80000300a00 */
[----:B------:R-:W2:Y:S02]  /*313b0*/  LDL.LU.64 R24, [R1+0x1ff8] ;  /* 0x001ff80001187983 */ /* 0x000ea40000300a00 */
[----:B--2---:R-:W-:Y:S02]  /*313c0*/  HMMA.16816.F32 R8, R12, R10, R24 ;  /* 0x0000000a0c08723c */ /* 0x004fe40000001818 */
[----:B------:R-:W2:Y:S04]  /*313d0*/  LDL.LU.64 R26, [R1+0x1ff0] ;  /* 0x001ff000011a7983 */ /* 0x000ea80000300a00 */
[----:B------:R-:W2:-:S13]  /*313e0*/  LDL.LU.64 R24, [R1+0x1fe8] ;  /* 0x001fe80001187983 */ /* 0x000e9a0000300a00 */
[----:B------:R0:W-:Y:S04]  /*313f0*/  STL.64 [R1+0x30], R8 ;  /* 0x0000300801007387 */ /* 0x0001e80000100a00 */
[----:B------:R1:W-:Y:S04]  /*31400*/  STL.64 [R1+0x38], R10 ;  /* 0x0000380a01007387 */ /* 0x0003e80000100a00 */
[----:B0-----:R-:W4:Y:S04]  /*31410*/  LDL.LU.64 R8, [R1+0x530] ;  /* 0x0005300001087983 */ /* 0x001f280000300a00 */
[----:B-1----:R-:W4:Y:S01]  /*31420*/  LDL.LU.64 R10, [R1+0x538] ;  /* 0x00053800010a7983 */ /* 0x002f220000300a00 */
[----:B---3--:R-:W-:-:S02]  /*31430*/  IMAD R2, R2, 0x100, R5 ;  /* 0x0000010002027824 */ /* 0x008fc400078e0205 */
[----:B------:R-:W-:Y:S02]  /*31440*/  IMAD R3, R18, 0x100, R3 ;  /* 0x0000010012037824 */ /* 0x000fe400078e0203 */
[----:B------:R-:W-:Y:S02]  /*31450*/  IMAD R4, R20, 0x100, R19 ;  /* 0x0000010014047824 */ /* 0x000fe400078e0213 */
[----:B------:R-:W-:Y:S01]  /*31460*/  IMAD R5, R22, 0x100, R21 ;  /* 0x0000010016057824 */ /* 0x000fe200078e0215 */
[----:B------:R-:W-:Y:S02]  /*31470*/  F2FP.F16.E5M2.UNPACK_B R6, R23.H1 ;  /* 0x00000017ff06723e */ /* 0x000fe400030004ff */
[----:B------:R-:W-:Y:S01]  /*31480*/  F2FP.F16.E5M2.UNPACK_B R7, R28.H1 ;  /* 0x0000001cff07723e */ /* 0x000fe200030004ff */
[----:B----4-:R-:W-:Y:S01]  /*31490*/  HMMA.16816.F32 R8, R12, R16, R8 ;  /* 0x000000100c08723c */ /* 0x010fe20000001808 */
[----:B------:R-:W-:Y:S02]  /*314a0*/  F2FP.F16.E5M2.UNPACK_B R12, R2 ;  /* 0x00000002ff0c723e */ /* 0x000fe400020004ff */
[----:B------:R-:W-:-:S02]  /*314b0*/  F2FP.F16.E5M2.UNPACK_B R13, R3 ;  /* 0x00000003ff0d723e */ /* 0x000fc400020004ff */
[----:B------:R-:W-:Y:S02]  /*314c0*/  F2FP.F16.E5M2.UNPACK_B R14, R4 ;  /* 0x00000004ff0e723e */ /* 0x000fe400020004ff */
[----:B------:R-:W-:-:S12]  /*314d0*/  F2FP.F16.E5M2.UNPACK_B R15, R5 ;  /* 0x00000005ff0f723e */ /* 0x000fd800020004ff */
[----:B------:R0:W-:Y:S04]  /*314e0*/  STL.64 [R1+0x20], R8 ;  /* 0x0000200801007387 */ /* 0x0001e80000100a00 */
[----:B------:R-:W-:Y:S04]  /*314f0*/  STL.64 [R1+0x28], R10 ;  /* 0x0000280a01007387 */ /* 0x000fe80000100a00 */
[----:B------:R2:W-:Y:S01]  /*31500*/  STL.64 [R1+0x18], R6 ;  /* 0x0000180601007387 */ /* 0x0005e20000100a00 */
[----:B------:R-:W-:Y:S02]  /*31510*/  F2FP.F16.E5M2.UNPACK_B R2, R29.H1 ;  /* 0x0000001dff02723e */ /* 0x000fe400030004ff */
[----:B------:R-:W-:Y:S01]  /*31520*/  F2FP.F16.E5M2.UNPACK_B R3, R0.H1 ;  /* 0x00000000ff03723e */ /* 0x000fe200030004ff */
[----:B0-----:R-:W3:Y:S01]  /*31530*/  LDL.LU R8, [R1+0x170] ;  /* 0x0001700001087983 */ /* 0x001ee20000300800 */
[----:B--2---:R-:W-:-:S15]  /*31540*/  HMMA.16816.F32 R4, R12, R6, R24 ;  /* 0x000000060c04723c */ /* 0x004fde0000001818 */
[----:B------:R-:W-:-:S04]  /*31550*/  NOP ;  /* 0x0000000000007918 */ /* 0x000fc80000000000 */
[----:B------:R-:W-:Y:S04]  /*31560*/  STL.64 [R1+0x50], R4 ;  /* 0x0000500401007387 */ /* 0x000fe80000100a00 */
[----:B------:R-:W-:Y:S04]  /*31570*/  STL.64 [R1+0x58], R6 ;  /* 0x0000580601007387 */ /* 0x000fe80000100a00 */
[----:B------:R-:W-:Y:S04]  /*31580*/  STL [R1+0x10], R2 ;  /* 0x0000100201007387 */ /* 0x000fe80000100800 */
[----:B------:R-:W3:Y:S04]  /*31590*/  LDL.LU R9, [R1+0x174] ;  /* 0x0001740001097983 */ /* 0x000ee80000300800 */
[----:B------:R-:W2:Y:S04]  /*315a0*/  LDL.LU R10, [R1+0x178] ;  /* 0x00017800010a7983 */ /* 0x000ea80000300800 */
[----:B------:R-:W-:Y:S04]  /*315b0*/  STL [R1+0x14], R3 ;  /* 0x0000140301007387 */ /* 0x000fe80000100800 */
[----:B------:R-:W2:Y:S04]  /*315c0*/  LDL.LU R11, [R1+0x17c] ;  /* 0x00017c00010b7983 */ /* 0x000ea80000300800 */
[----:B------:R-:W4:Y:S04]  /*315d0*/  LDL.LU R25, [R1+0x494] ;  /* 0x0004940001197983 */ /* 0x000f280000300800 */
[----:B------:R-:W4:Y:S04]  /*315e0*/  LDL.LU R22, [R1+0x4a0] ;  /* 0x0004a00001167983 */ /* 0x000f280000300800 */
[----:B--2---:R-:W-:Y:S04]  /*315f0*/  STL.64 [R1+0x1f80], R10 ;  /* 0x001f800a01007387 */ /* 0x004fe80000100a00 */
[----:B---3--:R0:W-:Y:S04]  /*31600*/  STL.64 [R1+0x1f78], R8 ;  /* 0x001f780801007387 */ /* 0x0081e80000100a00 */
[----:B0-----:R-:W2:Y:S04]  /*31610*/  LDL.LU R8, [R1+0x130] ;  /* 0x0001300001087983 */ /* 0x001ea80000300800 */
[----:B------:R-:W2:Y:S04]  /*31620*/  LDL.LU R9, [R1+0x134] ;  /* 0x0001340001097983 */ /* 0x000ea80000300800 */
[----:B------:R-:W3:Y:S04]  /*31630*/  LDL.LU R10, [R1+0x138] ;  /* 0x00013800010a7983 */ /* 0x000ee80000300800 */
[----:B------:R-:W3:Y:S04]  /*31640*/  LDL.LU R11, [R1+0x13c] ;  /* 0x00013c00010b7983 */ /* 0x000ee80000300800 */
[----:B------:R-:W2:Y:S04]  /*31650*/  LDL.LU R29, [R1+0x474] ;  /* 0x00047400011d7983 */ /* 0x000ea80000300800 */
[----:B------:R-:W2:Y:S04]  /*31660*/  LDL.LU R26, [R1+0x480] ;  /* 0x00048000011a7983 */ /* 0x000ea80000300800 */
[----:B------:R-:W2:Y:S04]  /*31670*/  LDL.LU R27, [R1+0x484] ;  /* 0x00048400011b7983 */ /* 0x000ea80000300800 */
[----:B------:R-:W4:Y:S04]  /*31680*/  LDL.LU R24, [R1+0x490] ;  /* 0x0004900001187983 */ /* 0x000f280000300800 */
[----:B--2---:R-:W-:Y:S04]  /*31690*/  STL.64 [R1+0x1fc0], R26 ;  /* 0x001fc01a01007387 */ /* 0x004fe80000100a00 */
[----:B----4-:R0:W-:Y:S04]  /*316a0*/  STL.64 [R1+0x1fb8], R24 ;  /* 0x001fb81801007387 */ /* 0x0101e80000100a00 */
[----:B0-----:R-:W2:Y:S04]  /*316b0*/  LDL.LU R24, [R1+0xb0] ;  /* 0x0000b00001187983 */ /* 0x001ea80000300800 */
[----:B------:R-:W2:Y:S04]  /*316c0*/  LDL.LU R25, [R1+0xb4] ;  /* 0x0000b40001197983 */ /* 0x000ea80000300800 */
[----:B------:R-:W4:Y:S04]  /*316d0*/  LDL.LU R26, [R1+0xb8] ;  /* 0x0000b800011a7983 */ /* 0x000f280000300800 */
[----:B------:R-:W4:Y:S04]  /*316e0*/  LDL.LU R27, [R1+0xbc] ;  /* 0x0000bc00011b7983 */ /* 0x000f280000300800 */
[----:B----4-:R-:W-:Y:S04]  /*316f0*/  STL.64 [R1+0x1fd0], R26 ;  /* 0x001fd01a01007387 */ /* 0x010fe80000100a00 */
[----:B--2---:R0:W-:Y:S04]  /*31700*/  STL.64 [R1+0x1fc8], R24 ;  /* 0x001fc81801007387 */ /* 0x0041e80000100a00 */
[----:B0-----:R-:W2:Y:S04]  /*31710*/  LDL.LU R24, [R1+0x90] ;  /* 0x0000900001187983 */ /* 0x001ea80000300800 */
[----:B------:R-:W2:Y:S04]  /*31720*/  LDL.LU R25, [R1+0x94] ;  /* 0x0000940001197983 */ /* 0x000ea80000300800 */
[----:B------:R-:W4:Y:S04]  /*31730*/  LDL.LU R26, [R1+0x98] ;  /* 0x00009800011a7983 */ /* 0x000f280000300800 */
[----:B------:R-:W4:Y:S04]  /*31740*/  LDL.LU R27, [R1+0x9c] ;  /* 0x00009c00011b7983 */ /* 0x000f280000300800 */
[----:B------:R-:W2:Y:S04]  /*31750*/  LDL.LU R0, [R1+0x450] ;  /* 0x0004500001007983 */ /* 0x000ea80000300800 */
[----:B----4-:R-:W-:Y:S04]  /*31760*/  STL.64 [R1+0x1fe0], R26 ;  /* 0x001fe01a01007387 */ /* 0x010fe80000100a00 */
[----:B--2---:R0:W-:Y:S04]  /*31770*/  STL.64 [R1+0x1fd8], R24 ;  /* 0x001fd81801007387 */ /* 0x0041e80000100a00 */
[----:B0-----:R-:W2:Y:S04]  /*31780*/  LDL.LU R24, [R1+0x70] ;  /* 0x0000700001187983 */ /* 0x001ea80000300800 */
[----:B------:R-:W2:Y:S04]  /*31790*/  LDL.LU R25, [R1+0x74] ;  /* 0x0000740001197983 */ /* 0x000ea80000300800 */
[----:B------:R-:W2:Y:S04]  /*317a0*/  LDL.LU R26, [R1+0x78] ;  /* 0x00007800011a7983 */ /* 0x000ea80000300800 */
[----:B------:R-:W2:Y:S04]  /*317b0*/  LDL.LU R27, [R1+0x7c] ;  /* 0x00007c00011b7983 */ /* 0x000ea80000300800 */
[----:B------:R-:W4:Y:S04]  /*317c0*/  LDL.LU R16, [R1+0x454] ;  /* 0x0004540001107983 */ /* 0x000f280000300800 */
[----:B------:R-:W2:Y:S04]  /*317d0*/  LDL.LU R17, [R1+0x460] ;  /* 0x0004600001117983 */ /* 0x000ea80000300800 */
[----:B------:R-:W2:Y:S04]  /*317e0*/  LDL.LU R6, [R1+0x464] ;  /* 0x0004640001067983 */ /* 0x000ea80000300800 */
[----:B------:R-:W2:Y:S04]  /*317f0*/  LDL.LU R28, [R1+0x470] ;  /* 0x00047000011c7983 */ /* 0x000ea80000300800 */
[----:B---3--:R-:W-:Y:S04]  /*31800*/  STL.64 [R1+0x1f90], R10 ;  /* 0x001f900a01007387 */ /* 0x008fe80000100a00 */
[----:B------:R0:W-:Y:S04]  /*31810*/  STL.64 [R1+0x1f88], R8 ;  /* 0x001f880801007387 */ /* 0x0001e80000100a00 */
[----:B0-----:R-:W3:Y:S04]  /*31820*/  LDL.LU R8, [R1+0x110] ;  /* 0x0001100001087983 */ /* 0x001ee80000300800 */
[----:B------:R-:W3:Y:S04]  /*31830*/  LDL.LU R9, [R1+0x114] ;  /* 0x0001140001097983 */ /* 0x000ee80000300800 */
[----:B------:R-:W2:Y:S04]  /*31840*/  LDL.LU R10, [R1+0x118] ;  /* 0x00011800010a7983 */ /* 0x000ea80000300800 */
[----:B------:R-:W2:Y:S04]  /*31850*/  LDL.LU R11, [R1+0x11c] ;  /* 0x00011c00010b7983 */ /* 0x000ea80000300800 */
[----:B--2---:R-:W-:Y:S04]  /*31860*/  STL.64 [R1+0x1fa0], R10 ;  /* 0x001fa00a01007387 */ /* 0x004fe80000100a00 */
[----:B---3--:R0:W-:Y:S04]  /*31870*/  STL.64 [R1+0x1f98], R8 ;  /* 0x001f980801007387 */ /* 0x0081e80000100a00 */
[----:B0-----:R-:W2:Y:S04]  /*31880*/  LDL.LU R8, [R1+0xf0] ;  /* 0x0000f00001087983 */ /* 0x001ea80000300800 */
[----:B------:R-:W2:Y:S04]  /*31890*/  LDL.LU R9, [R1+0xf4] ;  /* 0x0000f40001097983 */ /* 0x000ea80000300800 */
[----:B------:R-:W3:Y:S04]  /*318a0*/  LDL.LU R10, [R1+0xf8] ;  /* 0x0000f800010a7983 */ /* 0x000ee80000300800 */
[----:B------:R-:W3:Y:S01]  /*318b0*/  LDL.LU R11, [R1+0xfc] ;  /* 0x0000fc00010b7983 */ /* 0x000ee20000300800 */
[----:B------:R-:W-:Y:S03]  /*318c0*/  HMMA.16816.F32 R24, R12, R2, R24 ;  /* 0x000000020c18723c */ /* 0x000fe60000001818 */
[----:B---3--:R-:W-:Y:S04]  /*318d0*/  STL.64 [R1+0x1fb0], R10 ;  /* 0x001fb00a01007387 */ /* 0x008fe80000100a00 */
[----:B--2---:R0:W-:Y:S04]  /*318e0*/  STL.64 [R1+0x1fa8], R8 ;  /* 0x001fa80801007387 */ /* 0x0041e80000100a00 */
[----:B0-----:R-:W2:Y:S04]  /*318f0*/  LDL.LU R8, [R1+0xd0] ;  /* 0x0000d00001087983 */ /* 0x001ea80000300800 */
[----:B------:R-:W2:Y:S04]  /*31900*/  LDL.LU R9, [R1+0xd4] ;  /* 0x0000d40001097983 */ /* 0x000ea80000300800 */
[----:B------:R-:W2:Y:S04]  /*31910*/  LDL.LU R10, [R1+0xd8] ;  /* 0x0000d800010a7983 */ /* 0x000ea80000300800 */
[----:B------:R-:W2:Y:S04]  /*31920*/  LDL.LU R11, [R1+0xdc] ;  /* 0x0000dc00010b7983 */ /* 0x000ea80000300800 */
[----:B------:R-:W3:Y:S04]  /*31930*/  LDL.LU R23, [R1+0x4a4] ;  /* 0x0004a40001177983 */ /* 0x000ee80000300800 */
[----:B------:R-:W2:Y:S04]  /*31940*/  LDL.LU R20, [R1+0x4b0] ;  /* 0x0004b00001147983 */ /* 0x000ea80000300800 */
[----:B------:R-:W2:Y:S04]  /*31950*/  LDL.LU R21, [R1+0x4b4] ;  /* 0x0004b40001157983 */ /* 0x000ea80000300800 */
[----:B------:R-:W2:Y:S04]  /*31960*/  LDL.LU R18, [R1+0x4c0] ;  /* 0x0004c00001127983 */ /* 0x000ea80000300800 */
[----:B------:R-:W2:Y:S04]  /*31970*/  LDL.LU R19, [R1+0x4c4] ;  /* 0x0004c40001137983 */ /* 0x000ea80000300800 */
[----:B------:R-:W2:Y:S04]  /*31980*/  LDL.LU R7, [R1+0x4d0] ;  /* 0x0004d00001077983 */ /* 0x000ea80000300800 */
[----:B------:R-:W-:Y:S04]  /*31990*/  STL.64 [R1+0x70], R24 ;  /* 0x0000701801007387 */ /* 0x000fe80000100a00 */
[----:B------:R0:W-:Y:S04]  /*319a0*/  STL.64 [R1+0x78], R26 ;  /* 0x0000781a01007387 */ /* 0x0001e80000100a00 */
[----:B0-----:R-:W2:Y:S04]  /*319b0*/  LDL.LU.64 R26, [R1+0x1fe0] ;  /* 0x001fe000011a7983 */ /* 0x001ea80000300a00 */
[----:B------:R-:W2:Y:S01]  /*319c0*/  LDL.LU.64 R24, [R1+0x1fd8] ;  /* 0x001fd80001187983 */ /* 0x000ea20000300a00 */
[----:B------:R-:W-:-:S02]  /*319d0*/  F2FP.F16.E5M2.UNPACK_B R4, R0.H1 ;  /* 0x00000000ff04723e */ /* 0x000fc400030004ff */
[----:B----4-:R-:W-:Y:S01]  /*319e0*/  F2FP.F16.E5M2.UNPACK_B R5, R16.H1 ;  /* 0x00000010ff05723e */ /* 0x010fe200030004ff */
[----:B------:R-:W4:Y:S04]  /*319f0*/  LDL.LU R0, [R1+0x4d4] ;  /* 0x0004d40001007983 */ /* 0x000f280000300800 */
[----:B------:R-:W-:Y:S04]  /*31a00*/  STL [R1+0x8], R4 ;  /* 0x0000080401007387 */ /* 0x000fe80000100800 */
[----:B------:R-:W-:Y:S01]  /*31a10*/  STL [R1+0xc], R5 ;  /* 0x00000c0501007387 */ /* 0x000fe20000100800 */
[----:B--2---:R-:W-:-:S15]  /*31a20*/  HMMA.16816.F32 R24, R12, R4, R24 ;  /* 0x000000040c18723c */ /* 0x004fde0000001818 */
[----:B------:R-:W-:-:S04]  /*31a30*/  NOP ;  /* 0x0000000000007918 */ /* 0x000fc80000000000 */
[----:B------:R-:W-:Y:S04]  /*31a40*/  STL.64 [R1+0x90], R24 ;  /* 0x0000901801007387 */ /* 0x000fe80000100a00 */
[----:B------:R0:W-:Y:S04]  /*31a50*/  STL.64 [R1+0x98], R26 ;  /* 0x0000981a01007387 */ /* 0x0001e80000100a00 */
[----:B0-----:R-:W2:Y:S04]  /*31a60*/  LDL.LU.64 R26, [R1+0x1fd0] ;  /* 0x001fd000011a7983 */ /* 0x001ea80000300a00 */
[----:B------:R-:W2:Y:S01]  /*31a70*/  LDL.LU.64 R24, [R1+0x1fc8] ;  /* 0x001fc80001187983 */ /* 0x000ea20000300a00 */
[----:B------:R-:W-:-:S02]  /*31a80*/  F2FP.F16.E5M2.UNPACK_B R2, R17.H1 ;  /* 0x00000011ff02723e */ /* 0x000fc400030004ff */
[----:B------:R-:W-:Y:S02]  /*31a90*/  F2FP.F16.E5M2.UNPACK_B R3, R6.H1 ;  /* 0x00000006ff03723e */ /* 0x000fe400030004ff */
[----:B------:R-:W-:Y:S02]  /*31aa0*/  F2FP.F16.E5M2.UNPACK_B R28, R28.H1 ;  /* 0x0000001cff1c723e */ /* 0x000fe400030004ff */
[----:B------:R-:W-:-:S07]  /*31ab0*/  F2FP.F16.E5M2.UNPACK_B R29, R29.H1 ;  /* 0x0000001dff1d723e */ /* 0x000fce00030004ff */
[C---:B------:R-:W-:Y:S01]  /*31ac0*/  HMMA.16816.F32 R8, R12.reuse, R28, R8 ;  /* 0x0000001c0c08723c */ /* 0x040fe20000001808 */
[----:B------:R-:W-:Y:S07]  /*31ad0*/  STL.64 [R1], R2 ;  /* 0x0000000201007387 */ /* 0x000fee0000100a00 */
        /* <DEDUP_REMOVED lines=9> */
[----:B------:R-:W3:Y:S04]  /*31b70*/  LDL.LU.64 R8, [R1+0x1fa8] ;  /* 0x001fa80001087983 */ /* 0x000ee80000300a00 */
[----:B------:R-:W-:Y:S01]  /*31b80*/  STL.64 [R1+0x1ef8], R28 ;  /* 0x001ef81c01007387 */ /* 0x000fe20000100a00 */
[----:B--2---:R-:W-:-:S02]  /*31b90*/  F2FP.F16.E5M2.UNPACK_B R26, R26.H1 ;  /* 0x0000001aff1a723e */ /* 0x004fc400030004ff */
[----:B------:R-:W-:-:S07]  /*31ba0*/  F2FP.F16.E5M2.UNPACK_B R27, R27.H1 ;  /* 0x0000001bff1b723e */ /* 0x000fce00030004ff */
[----:B---3--:R-:W-:-:S15]  /*31bb0*/  HMMA.16816.F32 R8, R12, R26, R8 ;  /* 0x0000001a0c08723c */ /* 0x008fde0000001808 */
[----:B------:R-:W-:-:S04]  /*31bc0*/  NOP ;  /* 0x0000000000007918 */ /* 0x000fc80000000000 */
[----:B------:R-:W-:Y:S04]  /*31bd0*/  STL.64 [R1+0xf0], R8 ;  /* 0x0000f00801007387 */ /* 0x000fe80000100a00 */
[----:B------:R0:W-:Y:S04]  /*31be0*/  STL.64 [R1+0xf8], R10 ;  /* 0x0000f80a01007387 */ /* 0x0001e80000100a00 */
[----:B0-----:R-:W2:Y:S04]  /*31bf0*/  LDL.LU.64 R10, [R1+0x1fa0] ;  /* 0x001fa000010a7983 */ /* 0x001ea80000300a00 */
[----:B------:R-:W2:Y:S01]  /*31c00*/  LDL.LU.64 R8, [R1+0x1f98] ;  /* 0x001f980001087983 */ /* 0x000ea20000300a00 */
[----:B------:R-:W-:-:S02]  /*31c10*/  F2FP.F16.E5M2.UNPACK_B R24, R24.H1 ;  /* 0x00000018ff18723e */ /* 0x000fc400030004ff */
[----:B------:R-:W-:-:S07]  /*31c20*/  F2FP.F16.E5M2.UNPACK_B R25, R25.H1 ;  /* 0x00000019ff19723e */ /* 0x000fce00030004ff */
[----:B--2---:R-:W-:-:S15]  /*31c30*/  HMMA.16816.F32 R8, R12, R24, R8 ;  /* 0x000000180c08723c */ /* 0x004fde0000001808 */
[----:B------:R-:W-:-:S04]  /*31c40*/  NOP ;  /* 0x0000000000007918 */ /* 0x000fc80000000000 */
[----:B------:R-:W-:Y:S04]  /*31c50*/  STL.64 [R1+0x110], R8 ;  /* 0x0001100801007387 */ /* 0x000fe80000100a00 */
[----:B------:R0:W-:Y:S04]  /*31c60*/  STL.64 [R1+0x118], R10 ;  /* 0x0001180a01007387 */ /* 0x0001e80000100a00 */
[----:B0-----:R-:W2:Y:S04]  /*31c70*/  LDL.LU.64 R10, [R1+0x1f90] ;  /* 0x001f9000010a7983 */ /* 0x001ea80000300a00 */
[----:B------:R-:W2:Y:S01]  /*31c80*/  LDL.LU.64 R8, [R1+0x1f88] ;  /* 0x001f880001087983 */ /* 0x000ea20000300a00 */
[----:B------:R-:W-:-:S02]  /*31c90*/  F2FP.F16.E5M2.UNPACK_B R22, R22.H1 ;  /* 0x00000016ff16723e */ /* 0x000fc400030004ff */
[----:B------:R-:W-:Y:S01]  /*31ca0*/  F2FP.F16.E5M2.UNPACK_B R23, R23.H1 ;  /* 0x00000017ff17723e */ /* 0x000fe200030004ff */
[----:B------:R-:W-:Y:S04]  /*31cb0*/  STL.64 [R1+0x1ef0], R26 ;  /* 0x001ef01a01007387 */ /* 0x000fe80000100a00 */
[----:B------:R0:W-:Y:S04]  /*31cc0*/  STL.64 [R1+0x1ee8], R24 ;  /* 0x001ee81801007387 */ /* 0x0001e80000100a00 */
[----:B0-----:R-:W3:Y:S04]  /*31cd0*/  LDL.LU R24, [R1+0x150] ;  /* 0x0001500001187983 */ /* 0x001ee80000300800 */
[----:B------:R-:W3:Y:S04]  /*31ce0*/  LDL.LU R25, [R1+0x154] ;  /* 0x0001540001197983 */ /* 0x000ee80000300800 */
[----:B------:R-:W3:Y:S04]  /*31cf0*/  LDL.LU R26, [R1+0x158] ;  /* 0x00015800011a7983 */ /* 0x000ee80000300800 */
[----:B------:R-:W3:Y:S01]  /*31d00*/  LDL.LU R27, [R1+0x15c] ;  /* 0x00015c00011b7983 */ /* 0x000ee20000300800 */
        /* <DEDUP_REMOVED lines=9> */
[----:B------:R-:W-:Y:S02]  /*31da0*/  F2FP.F16.E5M2.UNPACK_B R19, R19.H1 ;  /* 0x00000013ff13723e */ /* 0x000fe400030004ff */
[----:B------:R-:W-:Y:S01]  /*31db0*/  F2FP.F16.E5M2.UNPACK_B R2, R7.H1 ;  /* 0x00000007ff02723e */ /* 0x000fe200030004ff */
[----:B---3--:R-:W-:Y:S01]  /*31dc0*/  HMMA.16816.F32 R24, R12, R20, R24 ;  /* 0x000000140c18723c */ /* 0x008fe20000001818 */
[----:B------:R-:W-:Y:S04]  /*31dd0*/  STL.64 [R1+0x1ed0], R22 ;  /* 0x001ed01601007387 */ /* 0x000fe80000100a00 */
[----:B------:R-:W-:Y:S01]  /*31de0*/  STL.64 [R1+0x1ec8], R20 ;  /* 0x001ec81401007387 */ /* 0x000fe20000100a00 */
[----:B----4-:R-:W-:-:S13]  /*31df0*/  F2FP.F16.E5M2.UNPACK_B R3, R0.H1 ;  /* 0x00000000ff03723e */ /* 0x010fda00030004ff */
[----:B------:R-:W-:Y:S04]  /*31e00*/  STL.64 [R1+0x150], R24 ;  /* 0x0001501801007387 */ /* 0x000fe80000100a00 */
[----:B------:R-:W-:Y:S04]  /*31e10*/  STL.64 [R1+0x158], R26 ;  /* 0x0001581a01007387 */ /* 0x000fe80000100a00 */
[----:B------:R0:W-:Y:S01]  /*31e20*/  STL.64 [R1+0x1f10], R18 ;  /* 0x001f101201007387 */ /* 0x0001e20000100a00 */
[----:B--2---:R-:W-:-:S15]  /*31e30*/  HMMA.16816.F32 R4, R12, R18, R8 ;  /* 0x000000120c04723c */ /* 0x004fde0000001808 */
[----:B------:R-:W-:-:S04]  /*31e40*/  NOP ;  /* 0x0000000000007918 */ /* 0x000fc80000000000 */
[----:B------:R1:W-:Y:S04]  /*31e50*/  STL.64 [R1+0x170], R4 ;  /* 0x0001700401007387 */ /* 0x0003e80000100a00 */
[----:B------:R2:W-:Y:S04]  /*31e60*/  STL.64 [R1+0x178], R6 ;  /* 0x0001780601007387 */ /* 0x0005e80000100a00 */
[----:B0-----:R-:W3:Y:S04]  /*31e70*/  LDL.LU R18, [R1+0x860] ;  /* 0x0008600001127983 */ /* 0x001ee80000300800 */
[----:B------:R-:W4:Y:S04]  /*31e80*/  LDL.LU R19, [R1+0x86c] ;  /* 0x00086c0001137983 */ /* 0x000f280000300800 */
        /* <DEDUP_REMOVED lines=9> */
[----:B-1----:R-:W3:Y:S04]  /*31f20*/  LDL.LU R4, [R1+0x4e0] ;  /* 0x0004e00001047983 */ /* 0x002ee80000300800 */
[----:B------:R-:W3:Y:S04]  /*31f30*/  LDL.LU R5, [R1+0x4e4] ;  /* 0x0004e40001057983 */ /* 0x000ee80000300800 */
[----:B--2---:R-:W2:Y:S04]  /*31f40*/  LDL.LU R6, [R1+0x4f0] ;  /* 0x0004f00001067983 */ /* 0x004ea80000300800 */
[----:B------:R-:W2:Y:S04]  /*31f50*/  LDL.LU R7, [R1+0x4f4] ;  /* 0x0004f40001077983 */ /* 0x000ea80000300800 */
[----:B------:R-:W2:Y:S04]  /*31f60*/  LDL.LU R8, [R1+0x500] ;  /* 0x0005000001087983 */ /* 0x000ea80000300800 */
[----:B------:R-:W2:Y:S04]  /*31f70*/  LDL.LU R9, [R1+0x504] ;  /* 0x0005040001097983 */ /* 0x000ea80000300800 */
[----:B------:R-:W2:Y:S04]  /*31f80*/  LDL.LU R10, [R1+0x510] ;  /* 0x00051000010a7983 */ /* 0x000ea80000300800 */
[----:B------:R-:W2:Y:S04]  /*31f90*/  LDL.LU R11, [R1+0x514] ;  /* 0x00051400010b7983 */ /* 0x000ea80000300800 */
[----:B--2---:R-:W-:Y:S04]  /*31fa0*/  STL.64 [R1+0x1f70], R10 ;  /* 0x001f700a01007387 */ /* 0x004fe80000100a00 */
[----:B------:R0:W-:Y:S04]  /*31fb0*/  STL.64 [R1+0x1f68], R8 ;  /* 0x001f680801007387 */ /* 0x0001e80000100a00 */
[----:B0-----:R-:W2:Y:S04]  /*31fc0*/  LDL.LU R8, [R1+0x1b0] ;  /* 0x0001b00001087983 */ /* 0x001ea80000300800 */
[----:B------:R-:W2:Y:S04]  /*31fd0*/  LDL.LU R9, [R1+0x1b4] ;  /* 0x0001b40001097983 */ /* 0x000ea80000300800 */
        /* <DEDUP_REMOVED lines=15> */
[----:B------:R-:W-:Y:S01]  /*320d0*/  F2FP.F16.E5M2.UNPACK_B R4, R4.H1 ;  /* 0x00000004ff04723e */ /* 0x000fe200030004ff */
[C---:B------:R-:W-:Y:S01]  /*320e0*/  HMMA.16816.F32 R24, R12.reuse, R2, R24 ;  /* 0x000000020c18723c */ /* 0x040fe20000001818 */
[----:B------:R-:W-:Y:S01]  /*320f0*/  F2FP.F16.E5M2.UNPACK_B R5, R5.H1 ;  /* 0x00000005ff05723e */ /* 0x000fe200030004ff */
[----:B---3--:R-:W-:Y:S04]  /*32100*/  STL.64 [R1+0x1f60], R22 ;  /* 0x001f601601007387 */ /* 0x008fe80000100a00 */
[----:B--2---:R0:W-:Y:S04]  /*32110*/  STL.64 [R1+0x1f58], R20 ;  /* 0x001f581401007387 */ /* 0x0041e80000100a00 */
[----:B0-----:R-:W2:Y:S04]  /*32120*/  LDL.LU R20, [R1+0x1d0] ;  /* 0x0001d00001147983 */ /* 0x001ea80000300800 */
[----:B------:R-:W2:Y:S04]  /*32130*/  LDL.LU R21, [R1+0x1d4] ;  /* 0x0001d40001157983 */ /* 0x000ea80000300800 */
[----:B------:R-:W2:Y:S04]  /*32140*/  LDL.LU R22, [R1+0x1d8] ;  /* 0x0001d80001167983 */ /* 0x000ea80000300800 */
[----:B------:R-:W2:Y:S01]  /*32150*/  LDL.LU R23, [R1+0x1dc] ;  /* 0x0001dc0001177983 */ /* 0x000ea20000300800 */
[----:B------:R-:W-:Y:S01]  /*32160*/  F2FP.F16.E5M2.UNPACK_B R6, R6.H1 ;  /* 0x00000006ff06723e */ /* 0x000fe200030004ff */
[C---:B------:R-:W-:Y:S01]  /*32170*/  HMMA.16816.F32 R8, R12.reuse, R4, R8 ;  /* 0x000000040c08723c */ /* 0x040fe20000001808 */
[----:B------:R-:W-:Y:S01]  /*32180*/  F2FP.F16.E5M2.UNPACK_B R7, R7.H1 ;  /* 0x00000007ff07723e */ /* 0x000fe200030004ff */
[----:B------:R-:W3:Y:S04]  /*32190*/  LDL.LU R17, [R1+0x524] ;  /* 0x0005240001117983 */ /* 0x000ee80000300800 */
[----:B------:R0:W-:Y:S04]  /*321a0*/  STL.64 [R1+0x190], R24 ;  /* 0x0001901801007387 */ /* 0x0001e80000100a00 */
[----:B------:R1:W-:Y:S04]  /*321b0*/  STL.64 [R1+0x198], R26 ;  /* 0x0001981a01007387 */ /* 0x0003e80000100a00 */
[----:B0-----:R-:W3:Y:S04]  /*321c0*/  LDL.LU R24, [R1+0x400] ;  /* 0x0004000001187983 */ /* 0x001ee80000300800 */
[----:B------:R-:W3:Y:S04]  /*321d0*/  LDL.LU R25, [R1+0x404] ;  /* 0x0004040001197983 */ /* 0x000ee80000300800 */
[----:B-1----:R-:W3:Y:S04]  /*321e0*/  LDL.LU R26, [R1+0x408] ;  /* 0x00040800011a7983 */ /* 0x002ee80000300800 */
[----:B------:R-:W3:Y:S04]  /*321f0*/  LDL.LU R27, [R1+0x40c] ;  /* 0x00040c00011b7983 */ /* 0x000ee80000300800 */
[----:B------:R-:W3:Y:S04]  /*32200*/  LDL.64 R28, [R1+0x18] ;  /* 0x00001800011c7983 */ /* 0x000ee80000100a00 */
        /* <DEDUP_REMOVED lines=9> */
[----:B------:R-:W2:Y:S01]  /*322a0*/  LDL.LU.64 R20, [R1+0x1f58] ;  /* 0x001f580001147983 */ /* 0x000ea20000300a00 */
[----:B---3--:R-:W-:-:S02]  /*322b0*/  F2FP.F16.E5M2.UNPACK_B R8, R8.H1 ;  /* 0x00000008ff08723e */ /* 0x008fc400030004ff */
[----:B------:R-:W-:Y:S01]  /*322c0*/  F2FP.F16.E5M2.UNPACK_B R9, R9.H1 ;  /* 0x00000009ff09723e */ /* 0x000fe200030004ff */
        /* <DEDUP_REMOVED lines=14> */
[----:B------:R0:W-:Y:S04]  /*323b0*/  STL [R1+0x1e74], R8 ;  /* 0x001e740801007387 */ /* 0x0001e80000100800 */
[----:B0-----:R-:W3:Y:S04]  /*323c0*/  LDL.LU R8, [R1+0x854] ;  /* 0x0008540001087983 */ /* 0x001ee80000300800 */
        /* <DEDUP_REMOVED lines=9> */
[----:B---3--:R-:W-:Y:S02]  /*32460*/  IMAD R5, R5, 0x100, R4 ;  /* 0x0000010005057824 */ /* 0x008fe400078e0204 */
[----:B------:R-:W-:Y:S02]  /*32470*/  IMAD R6, R6, 0x100, R8 ;  /* 0x0000010006067824 */ /* 0x000fe400078e0208 */
[----:B------:R-:W-:Y:S02]  /*32480*/  IMAD R4, R18, 0x100, R7 ;  /* 0x0000010012047824 */ /* 0x000fe400078e0207 */
[----:B----4-:R-:W-:Y:S01]  /*32490*/  IMAD R0, R0, 0x100, R19 ;  /* 0x0000010000007824 */ /* 0x010fe200078e0213 */
[----:B------:R-:W-:Y:S04]  /*324a0*/  STL [R1+0x1e7c], R10 ;  /* 0x001e7c0a01007387 */ /* 0x000fe80000100800 */
[----:B------:R2:W-:Y:S04]  /*324b0*/  STL [R1+0x1e78], R11 ;  /* 0x001e780b01007387 */ /* 0x0005e80000100800 */
[----:B------:R-:W-:Y:S04]  /*324c0*/  STL [R1+0x1e44], R16 ;  /* 0x001e441001007387 */ /* 0x000fe80000100800 */
[----:B------:R-:W-:Y:S01]  /*324d0*/  STL [R1+0x1e40], R17 ;  /* 0x001e401101007387 */ /* 0x000fe20000100800 */
[----:B--2---:R-:W-:Y:S01]  /*324e0*/  HMMA.16816.F32 R8, R12, R16, R20 ;  /* 0x000000100c08723c */ /* 0x004fe20000001814 */
[----:B------:R-:W-:-:S02]  /*324f0*/  F2FP.F16.E5M2.UNPACK_B R12, R6 ;  /* 0x00000006ff0c723e */ /* 0x000fc400020004ff */
[----:B------:R-:W-:Y:S02]  /*32500*/  F2FP.F16.E5M2.UNPACK_B R13, R5 ;  /* 0x00000005ff0d723e */ /* 0x000fe400020004ff */
[----:B------:R-:W-:Y:S02]  /*32510*/  F2FP.F16.E5M2.UNPACK_B R14, R4 ;  /* 0x00000004ff0e723e */ /* 0x000fe400020004ff */
[----:B------:R-:W-:-:S07]  /*32520*/  F2FP.F16.E5M2.UNPACK_B R15, R0 ;  /* 0x00000000ff0f723e */ /* 0x000fce00020004ff */
[----:B------:R-:W-:Y:S05]  /*32530*/  HMMA.16816.F32 R4, R12, R28, R24 ;  /* 0x0000001c0c04723c */ /* 0x000fea0000001818 */
[----:B------:R-:W-:Y:S04]  /*32540*/  STL.64 [R1+0x210], R8 ;  /* 0x0002100801007387 */ /* 0x000fe80000100a00 */
[----:B------:R-:W-:Y:S10]  /*32550*/  STL.64 [R1+0x218], R10 ;  /* 0x0002180a01007387 */ /* 0x000ff40000100a00 */
[----:B------:R0:W-:Y:S04]  /*32560*/  STL.64 [R1+0x400], R4 ;  /* 0x0004000401007387 */ /* 0x0001e80000100a00 */
[----:B------:R1:W-:Y:S04]  /*32570*/  STL.64 [R1+0x408], R6 ;  /* 0x0004080601007387 */ /* 0x0003e80000100a00 */
[----:B0-----:R-:W2:Y:S04]  /*32580*/  LDL.LU R4, [R1+0x360] ;  /* 0x0003600001047983 */ /* 0x001ea80000300800 */
[----:B------:R-:W2:Y:S04]  /*32590*/  LDL.LU R5, [R1+0x364] ;  /* 0x0003640001057983 */ /* 0x000ea80000300800 */
[----:B-1----:R-:W3:Y:S04]  /*325a0*/  LDL.LU R6, [R1+0x368] ;  /* 0x0003680001067983 */ /* 0x002ee80000300800 */
[----:B------:R-:W3:Y:S04]  /*325b0*/  LDL.LU R7, [R1+0x36c] ;  /* 0x00036c0001077983 */ /* 0x000ee80000300800 */
[----:B------:R-:W4:Y:S04]  /*325c0*/  LDL.LU R20, [R1+0x3a0] ;  /* 0x0003a00001147983 */ /* 0x000f280000300800 */
[----:B------:R-:W4:Y:S04]  /*325d0*/  LDL.LU R21, [R1+0x3a4] ;  /* 0x0003a40001157983 */ /* 0x000f280000300800 */
[----:B------:R-:W2:Y:S04]  /*325e0*/  LDL.LU R22, [R1+0x3a8] ;  /* 0x0003a80001167983 */ /* 0x000ea80000300800 */
[----:B------:R-:W2:Y:S04]  /*325f0*/  LDL.LU R23, [R1+0x3ac] ;  /* 0x0003ac0001177983 */ /* 0x000ea80000300800 */
[----:B------:R-:W2:Y:S04]  /*32600*/  LDL.LU R24, [R1+0x3c0] ;  /* 0x0003c00001187983 */ /* 0x000ea80000300800 */
[----:B------:R-:W2:Y:S04]  /*32610*/  LDL.LU R25, [R1+0x3c4] ;  /* 0x0003c40001197983 */ /* 0x000ea80000300800 */
[----:B------:R-:W2:Y:S04]  /*32620*/  LDL.LU R26, [R1+0x3c8] ;  /* 0x0003c800011a7983 */ /* 0x000ea80000300800 */
[----:B------:R-:W2:Y:S04]  /*32630*/  LDL.LU R27, [R1+0x3cc] ;  /* 0x0003cc00011b7983 */ /* 0x000ea80000300800 */
[----:B------:R-:W3:Y:S04]  /*32640*/  LDL.64 R18, [R1+0x8] ;  /* 0x0000080001127983 */ /* 0x000ee80000100a00 */
[----:B--2---:R-:W-:Y:S04]  /*32650*/  STL.64 [R1+0x1f08], R26 ;  /* 0x001f081a01007387 */ /* 0x004fe80000100a00 */
[----:B------:R0:W-:Y:S04]  /*32660*/  STL.64 [R1+0x1f00], R24 ;  /* 0x001f001801007387 */ /* 0x0001e80000100a00 */
[----:B0-----:R-:W2:Y:S04]  /*32670*/  LDL.LU R24, [R1+0x3d0] ;  /* 0x0003d00001187983 */ /* 0x001ea80000300800 */
        /* <DEDUP_REMOVED lines=9> */
[----:B------:R-:W2:Y:S01]  /*32710*/  LDL.LU R27, [R1+0x3ec] ;  /* 0x0003ec00011b7983 */ /* 0x000ea20000300800 */
[----:B------:R-:W-:-:S02]  /*32720*/  IMAD.MOV.U32 R16, RZ, RZ, R28 ;  /* 0x000000ffff107224 */ /* 0x000fc400078e001c */
[----:B------:R-:W-:Y:S01]  /*32730*/  IMAD.MOV.U32 R0, RZ, RZ, R29 ;  /* 0x000000ffff007224 */ /* 0x000fe200078e001d */
[----:B--2---:R-:W-:Y:S04]  /*32740*/  STL.64 [R1+0x1f30], R26 ;  /* 0x001f301a01007387 */ /* 0x004fe80000100a00 */
[----:B------:R0:W-:Y:S04]  /*32750*/  STL.64 [R1+0x1f28], R24 ;  /* 0x001f281801007387 */ /* 0x0001e80000100a00 */
[----:B0-----:R-:W2:Y:S04]  /*32760*/  LDL.LU R24, [R1+0x3f0] ;  /* 0x0003f00001187983 */ /* 0x001ea80000300800 */
[----:B------:R-:W2:Y:S04]  /*32770*/  LDL.LU R25, [R1+0x3f4] ;  /* 0x0003f40001197983 */ /* 0x000ea80000300800 */
[----:B------:R-:W2:Y:S04]  /*32780*/  LDL.LU R26, [R1+0x3f8] ;  /* 0x0003f800011a7983 */ /* 0x000ea80000300800 */
[----:B------:R-:W2:Y:S04]  /*32790*/  LDL.LU R27, [R1+0x3fc] ;  /* 0x0003fc00011b7983 */ /* 0x000ea80000300800 */
[----:B------:R-:W2:Y:S04]  /*327a0*/  LDL.64 R28, [R1] ;  /* 0x00000000011c7983 */ /* 0x000ea80000100a00 */
[----:B------:R-:W-:Y:S04]  /*327b0*/  STL.64 [R1+0x1ee0], R22 ;  /* 0x001ee01601007387 */ /* 0x000fe80000100a00 */
[----:B----4-:R0:W-:Y:S04]  /*327c0*/  STL.64 [R1+0x1ed8], R20 ;  /* 0x001ed81401007387 */ /* 0x0101e80000100a00 */
[----:B0-----:R-:W4:Y:S04]  /*327d0*/  LDL.LU R20, [R1+0x3b0] ;  /* 0x0003b00001147983 */ /* 0x001f280000300800 */
[----:B------:R-:W4:Y:S04]  /*327e0*/  LDL.LU R21, [R1+0x3b4] ;  /* 0x0003b40001157983 */ /* 0x000f280000300800 */
[----:B------:R-:W4:Y:S04]  /*327f0*/  LDL.LU R22, [R1+0x3b8] ;  /* 0x0003b80001167983 */ /* 0x000f280000300800 */
[----:B------:R-:W4:Y:S04]  /*32800*/  LDL.LU R23, [R1+0x3bc] ;  /* 0x0003bc0001177983 */ /* 0x000f280000300800 */
        /* <DEDUP_REMOVED lines=12> */
[C---:B------:R-:W-:Y:S03]  /*328d0*/  HMMA.16816.F32 R24, R12.reuse, R10, R24 ;  /* 0x0000000a0c18723c */ /* 0x040fe60000001818 */
[----:B---3--:R-:W-:Y:S04]  /*328e0*/  STL.64 [R1+0x1ec0], R6 ;  /* 0x001ec00601007387 */ /* 0x008fe80000100a00 */
[----:B--2---:R0:W-:Y:S04]  /*328f0*/  STL.64 [R1+0x1eb8], R4 ;  /* 0x001eb80401007387 */ /* 0x0041e80000100a00 */
[----:B0-----:R-:W2:Y:S04]  /*32900*/  LDL.LU R4, [R1+0x390] ;  /* 0x0003900001047983 */ /* 0x001ea80000300800 */
[----:B------:R-:W2:Y:S04]  /*32910*/  LDL.LU R5, [R1+0x394] ;  /* 0x0003940001057983 */ /* 0x000ea80000300800 */
[----:B------:R-:W2:Y:S04]  /*32920*/  LDL.LU R6, [R1+0x398] ;  /* 0x0003980001067983 */ /* 0x000ea80000300800 */
[----:B------:R-:W2:Y:S04]  /*32930*/  LDL.LU R7, [R1+0x39c] ;  /* 0x00039c0001077983 */ /* 0x000ea80000300800 */
[----:B------:R-:W-:Y:S04]  /*32940*/  STL [R1+0x1e80], R16 ;  /* 0x001e801001007387 */ /* 0x000fe80000100800 */
        /* <DEDUP_REMOVED lines=13> */
[----:B------:R-:W2:Y:S01]  /*32a20*/  LDL.LU.64 R18, [R1+0x1f10] ;  /* 0x001f100001127983 */ /* 0x000ea20000300a00 */
[----:B------:R-:W-:Y:S02]  /*32a30*/  IMAD.MOV.U32 R9, RZ, RZ, R10 ;  /* 0x000000ffff097224 */ /* 0x000fe400078e000a */
[----:B------:R-:W-:Y:S02]  /*32a40*/  IMAD.MOV.U32 R16, RZ, RZ, R28 ;  /* 0x000000ffff107224 */ /* 0x000fe400078e001c */
[----:B------:R-:W-:Y:S01]  /*32a50*/  IMAD.MOV.U32 R10, RZ, RZ, R29 ;  /* 0x000000ffff0a7224 */ /* 0x000fe200078e001d */
[----:B---3--:R-:W-:-:S15]  /*32a60*/  HMMA.16816.F32 R24, R12, R28, R24 ;  /* 0x0000001c0c18723c */ /* 0x008fde0000001818 */
[----:B------:R-:W-:-:S04]  /*32a70*/  NOP ;  /* 0x0000000000007918 */ /* 0x000fc80000000000 */
[----:B------:R-:W-:Y:S04]  /*32a80*/  STL.64 [R1+0x3d0], R24 ;  /* 0x0003d01801007387 */ /* 0x000fe80000100a00 */
[----:B------:R0:W-:Y:S04]  /*32a90*/  STL.64 [R1+0x3d8], R26 ;  /* 0x0003d81a01007387 */ /* 0x0001e80000100a00 */
[----:B0-----:R-:W3:Y:S04]  /*32aa0*/  LDL.LU.64 R26, [R1+0x1f08] ;  /* 0x001f0800011a7983 */ /* 0x001ee80000300a00 */
[----:B------:R-:W3:Y:S04]  /*32ab0*/  LDL.LU.64 R24, [R1+0x1f00] ;  /* 0x001f000001187983 */ /* 0x000ee80000300a00 */
[----:B------:R-:W3:Y:S02]  /*32ac0*/  LDL.LU.64 R28, [R1+0x1ef8] ;  /* 0x001ef800011c7983 */ /* 0x000ee40000300a00 */
[----:B---3--:R-:W-:-:S15]  /*32ad0*/  HMMA.16816.F32 R24, R12, R28, R24 ;  /* 0x0000001c0c18723c */ /* 0x008fde0000001818 */
[----:B------:R-:W-:-:S04]  /*32ae0*/  NOP ;  /* 0x0000000000007918 */ /* 0x000fc80000000000 */
[----:B------:R-:W-:Y:S04]  /*32af0*/  STL.64 [R1+0x3c0], R24 ;  /* 0x0003c01801007387 */ /* 0x000fe80000100a00 */
[----:B------:R0:W-:Y:S04]  /*32b00*/  STL.64 [R1+0x3c8], R26 ;  /* 0x0003c81a01007387 */ /* 0x0001e80000100a00 */
[----:B0-----:R-:W4:Y:S04]  /*32b10*/  LDL.LU.64 R26, [R1+0x1ef0] ;  /* 0x001ef000011a7983 */ /* 0x001f280000300a00 */
[----:B------:R-:W3:Y:S04]  /*32b20*/  LDL.LU.64 R24, [R1+0x1ee8] ;  /* 0x001ee80001187983 */ /* 0x000ee80000300a00 */
[----:B------:R-:W-:Y:S04]  /*32b30*/  STL [R1+0x1e48], R28 ;  /* 0x001e481c01007387 */ /* 0x000fe80000100800 */
[----:B------:R-:W-:Y:S01]  /*32b40*/  STL [R1+0x1e2c], R29 ;  /* 0x001e2c1d01007387 */ /* 0x000fe20000100800 */
[----:B----4-:R-:W-:-:S15]  /*32b50*/  HMMA.16816.F32 R20, R12, R26, R20 ;  /* 0x0000001a0c14723c */ /* 0x010fde0000001814 */
        /* <DEDUP_REMOVED lines=13> */
[----:B0-----:R-:W4:Y:S04]  /*32c30*/  LDL.LU R24, [R1+0x340] ;  /* 0x0003400001187983 */ /* 0x001f280000300800 */
[----:B------:R-:W4:Y:S04]  /*32c40*/  LDL.LU R25, [R1+0x344] ;  /* 0x0003440001197983 */ /* 0x000f280000300800 */
[----:B------:R-:W4:Y:S04]  /*32c50*/  LDL.LU R26, [R1+0x348] ;  /* 0x00034800011a7983 */ /* 0x000f280000300800 */
[----:B------:R-:W4:Y:S01]  /*32c60*/  LDL.LU R27, [R1+0x34c] ;  /* 0x00034c00011b7983 */ /* 0x000f220000300800 */
        /* <DEDUP_REMOVED lines=11> */
[----:B------:R-:W2:Y:S04]  /*32d20*/  LDL.LU.64 R4, [R1+0x1ea8] ;  /* 0x001ea80001047983 */ /* 0x000ea80000300a00 */
        /* <DEDUP_REMOVED lines=11> */
[----:B------:R-:W2:Y:S04]  /*32de0*/  LDL.LU.64 R4, [R1+0x1e98] ;  /* 0x001e980001047983 */ /* 0x000ea80000300a00 */
[----:B------:R-:W-:Y:S01]  /*32df0*/  STL [R1+0x1e4c], R19 ;  /* 0x001e4c1301007387 */ /* 0x000fe20000100800 */
[----:B--2---:R-:W-:-:S15]  /*32e00*/  HMMA.16816.F32 R4, R12, R2, R4 ;  /* 0x000000020c04723c */ /* 0x004fde0000001804 */
[----:B------:R-:W-:-:S04]  /*32e10*/  NOP ;  /* 0x0000000000007918 */ /* 0x000fc80000000000 */
[----:B------:R-:W-:Y:S04]  /*32e20*/  STL.64 [R1+0x360], R4 ;  /* 0x0003600401007387 */ /* 0x000fe80000100a00 */
[----:B------:R0:W-:Y:S04]  /*32e30*/  STL.64 [R1+0x368], R6 ;  /* 0x0003680601007387 */ /* 0x0001e80000100a00 */
[----:B0-----:R-:W4:Y:S04]  /*32e40*/  LDL.LU.64 R6, [R1+0x1e90] ;  /* 0x001e900001067983 */ /* 0x001f280000300a00 */
[----:B------:R-:W3:Y:S02]  /*32e50*/  LDL.LU.64 R4, [R1+0x1e88] ;  /* 0x001e880001047983 */ /* 0x000ee40000300a00 */
[----:B---3--:R-:W-:-:S15]  /*32e60*/  HMMA.16816.F32 R20, R12, R4, R20 ;  /* 0x000000040c14723c */ /* 0x008fde0000001814 */
[----:B------:R-:W-:-:S04]  /*32e70*/  NOP ;  /* 0x0000000000007918 */ /* 0x000fc80000000000 */
[----:B------:R-:W-:Y:S04]  /*32e80*/  STL.64 [R1+0x350], R20 ;  /* 0x0003501401007387 */ /* 0x000fe80000100a00 */
[----:B------:R4:W-:Y:S02]  /*32e90*/  STL.64 [R1+0x358], R22 ;  /* 0x0003581601007387 */ /* 0x0009e40000100a00 */
[----:B----4-:R-:W-:Y:S01]  /*32ea0*/  HMMA.16816.F32 R20, R12, R6, R24 ;  /* 0x000000060c14723c */ /* 0x010fe20000001818 */
[----:B------:R-:W-:Y:S02]  /*32eb0*/  IMAD.MOV.U32 R26, RZ, RZ, R16 ;  /* 0x000000ffff1a7224 */ /* 0x000fe400078e0010 */
[----:B------:R-:W-:Y:S01]  /*32ec0*/  IMAD.MOV.U32 R27, RZ, RZ, R10 ;  /* 0x000000ffff1b7224 */ /* 0x000fe200078e000a */
[----:B------:R-:W2:-:S15]  /*32ed0*/  LDL.LU R16, [R1+0x1e80] ;  /* 0x001e800001107983 */ /* 0x000e9e0000300800 */
[----:B------:R0:W-:Y:S04]  /*32ee0*/  STL.64 [R1+0x340], R20 ;  /* 0x0003401401007387 */ /* 0x0001e80000100a00 */
[----:B------:R1:W-:Y:S04]  /*32ef0*/  STL.64 [R1+0x348], R22 ;  /* 0x0003481601007387 */ /* 0x0003e80000100a00 */
[----:B------:R-:W3:Y:S04]  /*32f00*/  LDL.LU R10, [R1+0x1e7c] ;  /* 0x001e7c00010a7983 */ /* 0x000ee80000300800 */
[----:B------:R-:W-:Y:S04]  /*32f10*/  STL.64 [R1+0x1de0], R26 ;  /* 0x001de01a01007387 */ /* 0x000fe80000100a00 */
[----:B0-----:R-:W4:Y:S04]  /*32f20*/  LDL.LU R20, [R1+0x2e0] ;  /* 0x0002e00001147983 */ /* 0x001f280000300800 */
[----:B------:R-:W4:Y:S04]  /*32f30*/  LDL.LU R21, [R1+0x2e4] ;  /* 0x0002e40001157983 */ /* 0x000f280000300800 */
[----:B-1----:R-:W2:Y:S04]  /*32f40*/  LDL.LU R22, [R1+0x2e8] ;  /* 0x0002e80001167983 */ /* 0x002ea80000300800 */
[----:B------:R-:W2:Y:S01]  /*32f50*/  LDL.LU R23, [R1+0x2ec] ;  /* 0x0002ec0001177983 */ /* 0x000ea20000300800 */
[----:B------:R-:W-:-:S02]  /*32f60*/  IMAD.MOV.U32 R24, RZ, RZ, R11 ;  /* 0x000000ffff187224 */ /* 0x000fc400078e000b */
[----:B------:R-:W-:Y:S01]  /*32f70*/  IMAD.MOV.U32 R25, RZ, RZ, R8 ;  /* 0x000000ffff197224 */ /* 0x000fe200078e0008 */
[----:B--2---:R-:W-:Y:S04]  /*32f80*/  STL.64 [R1+0x1df0], R22 ;  /* 0x001df01601007387 */ /* 0x004fe80000100a00 */
[----:B----4-:R0:W-:Y:S04]  /*32f90*/  STL.64 [R1+0x1de8], R20 ;  /* 0x001de81401007387 */ /* 0x0101e80000100a00 */
[----:B------:R-:W3:Y:S04]  /*32fa0*/  LDL.LU R11, [R1+0x1e78] ;  /* 0x001e7800010b7983 */ /* 0x000ee80000300800 */
[----:B------:R-:W2:Y:S04]  /*32fb0*/  LDL.LU R8, [R1+0x1e74] ;  /* 0x001e740001087983 */ /* 0x000ea80000300800 */
[----:B------:R1:W-:Y:S04]  /*32fc0*/  STL.64 [R1+0x1df8], R24 ;  /* 0x001df81801007387 */ /* 0x0003e80000100a00 */
[----:B0-----:R-:W4:Y:S04]  /*32fd0*/  LDL.LU R20, [R1+0x2f0] ;  /* 0x0002f00001147983 */ /* 0x001f280000300800 */
[----:B------:R-:W4:Y:S04]  /*32fe0*/  LDL.LU R21, [R1+0x2f4] ;  /* 0x0002f40001157983 */ /* 0x000f280000300800 */
[----:B------:R-:W2:Y:S04]  /*32ff0*/  LDL.LU R22, [R1+0x2f8] ;  /* 0x0002f80001167983 */ /* 0x000ea80000300800 */
[----:B------:R-:W2:Y:S01]  /*33000*/  LDL.LU R23, [R1+0x2fc] ;  /* 0x0002fc0001177983 */ /* 0x000ea20000300800 */
[----:B------:R-:W-:-:S02]  /*33010*/  IMAD.MOV.U32 R26, RZ, RZ, R9 ;  /* 0x000000ffff1a7224 */ /* 0x000fc400078e0009 */
[----:B-1----:R-:W-:Y:S02]  /*33020*/  IMAD.MOV.U32 R25, RZ, RZ, R0 ;  /* 0x000000ffff197224 */ /* 0x002fe400078e0000 */
[----:B------:R-:W-:Y:S02]  /*33030*/  IMAD.MOV.U32 R24, RZ, RZ, R16 ;  /* 0x000000ffff187224 */ /* 0x000fe400078e0010 */
[----:B------:R-:W-:Y:S01]  /*33040*/  IMAD.MOV.U32 R27, RZ, RZ, R17 ;  /* 0x000000ffff1b7224 */ /* 0x000fe200078e0011 */
[----:B--2---:R-:W-:Y:S04]  /*33050*/  STL.64 [R1+0x1e08], R22 ;  /* 0x001e081601007387 */ /* 0x004fe80000100a00 */
[----:B----4-:R-:W-:Y:S04]  /*33060*/  STL.64 [R1+0x1e00], R20 ;  /* 0x001e001401007387 */ /* 0x010fe80000100a00 */
[----:B------:R-:W2:Y:S04]  /*33070*/  LDL.LU R9, [R1+0x1e70] ;  /* 0x001e700001097983 */ /* 0x000ea80000300800 */
[----:B------:R-:W4:Y:S04]  /*33080*/  LDL.LU R19, [R1+0x87c] ;  /* 0x00087c0001137983 */ /* 0x000f280000300800 */
[----:B------:R-:W2:Y:S04]  /*33090*/  LDL.LU R29, [R1+0x878] ;  /* 0x00087800011d7983 */ /* 0x000ea80000300800 */
[----:B------:R-:W2:Y:S04]  /*330a0*/  LDL.LU R28, [R1+0x884] ;  /* 0x00088400011c7983 */ /* 0x000ea80000300800 */
[----:B------:R-:W2:Y:S04]  /*330b0*/  LDL.LU R0, [R1+0x880] ;  /* 0x0008800001007983 */ /* 0x000ea80000300800 */
[----:B------:R-:W2:Y:S04]  /*330c0*/  LDL.LU R16, [R1+0x88c] ;  /* 0x00088c0001107983 */ /* 0x000ea80000300800 */
[----:B------:R-:W2:Y:S04]  /*330d0*/  LDL.LU R17, [R1+0x894] ;  /* 0x0008940001117983 */ /* 0x000ea80000300800 */
[----:B----4-:R-:W-:Y:S04]  /*330e0*/  STL.64 [R1+0x1e58], R18 ;  /* 0x001e581201007387 */ /* 0x010fe80000100a00 */
[----:B--2---:R0:W-:Y:S04]  /*330f0*/  STL.64 [R1+0x1e50], R16 ;  /* 0x001e501001007387 */ /* 0x0041e80000100a00 */
        /* <DEDUP_REMOVED lines=8> */
[----:B------:R-:W2:Y:S04]  /*33180*/  LDL.LU R18, [R1+0x338] ;  /* 0x0003380001127983 */ /* 0x000ea80000300800 */
[----:B------:R-:W2:Y:S04]  /*33190*/  LDL.LU R19, [R1+0x33c] ;  /* 0x00033c0001137983 */ /* 0x000ea80000300800 */
[----:B------:R0:W-:Y:S04]  /*331a0*/  STL.64 [R1+0x1e10], R26 ;  /* 0x001e101a01007387 */ /* 0x0001e80000100a00 */
[----:B0-----:R-:W4:Y:S04]  /*331b0*/  LDL.LU R27, [R1+0x888] ;  /* 0x00088800011b7983 */ /* 0x001f280000300800 */
        /* <DEDUP_REMOVED lines=10> */
[----:B------:R-:W2:Y:S01]  /*33260*/  LDL.LU R23, [R1+0x31c] ;  /* 0x00031c0001177983 */ /* 0x000ea20000300800 */
[C---:B------:R-:W-:Y:S03]  /*33270*/  HMMA.16816.F32 R16, R12.reuse, R8, R16 ;  /* 0x000000080c10723c */ /* 0x040fe60000001810 */
[----:B--2---:R-:W-:Y:S04]  /*33280*/  STL.64 [R1+0x1e38], R22 ;  /* 0x001e381601007387 */ /* 0x004fe80000100a00 */
[----:B------:R0:W-:Y:S04]  /*33290*/  STL.64 [R1+0x1e30], R20 ;  /* 0x001e301401007387 */ /* 0x0001e80000100a00 */
[----:B0-----:R-:W2:Y:S04]  /*332a0*/  LDL.LU R20, [R1+0x200] ;  /* 0x0002000001147983 */ /* 0x001ea80000300800 */
[----:B------:R-:W2:Y:S04]  /*332b0*/  LDL.LU R21, [R1+0x204] ;  /* 0x0002040001157983 */ /* 0x000ea80000300800 */
[----:B------:R-:W2:Y:S04]  /*332c0*/  LDL.LU R22, [R1+0x208] ;  /* 0x0002080001167983 */ /* 0x000ea80000300800 */
[----:B------:R-:W2:Y:S04]  /*332d0*/  LDL.LU R23, [R1+0x20c] ;  /* 0x00020c0001177983 */ /* 0x000ea80000300800 */
[----:B------:R-:W-:Y:S04]  /*332e0*/  STL.64 [R1+0x1d80], R6 ;  /* 0x001d800601007387 */ /* 0x000fe80000100a00 */
[----:B------:R0:W-:Y:S04]  /*332f0*/  STL.64 [R1+0x1d78], R4 ;  /* 0x001d780401007387 */ /* 0x0001e80000100a00 */
[----:B0-----:R-:W2:Y:S04]  /*33300*/  LDL.LU R4, [R1+0x2b0] ;  /* 0x0002b00001047983 */ /* 0x001ea80000300800 */
[----:B------:R-:W2:Y:S04]  /*33310*/  LDL.LU R5, [R1+0x2b4] ;  /* 0x0002b40001057983 */ /* 0x000ea80000300800 */
[----:B------:R-:W2:Y:S04]  /*33320*/  LDL.LU R6, [R1+0x2b8] ;  /* 0x0002b80001067983 */ /* 0x000ea80000300800 */
[----:B------:R-:W2:Y:S04]  /*33330*/  LDL.LU R7, [R1+0x2bc] ;  /* 0x0002bc0001077983 */ /* 0x000ea80000300800 */
        /* <DEDUP_REMOVED lines=9> */
[----:B------:R-:W4:Y:S04]  /*333d0*/  LDL.LU.64 R16, [R1+0x1e50] ;  /* 0x001e500001107983 */ /* 0x000f280000300a00 */
[----:B------:R-:W-:Y:S04]  /*333e0*/  STL.64 [R1+0x1d60], R10 ;  /* 0x001d600a01007387 */ /* 0x000fe80000100a00 */
[----:B------:R0:W-:Y:S01]  /*333f0*/  STL.64 [R1+0x1d58], R8 ;  /* 0x001d580801007387 */ /* 0x0001e20000100a00 */
[----:B------:R-:W-:-:S03]  /*33400*/  IMAD R0, R0, 0x100, R28 ;  /* 0x0000010000007824 */ /* 0x000fc600078e021c */
[----:B0-----:R-:W2:Y:S04]  /*33410*/  LDL.LU R8, [R1+0x2c0] ;  /* 0x0002c00001087983 */ /* 0x001ea80000300800 */
[----:B------:R-:W2:Y:S04]  /*33420*/  LDL.LU R9, [R1+0x2c4] ;  /* 0x0002c40001097983 */ /* 0x000ea80000300800 */
[----:B------:R-:W2:Y:S04]  /*33430*/  LDL.LU R10, [R1+0x2c8] ;  /* 0x0002c800010a7983 */ /* 0x000ea80000300800 */
[----:B------:R-:W2:Y:S01]  /*33440*/  LDL.LU R11, [R1+0x2cc] ;  /* 0x0002cc00010b7983 */ /* 0x000ea20000300800 */
[----:B---3--:R-:W-:-:S02]  /*33450*/  IMAD R29, R29, 0x100, R19 ;  /* 0x000001001d1d7824 */ /* 0x008fc400078e0213 */
[----:B----4-:R-:W-:Y:S01]  /*33460*/  IMAD R27, R27, 0x100, R16 ;  /* 0x000001001b1b7824 */ /* 0x010fe200078e0210 */
[----:B------:R-:W3:Y:S04]  /*33470*/  LDL.LU R19, [R1+0x1e4c] ;  /* 0x001e4c0001137983 */ /* 0x000ee80000300800 */
[----:B------:R-:W4:Y:S04]  /*33480*/  LDL.LU R28, [R1+0x1e48] ;  /* 0x001e4800011c7983 */ /* 0x000f280000300800 */
[----:B------:R-:W2:Y:S01]  /*33490*/  LDL.LU R16, [R1+0x1e44] ;  /* 0x001e440001107983 */ /* 0x000ea20000300800 */
[----:B------:R-:W-:-:S03]  /*334a0*/  IMAD R26, R26, 0x100, R17 ;  /* 0x000001001a1a7824 */ /* 0x000fc600078e0211 */
[----:B------:R-:W2:Y:S02]  /*334b0*/  LDL.LU R17, [R1+0x1e40] ;  /* 0x001e400001117983 */ /* 0x000ea40000300800 */
[----:B--2---:R-:W-:Y:S02]  /*334c0*/  HMMA.16816.F32 R12, R12, R16, R20 ;  /* 0x000000100c0c723c */ /* 0x004fe40000001814 */
[----:B------:R-:W2:Y:S04]  /*334d0*/  LDL.LU.64 R22, [R1+0x1e38] ;  /* 0x001e380001167983 */ /* 0x000ea80000300a00 */
[----:B------:R-:W2:Y:S04]  /*334e0*/  LDL.LU.64 R20, [R1+0x1e30] ;  /* 0x001e300001147983 */ /* 0x000ea80000300a00 */
[----:B---3--:R-:W-:Y:S04]  /*334f0*/  STL.64 [R1+0x1da0], R18 ;  /* 0x001da01201007387 */ /* 0x008fe80000100a00 */
[----:B------:R0:W-:Y:S05]  /*33500*/  STL.64 [R1+0x1d98], R16 ;  /* 0x001d981001007387 */ /* 0x0001ea0000100a00 */
[----:B------:R1:W-:Y:S04]  /*33510*/  STL.64 [R1+0x200], R12 ;  /* 0x0002000c01007387 */ /* 0x0003e80000100a00 */
[----:B------:R3:W-:Y:S04]  /*33520*/  STL.64 [R1+0x208], R14 ;  /* 0x0002080e01007387 */ /* 0x0007e80000100a00 */
[----:B0-----:R-:W4:Y:S04]  /*33530*/  LDL.LU R16, [R1+0x2d0] ;  /* 0x0002d00001107983 */ /* 0x001f280000300800 */
[----:B------:R-:W4:Y:S04]  /*33540*/  LDL.LU R17, [R1+0x2d4] ;  /* 0x0002d40001117983 */ /* 0x000f280000300800 */
[----:B------:R-:W4:Y:S04]  /*33550*/  LDL.LU R18, [R1+0x2d8] ;  /* 0x0002d80001127983 */ /* 0x000f280000300800 */
[----:B------:R-:W4:Y:S01]  /*33560*/  LDL.LU R19, [R1+0x2dc] ;  /* 0x0002dc0001137983 */ /* 0x000f220000300800 */
[----:B-1----:R-:W-:-:S02]  /*33570*/  F2FP.F16.E5M2.UNPACK_B R12, R29 ;  /* 0x0000001dff0c723e */ /* 0x002fc400020004ff */
[----:B------:R-:W-:Y:S02]  /*33580*/  F2FP.F16.E5M2.UNPACK_B R13, R0 ;  /* 0x00000000ff0d723e */ /* 0x000fe400020004ff */
[----:B---3--:R-:W-:Y:S02]  /*33590*/  F2FP.F16.E5M2.UNPACK_B R14, R27 ;  /* 0x0000001bff0e723e */ /* 0x008fe400020004ff */
[----:B------:R-:W-:Y:S01]  /*335a0*/  F2FP.F16.E5M2.UNPACK_B R15, R26 ;  /* 0x0000001aff0f723e */ /* 0x000fe200020004ff */
[----:B------:R-:W4:Y:S04]  /*335b0*/  LDL.LU R29, [R1+0x1e2c] ;  /* 0x001e2c00011d7983 */ /* 0x000f280000300800 */
[----:B------:R-:W3:Y:S02]  /*335c0*/  LDL.LU R0, [R1+0x1e28] ;  /* 0x001e280001007983 */ /* 0x000ee40000300800 */
        /* <DEDUP_REMOVED lines=24> */
[----:B------:R-:W3:Y:S01]  /*33750*/  LDL.LU.64 R24, [R1+0x1dc0] ;  /* 0x001dc00001187983 */ /* 0x000ee20000300a00 */
[----:B----4-:R-:W-:Y:S03]  /*33760*/  HMMA.16816.F32 R16, R12, R28, R16 ;  /* 0x0000001c0c10723c */ /* 0x010fe60000001810 */
[----:B------:R0:W-:Y:S04]  /*33770*/  STL [R1+0x1d30], R29 ;  /* 0x001d301d01007387 */ /* 0x0001e80000100800 */
[----:B0-----:R-:W4:-:S12]  /*33780*/  LDL.LU R29, [R1+0x8b4] ;  /* 0x0008b400011d7983 */ /* 0x001f180000300800 */
[----:B------:R-:W-:Y:S04]  /*33790*/  STL.64 [R1+0x2d0], R16 ;  /* 0x0002d01001007387 */ /* 0x000fe80000100a00 */
[----:B------:R2:W-:Y:S02]  /*337a0*/  STL.64 [R1+0x2d8], R18 ;  /* 0x0002d81201007387 */ /* 0x0005e40000100a00 */
[C---:B--2---:R-:W-:Y:S08]  /*337b0*/  HMMA.16816.F32 R16, R12.reuse, R26, R8 ;  /* 0x0000001a0c10723c */ /* 0x044ff00000001808 */
[----:B---3--:R-:W-:Y:S01]  /*337c0*/  HMMA.16816.F32 R4, R12, R24, R4 ;  /* 0x000000180c04723c */ /* 0x008fe20000001804 */
[----:B------:R-:W2:Y:S10]  /*337d0*/  LDL.LU R8, [R1+0x250] ;  /* 0x0002500001087983 */ /* 0x000eb40000300800 */
[----:B------:R-:W-:Y:S04]  /*337e0*/  STL.64 [R1+0x2c0], R16 ;  /* 0x0002c01001007387 */ /* 0x000fe80000100a00 */
[----:B------:R-:W-:Y:S04]  /*337f0*/  STL.64 [R1+0x2c8], R18 ;  /* 0x0002c81201007387 */ /* 0x000fe80000100a00 */
[----:B------:R0:W-:Y:S04]  /*33800*/  STL.64 [R1+0x2b0], R4 ;  /* 0x0002b00401007387 */ /* 0x0001e80000100a00 */
[----:B------:R1:W-:Y:S04]  /*33810*/  STL.64 [R1+0x2b8], R6 ;  /* 0x0002b80601007387 */ /* 0x0003e80000100a00 */
[----:B------:R-:W2:Y:S04]  /*33820*/  LDL.LU R9, [R1+0x254] ;  /* 0x0002540001097983 */ /* 0x000ea80000300800 */
[----:B------:R-:W3:Y:S04]  /*33830*/  LDL.LU R10, [R1+0x258] ;  /* 0x00025800010a7983 */ /* 0x000ee80000300800 */
[----:B------:R-:W3:Y:S04]  /*33840*/  LDL.LU R11, [R1+0x25c] ;  /* 0x00025c00010b7983 */ /* 0x000ee80000300800 */
[----:B0-----:R-:W2:Y:S04]  /*33850*/  LDL.LU R4, [R1+0x270] ;  /* 0x0002700001047983 */ /* 0x001ea80000300800 */
[----:B------:R-:W2:Y:S04]  /*33860*/  LDL.LU R5, [R1+0x274] ;  /* 0x0002740001057983 */ /* 0x000ea80000300800 */
[----:B-1----:R-:W2:Y:S04]  /*33870*/  LDL.LU R6, [R1+0x278] ;  /* 0x0002780001067983 */ /* 0x002ea80000300800 */
        /* <DEDUP_REMOVED lines=17> */
[----:B---3--:R-:W-:Y:S04]  /*33990*/  STL.64 [R1+0x1d70], R10 ;  /* 0x001d700a01007387 */ /* 0x008fe80000100a00 */
[----:B------:R0:W-:Y:S04]  /*339a0*/  STL.64 [R1+0x1d68], R8 ;  /* 0x001d680801007387 */ /* 0x0001e80000100a00 */
[----:B0-----:R-:W3:Y:S04]  /*339b0*/  LDL.LU R8, [R1+0x260] ;  /* 0x0002600001087983 */ /* 0x001ee80000300800 */
[----:B------:R-:W3:Y:S04]  /*339c0*/  LDL.LU R9, [R1+0x264] ;  /* 0x0002640001097983 */ /* 0x000ee80000300800 */
[----:B------:R-:W3:Y:S04]  /*339d0*/  LDL.LU R10, [R1+0x268] ;  /* 0x00026800010a7983 */ /* 0x000ee80000300800 */
[----:B------:R-:W3:Y:S04]  /*339e0*/  LDL.LU R11, [R1+0x26c] ;  /* 0x00026c00010b7983 */ /* 0x000ee80000300800 */
[----:B------:R-:W-:Y:S04]  /*339f0*/  STL.64 [R1+0x1cc0], R26 ;  /* 0x001cc01a01007387 */ /* 0x000fe80000100a00 */
[----:B------:R0:W-:Y:S04]  /*33a00*/  STL.64 [R1+0x1cb8], R24 ;  /* 0x001cb81801007387 */ /* 0x0001e80000100a00 */
[----:B0-----:R-:W2:Y:S04]  /*33a10*/  LDL.LU R24, [R1+0x1f0] ;  /* 0x0001f00001187983 */ /* 0x001ea80000300800 */
[----:B------:R-:W2:Y:S04]  /*33a20*/  LDL.LU R25, [R1+0x1f4] ;  /* 0x0001f40001197983 */ /* 0x000ea80000300800 */
[----:B------:R-:W2:Y:S01]  /*33a30*/  LDL.LU R26, [R1+0x1f8] ;  /* 0x0001f800011a7983 */ /* 0x000ea20000300800 */
[----:B------:R-:W-:-:S03]  /*33a40*/  IMAD.MOV.U32 R27, RZ, RZ, R0 ;  /* 0x000000ffff1b7224 */ /* 0x000fc600078e0000 */
[----:B------:R-:W3:Y:S04]  /*33a50*/  LDL.LU R0, [R1+0x1db8] ;  /* 0x001db80001007983 */ /* 0x000ee80000300800 */
        /* <DEDUP_REMOVED lines=12> */
[----:B------:R-:W-:Y:S04]  /*33b20*/  STL.64 [R1+0x2a0], R16 ;  /* 0x0002a01001007387 */ /* 0x000fe80000100a00 */
[----:B------:R0:W-:Y:S04]  /*33b30*/  STL.64 [R1+0x2a8], R18 ;  /* 0x0002a81201007387 */ /* 0x0001e80000100a00 */
[----:B0-----:R-:W2:Y:S04]  /*33b40*/  LDL.LU.64 R18, [R1+0x1db0] ;  /* 0x001db00001127983 */ /* 0x001ea80000300a00 */
[----:B------:R-:W2:Y:S02]  /*33b50*/  LDL.LU.64 R16, [R1+0x1da8] ;  /* 0x001da80001107983 */ /* 0x000ea40000300a00 */
[----:B--2---:R-:W-:-:S15]  /*33b60*/  HMMA.16816.F32 R16, R12, R20, R16 ;  /* 0x000000140c10723c */ /* 0x004fde0000001810 */
[----:B------:R-:W-:-:S04]  /*33b70*/  NOP ;  /* 0x0000000000007918 */ /* 0x000fc80000000000 */
[----:B------:R-:W-:Y:S04]  /*33b80*/  STL.64 [R1+0x290], R16 ;  /* 0x0002901001007387 */ /* 0x000fe80000100a00 */
[----:B------:R0:W-:Y:S04]  /*33b90*/  STL.64 [R1+0x298], R18 ;  /* 0x0002981201007387 */ /* 0x0001e80000100a00 */
[----:B0-----:R-:W2:Y:S04]  /*33ba0*/  LDL.LU.64 R18, [R1+0x1da0] ;  /* 0x001da00001127983 */ /* 0x001ea80000300a00 */
[----:B------:R-:W3:Y:S04]  /*33bb0*/  LDL.LU.64 R16, [R1+0x1d98] ;  /* 0x001d980001107983 */ /* 0x000ee80000300a00 */
[----:B------:R0:W-:Y:S04]  /*33bc0*/  STL.64 [R1+0x1ca0], R22 ;  /* 0x001ca01601007387 */ /* 0x0001e80000100a00 */
[----:B0-----:R-:W3:Y:S04]  /*33bd0*/  LDL.LU R22, [R1+0x8ac] ;  /* 0x0008ac0001167983 */ /* 0x001ee80000300800 */
[----:B------:R-:W4:Y:S04]  /*33be0*/  LDL.LU R23, [R1+0x8b8] ;  /* 0x0008b80001177983 */ /* 0x000f280000300800 */
[----:B------:R0:W-:Y:S04]  /*33bf0*/  STL.64 [R1+0x1c98], R20 ;  /* 0x001c981401007387 */ /* 0x0001e80000100a00 */
[----:B0-----:R-:W3:Y:S04]  /*33c00*/  LDL.LU R20, [R1+0x8a4] ;  /* 0x0008a40001147983 */ /* 0x001ee80000300800 */
[----:B------:R-:W4:Y:S01]  /*33c10*/  LDL.LU R21, [R1+0x8b0] ;  /* 0x0008b00001157983 */ /* 0x000f220000300800 */
[----:B--2---:R-:W-:-:S15]  /*33c20*/  HMMA.16816.F32 R4, R12, R18, R4 ;  /* 0x000000120c04723c */ /* 0x004fde0000001804 */
[----:B------:R-:W-:-:S04]  /*33c30*/  NOP ;  /* 0x0000000000007918 */ /* 0x000fc80000000000 */
[----:B------:R-:W-:Y:S04]  /*33c40*/  STL.64 [R1+0x280], R4 ;  /* 0x0002800401007387 */ /* 0x000fe80000100a00 */
[----:B------:R0:W-:Y:S04]  /*33c50*/  STL.64 [R1+0x288], R6 ;  /* 0x0002880601007387 */ /* 0x0001e80000100a00 */
[----:B0-----:R-:W2:Y:S04]  /*33c60*/  LDL.LU.64 R6, [R1+0x1d90] ;  /* 0x001d900001067983 */ /* 0x001ea80000300a00 */
[----:B------:R-:W2:Y:S01]  /*33c70*/  LDL.LU.64 R4, [R1+0x1d88] ;  /* 0x001d880001047983 */ /* 0x000ea20000300a00 */
[----:B---3--:R-:W-:Y:S01]  /*33c80*/  IMAD.MOV.U32 R27, RZ, RZ, R0 ;  /* 0x000000ffff1b7224 */ /* 0x008fe200078e0000 */
[----:B--2---:R-:W-:-:S15]  /*33c90*/  HMMA.16816.F32 R4, R12, R2, R4 ;  /* 0x000000020c04723c */ /* 0x004fde0000001804 */
[----:B------:R-:W-:-:S04]  /*33ca0*/  NOP ;  /* 0x0000000000007918 */ /* 0x000fc80000000000 */
[----:B------:R-:W-:Y:S04]  /*33cb0*/  STL.64 [R1+0x270], R4 ;  /* 0x0002700401007387 */ /* 0x000fe80000100a00 */
[----:B------:R0:W-:Y:S01]  /*33cc0*/  STL [R1+0x278], R6 ;  /* 0x0002780601007387 */ /* 0x0001e20000100800 */
[----:B------:R-:W-:-:S03]  /*33cd0*/  IMAD.MOV.U32 R0, RZ, RZ, R7 ;  /* 0x000000ffff007224 */ /* 0x000fc600078e0007 */
[----:B0-----:R-:W2:Y:S04]  /*33ce0*/  LDL.LU.64 R6, [R1+0x1d80] ;  /* 0x001d800001067983 */ /* 0x001ea80000300a00 */
[----:B------:R-:W3:Y:S04]  /*33cf0*/  LDL.LU.64 R4, [R1+0x1d78] ;  /* 0x001d780001047983 */ /* 0x000ee80000300a00 */
[----:B------:R-:W-:Y:S01]  /*33d00*/  STL [R1+0x19b8], R0 ;  /* 0x0019b80001007387 */ /* 0x000fe20000100800 */
[----:B---3--:R-:W-:-:S15]  /*33d10*/  HMMA.16816.F32 R8, R12, R4, R8 ;  /* 0x000000040c08723c */ /* 0x008fde0000001808 */
[----:B------:R-:W-:-:S04]  /*33d20*/  NOP ;  /* 0x0000000000007918 */ /* 0x000fc80000000000 */
[----:B------:R-:W-:Y:S04]  /*33d30*/  STL.64 [R1+0x260], R8 ;  /* 0x0002600801007387 */ /* 0x000fe80000100a00 */
[----:B------:R0:W-:Y:S04]  /*33d40*/  STL.64 [R1+0x268], R10 ;  /* 0x0002680a01007387 */ /* 0x0001e80000100a00 */
[----:B0-----:R-:W2:Y:S04]  /*33d50*/  LDL.LU.64 R10, [R1+0x1d70] ;  /* 0x001d7000010a7983 */ /* 0x001ea80000300a00 */
[----:B------:R-:W2:Y:S02]  /*33d60*/  LDL.LU.64 R8, [R1+0x1d68] ;  /* 0x001d680001087983 */ /* 0x000ea40000300a00 */
[----:B--2---:R-:W-:-:S15]  /*33d70*/  HMMA.16816.F32 R8, R12, R6, R8 ;  /* 0x000000060c08723c */ /* 0x004fde0000001808 */
[----:B------:R-:W-:-:S04]  /*33d80*/  NOP ;  /* 0x0000000000007918 */ /* 0x000fc80000000000 */
[----:B------:R-:W-:Y:S04]  /*33d90*/  STL.64 [R1+0x250], R8 ;  /* 0x0002500801007387 */ /* 0x000fe80000100a00 */
[----:B------:R0:W-:Y:S01]  /*33da0*/  STL [R1+0x258], R10 ;  /* 0x0002580a01007387 */ /* 0x0001e20000100800 */
[----:B------:R-:W-:-:S03]  /*33db0*/  IMAD.MOV.U32 R0, RZ, RZ, R11 ;  /* 0x000000ffff007224 */ /* 0x000fc600078e000b */
[----:B0-----:R-:W2:Y:S04]  /*33dc0*/  LDL.LU.64 R10, [R1+0x1d60] ;  /* 0x001d6000010a7983 */ /* 0x001ea80000300a00 */
[----:B------:R-:W3:Y:S04]  /*33dd0*/  LDL.LU.64 R8, [R1+0x1d58] ;  /* 0x001d580001087983 */ /* 0x000ee80000300a00 */
[----:B------:R0:W-:Y:S04]  /*33de0*/  STL.64 [R1+0x1c60], R6 ;  /* 0x001c600601007387 */ /* 0x0001e80000100a00 */
[----:B0-----:R-:W2:Y:S04]  /*33df0*/  LDL.LU R6, [R1+0x89c] ;  /* 0x00089c0001067983 */ /* 0x001ea80000300800 */
[----:B------:R-:W2:Y:S04]  /*33e00*/  LDL.LU R7, [R1+0x8a8] ;  /* 0x0008a80001077983 */ /* 0x000ea80000300800 */
[----:B------:R0:W-:Y:S04]  /*33e10*/  STL.64 [R1+0x1c58], R4 ;  /* 0x001c580401007387 */ /* 0x0001e80000100a00 */
[----:B0-----:R-:W2:Y:S04]  /*33e20*/  LDL.LU R5, [R1+0x8a0] ;  /* 0x0008a00001057983 */ /* 0x001ea80000300800 */
        /* <DEDUP_REMOVED lines=12> */
[----:B------:R-:W2:Y:S04]  /*33ef0*/  LDL.LU.64 R24, [R1+0x1d38] ;  /* 0x001d380001187983 */ /* 0x000ea80000300a00 */
[----:B------:R-:W-:Y:S04]  /*33f00*/  STL.64 [R1+0x1c40], R10 ;  /* 0x001c400a01007387 */ /* 0x000fe80000100a00 */
[----:B------:R2:W-:Y:S04]  /*33f10*/  STL.64 [R1+0x1c38], R8 ;  /* 0x001c380801007387 */ /* 0x0005e80000100a00 */
[----:B------:R-:W3:Y:S04]  /*33f20*/  LDL.LU R0, [R1+0x8d4] ;  /* 0x0008d40001007983 */ /* 0x000ee80000300800 */
[----:B------:R-:W-:Y:S04]  /*33f30*/  STL.64 [R1+0x1c80], R18 ;  /* 0x001c801201007387 */ /* 0x000fe80000100a00 */
[----:B------:R-:W-:Y:S01]  /*33f40*/  STL.64 [R1+0x1c78], R16 ;  /* 0x001c781001007387 */ /* 0x000fe20000100a00 */
[----:B------:R-:W-:-:S02]  /*33f50*/  IMAD R6, R6, 0x100, R5 ;  /* 0x0000010006067824 */ /* 0x000fc400078e0205 */
[----:B----4-:R-:W-:Y:S02]  /*33f60*/  IMAD R4, R22, 0x100, R21 ;  /* 0x0000010016047824 */ /* 0x010fe400078e0215 */
[----:B------:R-:W-:Y:S02]  /*33f70*/  IMAD R5, R20, 0x100, R7 ;  /* 0x0000010014057824 */ /* 0x000fe400078e0207 */
[----:B------:R-:W-:Y:S01]  /*33f80*/  IMAD R29, R29, 0x100, R23 ;  /* 0x000001001d1d7824 */ /* 0x000fe200078e0217 */
[----:B--2---:R-:W-:Y:S01]  /*33f90*/  HMMA.16816.F32 R8, R12, R16, R24 ;  /* 0x000000100c08723c */ /* 0x004fe20000001818 */
[----:B------:R-:W-:Y:S02]  /*33fa0*/  F2FP.F16.E5M2.UNPACK_B R14, R4 ;  /* 0x00000004ff0e723e */ /* 0x000fe400020004ff */
[----:B------:R-:W-:Y:S02]  /*33fb0*/  F2FP.F16.E5M2.UNPACK_B R13, R5 ;  /* 0x00000005ff0d723e */ /* 0x000fe400020004ff */
[----:B------:R-:W-:-:S14]  /*33fc0*/  F2FP.F16.E5M2.UNPACK_B R12, R6 ;  /* 0x00000006ff0c723e */ /* 0x000fdc00020004ff */
[----:B------:R0:W-:Y:S04]  /*33fd0*/  STL.64 [R1+0x1f0], R8 ;  /* 0x0001f00801007387 */ /* 0x0001e80000100a00 */
[----:B------:R1:W-:Y:S04]  /*33fe0*/  STL.64 [R1+0x1f8], R10 ;  /* 0x0001f80a01007387 */ /* 0x0003e80000100a00 */
[----:B0-----:R-:W2:Y:S04]  /*33ff0*/  LDL.LU R8, [R1+0x60] ;  /* 0x0000600001087983 */ /* 0x001ea80000300800 */
[----:B------:R-:W2:Y:S04]  /*34000*/  LDL.LU R9, [R1+0x64] ;  /* 0x0000640001097983 */ /* 0x000ea80000300800 */
[----:B-1----:R-:W4:Y:S04]  /*34010*/  LDL.LU R10, [R1+0x68] ;  /* 0x00006800010a7983 */ /* 0x002f280000300800 */
[----:B------:R-:W4:Y:S04]  /*34020*/  LDL.LU R11, [R1+0x6c] ;  /* 0x00006c00010b7983 */ /* 0x000f280000300800 */
        /* <DEDUP_REMOVED lines=12> */
[----:B--2---:R0:W-:Y:S04]  /*340f0*/  STL.64 [R1+0x1cd0], R26 ;  /* 0x001cd01a01007387 */ /* 0x0041e80000100a00 */
[----:B0-----:R-:W2:Y:S04]  /*34100*/  LDL.LU R26, [R1] ;  /* 0x00000000011a7983 */ /* 0x001ea80000300800 */
[----:B------:R-:W2:Y:S04]  /*34110*/  LDL.LU R27, [R1+0x4] ;  /* 0x00000400011b7983 */ /* 0x000ea80000300800 */
[----:B------:R-:W-:Y:S04]  /*34120*/  STL.64 [R1+0x1cc8], R24 ;  /* 0x001cc81801007387 */ /* 0x000fe80000100a00 */
[----:B--2---:R-:W-:Y:S04]  /*34130*/  STL.64 [R1+0x1ce8], R26 ;  /* 0x001ce81a01007387 */ /* 0x004fe80000100a00 */
[----:B------:R-:W-:Y:S04]  /*34140*/  STL.64 [R1+0x1cb0], R22 ;  /* 0x001cb01601007387 */ /* 0x000fe80000100a00 */
[----:B------:R0:W-:Y:S04]  /*34150*/  STL.64 [R1+0x1ca8], R20 ;  /* 0x001ca81401007387 */ /* 0x0001e80000100a00 */
[----:B0-----:R-:W2:Y:S04]  /*34160*/  LDL.LU R20, [R1+0x140] ;  /* 0x0001400001147983 */ /* 0x001ea80000300800 */
[----:B------:R-:W2:Y:S04]  /*34170*/  LDL.LU R21, [R1+0x144] ;  /* 0x0001440001157983 */ /* 0x000ea80000300800 */
[----:B------:R-:W2:Y:S04]  /*34180*/  LDL.LU R22, [R1+0x148] ;  /* 0x0001480001167983 */ /* 0x000ea80000300800 */
[----:B------:R-:W2:Y:S04]  /*34190*/  LDL.LU R23, [R1+0x14c] ;  /* 0x00014c0001177983 */ /* 0x000ea80000300800 */
[----:B------:R-:W2:Y:S04]  /*341a0*/  LDL.LU R24, [R1+0x8] ;  /* 0x0000080001187983 */ /* 0x000ea80000300800 */
[----:B------:R-:W2:Y:S04]  /*341b0*/  LDL.LU R25, [R1+0xc] ;  /* 0x00000c0001197983 */ /* 0x000ea80000300800 */
        /* <DEDUP_REMOVED lines=9> */
[----:B------:R-:W3:Y:S04]  /*34250*/  LDL.LU R24, [R1+0x18] ;  /* 0x0000180001187983 */ /* 0x000ee80000300800 */
[----:B------:R-:W3:Y:S04]  /*34260*/  LDL.LU R25, [R1+0x1c] ;  /* 0x00001c0001197983 */ /* 0x000ee80000300800 */
[----:B--2---:R-:W-:Y:S04]  /*34270*/  STL.64 [R1+0x1d18], R26 ;  /* 0x001d181a01007387 */ /* 0x004fe80000100a00 */
[----:B------:R-:W-:Y:S04]  /*34280*/  STL.64 [R1+0x1cf8], R22 ;  /* 0x001cf81601007387 */ /* 0x000fe80000100a00 */
[----:B------:R0:W-:Y:S04]  /*34290*/  STL.64 [R1+0x1cf0], R20 ;  /* 0x001cf01401007387 */ /* 0x0001e80000100a00 */
[----:B0-----:R-:W2:Y:S04]  /*342a0*/  LDL.LU R20, [R1+0x1a0] ;  /* 0x0001a00001147983 */ /* 0x001ea80000300800 */
        /* <DEDUP_REMOVED lines=9> */
[----:B--2---:R-:W-:Y:S04]  /*34340*/  STL.64 [R1+0x1d28], R22 ;  /* 0x001d281601007387 */ /* 0x004fe80000100a00 */
[----:B------:R0:W-:Y:S04]  /*34350*/  STL.64 [R1+0x1d20], R20 ;  /* 0x001d201401007387 */ /* 0x0001e80000100a00 */
[----:B0-----:R-:W3:Y:S04]  /*34360*/  LDL.LU R20, [R1+0x1e0] ;  /* 0x0001e00001147983 */ /* 0x001ee80000300800 */
[----:B------:R-:W3:Y:S04]  /*34370*/  LDL.LU R21, [R1+0x1e4] ;  /* 0x0001e40001157983 */ /* 0x000ee80000300800 */
[----:B------:R-:W3:Y:S04]  /*34380*/  LDL.LU R22, [R1+0x1e8] ;  /* 0x0001e80001167983 */ /* 0x000ee80000300800 */
[----:B------:R-:W3:Y:S04]  /*34390*/  LDL.LU R23, [R1+0x1ec] ;  /* 0x0001ec0001177983 */ /* 0x000ee80000300800 */
[----:B------:R-:W2:Y:S04]  /*343a0*/  LDL.LU R16, [R1+0xe0] ;  /* 0x0000e00001107983 */ /* 0x000ea80000300800 */
[----:B------:R-:W2:Y:S04]  /*343b0*/  LDL.LU R17, [R1+0xe4] ;  /* 0x0000e40001117983 */ /* 0x000ea80000300800 */
[----:B------:R-:W2:Y:S04]  /*343c0*/  LDL.LU R18, [R1+0xe8] ;  /* 0x0000e80001127983 */ /* 0x000ea80000300800 */
[----:B------:R-:W2:Y:S01]  /*343d0*/  LDL.LU R19, [R1+0xec] ;  /* 0x0000ec0001137983 */ /* 0x000ea20000300800 */
[----:B------:R-:W-:-:S07]  /*343e0*/  F2FP.F16.E5M2.UNPACK_B R15, R29 ;  /* 0x0000001dff0f723e */ /* 0x000fce00020004ff */
[C---:B---3--:R-:W-:Y:S01]  /*343f0*/  HMMA.16816.F32 R24, R12.reuse, R24, R20 ;  /* 0x000000180c18723c */ /* 0x048fe20000001814 */
        /* <DEDUP_REMOVED lines=8> */
[----:B0-----:R-:W3:Y:S04]  /*34480*/  LDL.LU R4, [R1+0xc0] ;  /* 0x0000c00001047983 */ /* 0x001ee80000300800 */
[----:B------:R-:W3:Y:S04]  /*34490*/  LDL.LU R5, [R1+0xc4] ;  /* 0x0000c40001057983 */ /* 0x000ee80000300800 */
[----:B------:R-:W3:Y:S04]  /*344a0*/  LDL.LU R6, [R1+0xc8] ;  /* 0x0000c80001067983 */ /* 0x000ee80000300800 */
[----:B------:R-:W3:Y:S04]  /*344b0*/  LDL.LU R7, [R1+0xcc] ;  /* 0x0000cc0001077983 */ /* 0x000ee80000300800 */
[----:B----4-:R-:W-:Y:S04]  /*344c0*/  STL.64 [R1+0x1c50], R10 ;  /* 0x001c500a01007387 */ /* 0x010fe80000100a00 */
[----:B------:R0:W-:Y:S04]  /*344d0*/  STL.64 [R1+0x1c48], R8 ;  /* 0x001c480801007387 */ /* 0x0001e80000100a00 */
[----:B0-----:R-:W4:Y:S04]  /*344e0*/  LDL.LU R8, [R1+0x80] ;  /* 0x0000800001087983 */ /* 0x001f280000300800 */
[----:B------:R-:W4:Y:S04]  /*344f0*/  LDL.LU R9, [R1+0x84] ;  /* 0x0000840001097983 */ /* 0x000f280000300800 */
[----:B------:R-:W4:Y:S04]  /*34500*/  LDL.LU R10, [R1+0x88] ;  /* 0x00008800010a7983 */ /* 0x000f280000300800 */
[----:B------:R-:W4:Y:S04]  /*34510*/  LDL.LU R11, [R1+0x8c] ;  /* 0x00008c00010b7983 */ /* 0x000f280000300800 */
[----:B------:R-:W2:Y:S04]  /*34520*/  LDL.LU R29, [R1+0x1d30] ;  /* 0x001d3000011d7983 */ /* 0x000ea80000300800 */
[----:B------:R-:W2:Y:S04]  /*34530*/  LDL.LU.64 R22, [R1+0x1d28] ;  /* 0x001d280001167983 */ /* 0x000ea80000300a00 */
[----:B------:R-:W2:Y:S04]  /*34540*/  LDL.LU.64 R20, [R1+0x1d20] ;  /* 0x001d200001147983 */ /* 0x000ea80000300a00 */
        /* <DEDUP_REMOVED lines=28> */
[----:B------:R-:W3:Y:S04]  /*34710*/  LDL.LU R28, [R1+0x8cc] ;  /* 0x0008cc00011c7983 */ /* 0x000ee80000300800 */
[----:B------:R-:W3:Y:S01]  /*34720*/  LDL.LU R29, [R1+0x8d8] ;  /* 0x0008d800011d7983 */ /* 0x000ee20000300800 */
[----:B--2---:R-:W-:-:S15]  /*34730*/  HMMA.16816.F32 R20, R12, R26, R20 ;  /* 0x0000001a0c14723c */ /* 0x004fde0000001814 */
[----:B------:R-:W-:-:S04]  /*34740*/  NOP ;  /* 0x0000000000007918 */ /* 0x000fc80000000000 */
[----:B------:R-:W-:Y:S04]  /*34750*/  STL.64 [R1+0x140], R20 ;  /* 0x0001401401007387 */ /* 0x000fe80000100a00 */
[----:B------:R0:W-:Y:S04]  /*34760*/  STL.64 [R1+0x148], R22 ;  /* 0x0001481601007387 */ /* 0x0001e80000100a00 */
[----:B0-----:R-:W3:Y:S04]  /*34770*/  LDL.LU.64 R22, [R1+0x1cb0] ;  /* 0x001cb00001167983 */ /* 0x001ee80000300a00 */
[----:B------:R-:W3:Y:S02]  /*34780*/  LDL.LU.64 R20, [R1+0x1ca8] ;  /* 0x001ca80001147983 */ /* 0x000ee40000300a00 */
[----:B---3--:R-:W-:Y:S02]  /*34790*/  HMMA.16816.F32 R24, R12, R24, R20 ;  /* 0x000000180c18723c */ /* 0x008fe40000001814 */
[----:B------:R-:W2:Y:S04]  /*347a0*/  LDL.LU.64 R22, [R1+0x1ca0] ;  /* 0x001ca00001167983 */ /* 0x000ea80000300a00 */
[----:B------:R-:W3:-:S13]  /*347b0*/  LDL.LU.64 R20, [R1+0x1c98] ;  /* 0x001c980001147983 */ /* 0x000eda0000300a00 */
[----:B------:R0:W-:Y:S04]  /*347c0*/  STL.64 [R1+0x120], R24 ;  /* 0x0001201801007387 */ /* 0x0001e80000100a00 */
[----:B------:R1:W-:Y:S04]  /*347d0*/  STL.64 [R1+0x128], R26 ;  /* 0x0001281a01007387 */ /* 0x0003e80000100a00 */
[----:B0-----:R-:W3:Y:S04]  /*347e0*/  LDL.LU R24, [R1+0x20] ;  /* 0x0000200001187983 */ /* 0x001ee80000300800 */
[----:B------:R-:W3:Y:S04]  /*347f0*/  LDL.LU R25, [R1+0x24] ;  /* 0x0000240001197983 */ /* 0x000ee80000300800 */
[----:B-1----:R-:W3:Y:S04]  /*34800*/  LDL.LU R26, [R1+0x28] ;  /* 0x00002800011a7983 */ /* 0x002ee80000300800 */
[----:B------:R-:W3:Y:S01]  /*34810*/  LDL.LU R27, [R1+0x2c] ;  /* 0x00002c00011b7983 */ /* 0x000ee20000300800 */
[C---:B--2---:R-:W-:Y:S03]  /*34820*/  HMMA.16816.F32 R16, R12.reuse, R22, R16 ;  /* 0x000000160c10723c */ /* 0x044fe60000001810 */
[----:B---3--:R-:W-:Y:S04]  /*34830*/  STL.64 [R1+0x1c30], R26 ;  /* 0x001c301a01007387 */ /* 0x008fe80000100a00 */
        /* <DEDUP_REMOVED lines=8> */
[----:B------:R-:W3:Y:S04]  /*348c0*/  LDL.LU.64 R16, [R1+0x1c88] ;  /* 0x001c880001107983 */ /* 0x000ee80000300a00 */
[----:B------:R-:W2:Y:S04]  /*348d0*/  LDL.LU R22, [R1+0x8c4] ;  /* 0x0008c40001167983 */ /* 0x000ea80000300800 */
[----:B------:R-:W2:Y:S01]  /*348e0*/  LDL.LU R23, [R1+0x8d0] ;  /* 0x0008d00001177983 */ /* 0x000ea20000300800 */
[----:B---3--:R-:W-:-:S15]  /*348f0*/  HMMA.16816.F32 R16, R12, R20, R16 ;  /* 0x000000140c10723c */ /* 0x008fde0000001810 */
[----:B------:R-:W-:-:S04]  /*34900*/  NOP ;  /* 0x0000000000007918 */ /* 0x000fc80000000000 */
[----:B------:R-:W-:Y:S04]  /*34910*/  STL.64 [R1+0xe0], R16 ;  /* 0x0000e01001007387 */ /* 0x000fe80000100a00 */
[----:B------:R0:W-:Y:S04]  /*34920*/  STL.64 [R1+0xe8], R18 ;  /* 0x0000e81201007387 */ /* 0x0001e80000100a00 */
[----:B0-----:R-:W3:Y:S04]  /*34930*/  LDL.LU.64 R18, [R1+0x1c80] ;  /* 0x001c800001127983 */ /* 0x001ee80000300a00 */
[----:B------:R-:W2:Y:S04]  /*34940*/  LDL.LU.64 R16, [R1+0x1c78] ;  /* 0x001c780001107983 */ /* 0x000ea80000300a00 */
[----:B------:R-:W2:Y:S04]  /*34950*/  LDL.LU R20, [R1+0x8bc] ;  /* 0x0008bc0001147983 */ /* 0x000ea80000300800 */
[----:B------:R-:W2:Y:S01]  /*34960*/  LDL.LU R21, [R1+0x8c8] ;  /* 0x0008c80001157983 */ /* 0x000ea20000300800 */
[----:B---3--:R-:W-:-:S15]  /*34970*/  HMMA.16816.F32 R4, R12, R18, R4 ;  /* 0x000000120c04723c */ /* 0x008fde0000001804 */
[----:B------:R-:W-:-:S04]  /*34980*/  NOP ;  /* 0x0000000000007918 */ /* 0x000fc80000000000 */
[----:B------:R-:W-:Y:S04]  /*34990*/  STL.64 [R1+0xc0], R4 ;  /* 0x0000c00401007387 */ /* 0x000fe80000100a00 */
[----:B------:R0:W-:Y:S04]  /*349a0*/  STL.64 [R1+0xc8], R6 ;  /* 0x0000c80601007387 */ /* 0x0001e80000100a00 */
[----:B0-----:R-:W3:Y:S04]  /*349b0*/  LDL.LU.64 R6, [R1+0x1c70] ;  /* 0x001c700001067983 */ /* 0x001ee80000300a00 */
[----:B------:R-:W3:Y:S04]  /*349c0*/  LDL.LU.64 R4, [R1+0x1c68] ;  /* 0x001c680001047983 */ /* 0x000ee80000300a00 */
[----:B------:R-:W2:Y:S01]  /*349d0*/  LDL.LU R19, [R1+0x8c0] ;  /* 0x0008c00001137983 */ /* 0x000ea20000300800 */
[----:B---3--:R-:W-:-:S15]  /*349e0*/  HMMA.16816.F32 R4, R12, R2, R4 ;  /* 0x000000020c04723c */ /* 0x008fde0000001804 */
[----:B------:R-:W-:-:S04]  /*349f0*/  NOP ;  /* 0x0000000000007918 */ /* 0x000fc80000000000 */
[----:B------:R-:W-:Y:S04]  /*34a00*/  STL.64 [R1+0xa0], R4 ;  /* 0x0000a00401007387 */ /* 0x000fe80000100a00 */
[----:B------:R0:W-:Y:S04]  /*34a10*/  STL.64 [R1+0xa8], R6 ;  /* 0x0000a80601007387 */ /* 0x0001e80000100a00 */
[----:B0-----:R-:W3:Y:S04]  /*34a20*/  LDL.LU.64 R6, [R1+0x1c60] ;  /* 0x001c600001067983 */ /* 0x001ee80000300a00 */
[----:B------:R-:W4:Y:S02]  /*34a30*/  LDL.LU.64 R4, [R1+0x1c58] ;  /* 0x001c580001047983 */ /* 0x000f240000300a00 */
[----:B----4-:R-:W-:-:S15]  /*34a40*/  HMMA.16816.F32 R8, R12, R4, R8 ;  /* 0x000000040c08723c */ /* 0x010fde0000001808 */
[----:B------:R-:W-:-:S04]  /*34a50*/  NOP ;  /* 0x0000000000007918 */ /* 0x000fc80000000000 */
[----:B------:R-:W-:Y:S04]  /*34a60*/  STL.64 [R1+0x80], R8 ;  /* 0x0000800801007387 */ /* 0x000fe80000100a00 */
[----:B------:R0:W-:Y:S04]  /*34a70*/  STL.64 [R1+0x88], R10 ;  /* 0x0000880a01007387 */ /* 0x0001e80000100a00 */
[----:B0-----:R-:W3:Y:S04]  /*34a80*/  LDL.LU.64 R10, [R1+0x1c50] ;  /* 0x001c5000010a7983 */ /* 0x001ee80000300a00 */
[----:B------:R-:W3:Y:S02]  /*34a90*/  LDL.LU.64 R8, [R1+0x1c48] ;  /* 0x001c480001087983 */ /* 0x000ee40000300a00 */
[----:B---3--:R-:W-:Y:S02]  /*34aa0*/  HMMA.16816.F32 R4, R12, R6, R8 ;  /* 0x000000060c04723c */ /* 0x008fe40000001808 */
[----:B------:R-:W3:Y:S04]  /*34ab0*/  LDL.LU.64 R10, [R1+0x1c40] ;  /* 0x001c4000010a7983 */ /* 0x000ee80000300a00 */
[----:B------:R-:W2:-:S13]  /*34ac0*/  LDL.LU.64 R8, [R1+0x1c38] ;  /* 0x001c380001087983 */ /* 0x000e9a0000300a00 */
[----:B------:R0:W-:Y:S04]  /*34ad0*/  STL.64 [R1+0x60], R4 ;  /* 0x0000600401007387 */ /* 0x0001e80000100a00 */
[----:B------:R1:W-:Y:S04]  /*34ae0*/  STL.64 [R1+0x68], R6 ;  /* 0x0000680601007387 */ /* 0x0003e80000100a00 */
[----:B0-----:R-:W3:Y:S04]  /*34af0*/  LDL.LU R4, [R1+0x30] ;  /* 0x0000300001047983 */ /* 0x001ee80000300800 */
[----:B------:R-:W3:Y:S04]  /*34b00*/  LDL.LU R5, [R1+0x34] ;  /* 0x0000340001057983 */ /* 0x000ee80000300800 */
[----:B-1----:R-:W3:Y:S04]  /*34b10*/  LDL.LU R6, [R1+0x38] ;  /* 0x0000380001067983 */ /* 0x002ee80000300800 */
[----:B------:R-:W3:Y:S01]  /*34b20*/  LDL.LU R7, [R1+0x3c] ;  /* 0x00003c0001077983 */ /* 0x000ee20000300800 */
[----:B--2---:R-:W-:-:S15]  /*34b30*/  HMMA.16816.F32 R24, R12, R8, R24 ;  /* 0x000000080c18723c */ /* 0x004fde0000001818 */
[----:B------:R-:W-:-:S04]  /*34b40*/  NOP ;  /* 0x0000000000007918 */ /* 0x000fc80000000000 */
[----:B------:R-:W-:Y:S04]  /*34b50*/  STL.64 [R1+0x40], R24 ;  /* 0x0000401801007387 */ /* 0x000fe80000100a00 */
[----:B------:R0:W-:Y:S04]  /*34b60*/  STL.64 [R1+0x48], R26 ;  /* 0x0000481a01007387 */ /* 0x0001e80000100a00 */
[----:B0-----:R-:W2:Y:S04]  /*34b70*/  LDL.LU.64 R26, [R1+0x1c30] ;  /* 0x001c3000011a7983 */ /* 0x001ea80000300a00 */
[----:B------:R-:W2:Y:S01]  /*34b80*/  LDL.LU.64 R24, [R1+0x1c28] ;  /* 0x001c280001187983 */ /* 0x000ea20000300a00 */
[----:B---3--:R-:W-:-:S15]  /*34b90*/  HMMA.16816.F32 R4, R12, R10, R4 ;  /* 0x0000000a0c04723c */ /* 0x008fde0000001804 */
[----:B------:R-:W-:-:S04]  /*34ba0*/  NOP ;  /* 0x0000000000007918 */ /* 0x000fc80000000000 */
[----:B------:R-:W-:Y:S04]  /*34bb0*/  STL.64 [R1+0x30], R4 ;  /* 0x0000300401007387 */ /* 0x000fe80000100a00 */
[----:B------:R-:W-:Y:S04]  /*34bc0*/  STL.64 [R1+0x38], R6 ;  /* 0x0000380601007387 */ /* 0x000fe80000100a00 */
[----:B------:R-:W3:Y:S01]  /*34bd0*/  LDL.LU R8, [R1+0x150] ;  /* 0x0001500001087983 */ /* 0x000ee20000300800 */
[----:B--2---:R-:W-:-:S15]  /*34be0*/  HMMA.16816.F32 R12, R12, R16, R24 ;  /* 0x000000100c0c723c */ /* 0x004fde0000001818 */
[----:B------:R-:W-:-:S04]  /*34bf0*/  NOP ;  /* 0x0000000000007918 */ /* 0x000fc80000000000 */
[----:B------:R-:W-:Y:S04]  /*34c00*/  STL.64 [R1+0x20], R12 ;  /* 0x0000200c01007387 */ /* 0x000fe80000100a00 */
[----:B------:R-:W-:Y:S04]  /*34c10*/  STL.64 [R1+0x28], R14 ;  /* 0x0000280e01007387 */ /* 0x000fe80000100a00 */
[----:B------:R-:W3:Y:S04]  /*34c20*/  LDL.LU R9, [R1+0x154] ;  /* 0x0001540001097983 */ /* 0x000ee80000300800 */
[----:B------:R-:W2:Y:S04]  /*34c30*/  LDL.LU R10, [R1+0x158] ;  /* 0x00015800010a7983 */ /* 0x000ea80000300800 */
[----:B------:R-:W2:Y:S01]  /*34c40*/  LDL.LU R11, [R1+0x15c] ;  /* 0x00015c00010b7983 */ /* 0x000ea20000300800 */
[----:B------:R-:W-:-:S03]  /*34c50*/  IMAD R2, R20, 0x100, R19 ;  /* 0x0000010014027824 */ /* 0x000fc600078e0213 */
[----:B--2---:R-:W-:Y:S04]  /*34c60*/  STL.64 [R1+0x1bb0], R10 ;  /* 0x001bb00a01007387 */ /* 0x004fe80000100a00 */
[----:B---3--:R0:W-:Y:S04]  /*34c70*/  STL.64 [R1+0x1ba8], R8 ;  /* 0x001ba80801007387 */ /* 0x0081e80000100a00 */
[----:B------:R-:W2:Y:S04]  /*34c80*/  LDL.LU R16, [R1+0x130] ;  /* 0x0001300001107983 */ /* 0x000ea80000300800 */
[----:B------:R-:W2:Y:S04]  /*34c90*/  LDL.LU R17, [R1+0x134] ;  /* 0x0001340001117983 */ /* 0x000ea80000300800 */
[----:B------:R-:W3:Y:S04]  /*34ca0*/  LDL.LU R18, [R1+0x138] ;  /* 0x0001380001127983 */ /* 0x000ee80000300800 */
[----:B------:R-:W3:Y:S04]  /*34cb0*/  LDL.LU R19, [R1+0x13c] ;  /* 0x00013c0001137983 */ /* 0x000ee80000300800 */
[----:B---3--:R-:W-:Y:S04]  /*34cc0*/  STL.64 [R1+0x1bc0], R18 ;  /* 0x001bc01201007387 */ /* 0x008fe80000100a00 */
[----:B--2---:R1:W-:Y:S04]  /*34cd0*/  STL.64 [R1+0x1bb8], R16 ;  /* 0x001bb81001007387 */ /* 0x0043e80000100a00 */
[----:B0-----:R-:W2:Y:S04]  /*34ce0*/  LDL.LU R8, [R1+0xf0] ;  /* 0x0000f00001087983 */ /* 0x001ea80000300800 */
[----:B------:R-:W2:Y:S04]  /*34cf0*/  LDL.LU R9, [R1+0xf4] ;  /* 0x0000f40001097983 */ /* 0x000ea80000300800 */
[----:B------:R-:W3:Y:S04]  /*34d00*/  LDL.LU R10, [R1+0xf8] ;  /* 0x0000f800010a7983 */ /* 0x000ee80000300800 */
[----:B------:R-:W3:Y:S04]  /*34d10*/  LDL.LU R11, [R1+0xfc] ;  /* 0x0000fc00010b7983 */ /* 0x000ee80000300800 */
[----:B---3--:R-:W-:Y:S04]  /*34d20*/  STL.64 [R1+0x1bd0], R10 ;  /* 0x001bd00a01007387 */ /* 0x008fe80000100a00 */
[----:B--2---:R0:W-:Y:S04]  /*34d30*/  STL.64 [R1+0x1bc8], R8 ;  /* 0x001bc80801007387 */ /* 0x0041e80000100a00 */
[----:B-1----:R-:W2:Y:S04]  /*34d40*/  LDL.LU R16, [R1+0xd0] ;  /* 0x0000d00001107983 */ /* 0x002ea80000300800 */
[----:B------:R-:W2:Y:S04]  /*34d50*/  LDL.LU R17, [R1+0xd4] ;  /* 0x0000d40001117983 */ /* 0x000ea80000300800 */
[----:B------:R-:W3:Y:S04]  /*34d60*/  LDL.LU R18, [R1+0xd8] ;  /* 0x0000d80001127983 */ /* 0x000ee80000300800 */
[----:B------:R-:W3:Y:S01]  /*34d70*/  LDL.LU R19, [R1+0xdc] ;  /* 0x0000dc0001137983 */ /* 0x000ee20000300800 */
[----:B------:R-:W-:-:S03]  /*34d80*/  IMAD R4, R28, 0x100, R23 ;  /* 0x000001001c047824 */ /* 0x000fc600078e0217 */
[----:B---3--:R1:W-:Y:S04]  /*34d90*/  STL.64 [R1+0x1be0], R18 ;  /* 0x001be01201007387 */ /* 0x0083e80000100a00 */
[----:B--2---:R-:W-:Y:S04]  /*34da0*/  STL.64 [R1+0x1bd8], R16 ;  /* 0x001bd81001007387 */ /* 0x004fe80000100a00 */
[----:B------:R-:W2:Y:S04]  /*34db0*/  LDL R28, [R1+0x478] ;  /* 0x00047800011c7983 */ /* 0x000ea80000100800 */
[----:B0-----:R-:W3:Y:S04]  /*34dc0*/  LDL.LU R8, [R1+0xb0] ;  /* 0x0000b00001087983 */ /* 0x001ee80000300800 */
[----:B------:R-:W3:Y:S04]  /*34dd0*/  LDL.LU R9, [R1+0xb4] ;  /* 0x0000b40001097983 */ /* 0x000ee80000300800 */
[----:B------:R-:W4:Y:S04]  /*34de0*/  LDL.LU R10, [R1+0xb8] ;  /* 0x0000b800010a7983 */ /* 0x000f280000300800 */
[----:B------:R-:W4:Y:S04]  /*34df0*/  LDL.LU R11, [R1+0xbc] ;  /* 0x0000bc00010b7983 */ /* 0x000f280000300800 */
[----:B-1----:R-:W2:Y:S04]  /*34e00*/  LDL R18, [R1+0x45c] ;  /* 0x00045c0001127983 */ /* 0x002ea80000100800 */
[----:B------:R-:W2:Y:S04]  /*34e10*/  LDL R19, [R1+0x468] ;  /* 0x0004680001137983 */ /* 0x000ea80000100800 */
[----:B----4-:R-:W-:Y:S04]  /*34e20*/  STL.64 [R1+0x1bf0], R10 ;  /* 0x001bf00a01007387 */ /* 0x010fe80000100a00 */
[----:B---3--:R0:W-:Y:S04]  /*34e30*/  STL.64 [R1+0x1be8], R8 ;  /* 0x001be80801007387 */ /* 0x0081e80000100a00 */
[----:B0-----:R-:W3:Y:S04]  /*34e40*/  LDL.LU R8, [R1+0x90] ;  /* 0x0000900001087983 */ /* 0x001ee80000300800 */
[----:B------:R-:W3:Y:S04]  /*34e50*/  LDL.LU R9, [R1+0x94] ;  /* 0x0000940001097983 */ /* 0x000ee80000300800 */
[----:B------:R-:W4:Y:S04]  /*34e60*/  LDL.LU R10, [R1+0x98] ;  /* 0x00009800010a7983 */ /* 0x000f280000300800 */
[----:B------:R-:W4:Y:S04]  /*34e70*/  LDL.LU R11, [R1+0x9c] ;  /* 0x00009c00010b7983 */ /* 0x000f280000300800 */
[----:B------:R-:W3:Y:S04]  /*34e80*/  LDL R16, [R1+0x44c] ;  /* 0x00044c0001107983 */ /* 0x000ee80000100800 */
[----:B------:R-:W3:Y:S04]  /*34e90*/  LDL R17, [R1+0x458] ;  /* 0x0004580001117983 */ /* 0x000ee80000100800 */
[----:B--2---:R-:W-:Y:S04]  /*34ea0*/  STL.64 [R1+0x1c20], R18 ;  /* 0x001c201201007387 */ /* 0x004fe80000100a00 */
[----:B---3--:R0:W-:Y:S04]  /*34eb0*/  STL.64 [R1+0x1c18], R16 ;  /* 0x001c181001007387 */ /* 0x0081e80000100a00 */
[----:B0-----:R-:W2:Y:S04]  /*34ec0*/  LDL.LU R16, [R1+0x50] ;  /* 0x0000500001107983 */ /* 0x001ea80000300800 */
[----:B------:R-:W2:Y:S04]  /*34ed0*/  LDL.LU R17, [R1+0x54] ;  /* 0x0000540001117983 */ /* 0x000ea80000300800 */
[----:B------:R-:W2:Y:S04]  /*34ee0*/  LDL.LU R18, [R1+0x58] ;  /* 0x0000580001127983 */ /* 0x000ea80000300800 */
[----:B------:R-:W2:Y:S04]  /*34ef0*/  LDL.LU R19, [R1+0x5c] ;  /* 0x00005c0001137983 */ /* 0x000ea80000300800 */
[----:B----4-:R0:W-:Y:S04]  /*34f00*/  STL.64 [R1+0x1c00], R10 ;  /* 0x001c000a01007387 */ /* 0x0101e80000100a00 */
[----:B0-----:R-:W3:Y:S04]  /*34f10*/  LDL R10, [R1+0x438] ;  /* 0x00043800010a7983 */ /* 0x001ee80000100800 */
[----:B------:R-:W4:Y:S04]  /*34f20*/  LDL R11, [R1+0x43c] ;  /* 0x00043c00010b7983 */ /* 0x000f280000100800 */
[----:B------:R0:W-:Y:S04]  /*34f30*/  STL.64 [R1+0x1bf8], R8 ;  /* 0x001bf80801007387 */ /* 0x0001e80000100a00 */
[----:B------:R-:W2:Y:S04]  /*34f40*/  LDL R26, [R1+0x488] ;  /* 0x00048800011a7983 */ /* 0x000ea80000100800 */
[----:B------:R-:W2:Y:S04]  /*34f50*/  LDL R27, [R1+0x48c] ;  /* 0x00048c00011b7983 */ /* 0x000ea80000100800 */
[----:B------:R-:W2:Y:S04]  /*34f60*/  LDL R24, [R1+0x498] ;  /* 0x0004980001187983 */ /* 0x000ea80000100800 */
[----:B------:R-:W2:Y:S01]  /*34f70*/  LDL R25, [R1+0x49c] ;  /* 0x00049c0001197983 */ /* 0x000ea20000100800 */
[----:B------:R-:W-:-:S02]  /*34f80*/  IMAD R3, R22, 0x100, R21 ;  /* 0x0000010016037824 */ /* 0x000fc400078e0215 */
[----:B------:R-:W-:Y:S01]  /*34f90*/  IMAD R5, R0, 0x100, R29 ;  /* 0x0000010000057824 */ /* 0x000fe200078e021d */
[----:B------:R-:W-:Y:S02]  /*34fa0*/  F2FP.F16.E5M2.UNPACK_B R12, R2 ;  /* 0x00000002ff0c723e */ /* 0x000fe400020004ff */
[----:B------:R-:W-:Y:S01]  /*34fb0*/  F2FP.F16.E5M2.UNPACK_B R14, R4 ;  /* 0x00000004ff0e723e */ /* 0x000fe200020004ff */
[----:B------:R-:W2:Y:S01]  /*34fc0*/  LDL R29, [R1+0x47c] ;  /* 0x00047c00011d7983 */ /* 0x000ea20000100800 */
[----:B------:R-:W-:Y:S02]  /*34fd0*/  F2FP.F16.E5M2.UNPACK_B R13, R3 ;  /* 0x00000003ff0d723e */ /* 0x000fe400020004ff */
[----:B------:R-:W-:Y:S01]  /*34fe0*/  F2FP.F16.E5M2.UNPACK_B R15, R5 ;  /* 0x00000005ff0f723e */ /* 0x000fe200020004ff */
[----:B0-----:R-:W2:Y:S01]  /*34ff0*/  LDL R9, [R1+0x448] ;  /* 0x0004480001097983 */ /* 0x001ea20000100800 */
[----:B---3--:R-:W-:Y:S02]  /*35000*/  F2FP.F16.E5M2.UNPACK_B R10, R10 ;  /* 0x0000000aff0a723e */ /* 0x008fe400020004ff */
[----:B----4-:R-:W-:-:S07]  /*35010*/  F2FP.F16.E5M2.UNPACK_B R11, R11 ;  /* 0x0000000bff0b723e */ /* 0x010fce00020004ff */
[----:B--2---:R-:W-:Y:S01]  /*35020*/  HMMA.16816.F32 R16, R12, R10, R16 ;  /* 0x0000000a0c10723c */ /* 0x004fe20000001810 */
[----:B------:R-:W-:Y:S04]  /*35030*/  STL.64 [R1+0x1c10], R26 ;  /* 0x001c101a01007387 */ /* 0x000fe80000100a00 */
[----:B------:R0:W-:Y:S04]  /*35040*/  STL.64 [R1+0x1c08], R24 ;  /* 0x001c081801007387 */ /* 0x0001e80000100a00 */
[----:B0-----:R-:W2:Y:S04]  /*35050*/  LDL.LU R24, [R1+0x70] ;  /* 0x0000700001187983 */ /* 0x001ea80000300800 */
[----:B------:R-:W2:Y:S04]  /*35060*/  LDL.LU R25, [R1+0x74] ;  /* 0x0000740001197983 */ /* 0x000ea80000300800 */
[----:B------:R-:W2:Y:S04]  /*35070*/  LDL.LU R26, [R1+0x78] ;  /* 0x00007800011a7983 */ /* 0x000ea80000300800 */
[----:B------:R-:W2:Y:S04]  /*35080*/  LDL.LU R27, [R1+0x7c] ;  /* 0x00007c00011b7983 */ /* 0x000ea80000300800 */
[----:B------:R-:W3:Y:S04]  /*35090*/  LDL R22, [R1+0x4a8] ;  /* 0x0004a80001167983 */ /* 0x000ee80000100800 */
[----:B------:R-:W4:Y:S04]  /*350a0*/  LDL R23, [R1+0x4ac] ;  /* 0x0004ac0001177983 */ /* 0x000f280000100800 */
[----:B------:R-:W2:Y:S04]  /*350b0*/  LDL R20, [R1+0x4b8] ;  /* 0x0004b80001147983 */ /* 0x000ea80000100800 */
[----:B------:R-:W2:Y:S04]  /*350c0*/  LDL R21, [R1+0x4bc] ;  /* 0x0004bc0001157983 */ /* 0x000ea80000100800 */
[----:B------:R-:W2:Y:S04]  /*350d0*/  LDL R0, [R1+0x4c8] ;  /* 0x0004c80001007983 */ /* 0x000ea80000100800 */
[----:B------:R-:W2:Y:S04]  /*350e0*/  LDL R3, [R1+0x46c] ;  /* 0x00046c0001037983 */ /* 0x000ea80000100800 */
[----:B------:R-:W2:Y:S04]  /*350f0*/  LDL.LU R4, [R1+0x110] ;  /* 0x0001100001047983 */ /* 0x000ea80000300800 */
[----:B------:R-:W2:Y:S04]  /*35100*/  LDL.LU R5, [R1+0x114] ;  /* 0x0001140001057983 */ /* 0x000ea80000300800 */
[----:B------:R-:W2:Y:S04]  /*35110*/  LDL.LU R6, [R1+0x118] ;  /* 0x0001180001067983 */ /* 0x000ea80000300800 */
[----:B------:R-:W2:Y:S04]  /*35120*/  LDL.LU R7, [R1+0x11c] ;  /* 0x00011c0001077983 */ /* 0x000ea80000300800 */
[----:B------:R-:W-:Y:S04]  /*35130*/  STL.64 [R1+0x18], R10 ;  /* 0x0000180a01007387 */ /* 0x000fe80000100a00 */
[----:B------:R-:W-:Y:S04]  /*35140*/  STL.64 [R1+0x50], R16 ;  /* 0x0000501001007387 */ /* 0x000fe80000100a00 */
[----:B------:R0:W-:Y:S04]  /*35150*/  STL.64 [R1+0x58], R18 ;  /* 0x0000581201007387 */ /* 0x0001e80000100a00 */
[----:B0-----:R-:W2:Y:S04]  /*35160*/  LDL.LU.64 R18, [R1+0x1c20] ;  /* 0x001c200001127983 */ /* 0x001ea80000300a00 */
[----:B------:R-:W2:Y:S01]  /*35170*/  LDL.LU.64 R16, [R1+0x1c18] ;  /* 0x001c180001107983 */ /* 0x000ea20000300a00 */
[----:B------:R-:W-:-:S02]  /*35180*/  F2FP.F16.E5M2.UNPACK_B R8, R9 ;  /* 0x00000009ff08723e */ /* 0x000fc400020004ff */
[----:B--2---:R-:W-:-:S05]  /*35190*/  F2FP.F16.E5M2.UNPACK_B R9, R16 ;  /* 0x00000010ff09723e */ /* 0x004fca00020004ff */
[----:B------:R0:W-:Y:S02]  /*351a0*/  STL.64 [R1+0x10], R8 ;  /* 0x0000100801007387 */ /* 0x0001e40000100a00 */
[----:B0-----:R-:W-:Y:S02]  /*351b0*/  HMMA.16816.F32 R8, R12, R8, R24 ;  /* 0x000000080c08723c */ /* 0x001fe40000001818 */
[----:B------:R-:W2:Y:S04]  /*351c0*/  LDL.LU.64 R26, [R1+0x1c10] ;  /* 0x001c1000011a7983 */ /* 0x000ea80000300a00 */
[----:B------:R-:W2:-:S13]  /*351d0*/  LDL.LU.64 R24, [R1+0x1c08] ;  /* 0x001c080001187983 */ /* 0x000e9a0000300a00 */
[----:B------:R-:W-:Y:S04]  /*351e0*/  STL.64 [R1+0x70], R8 ;  /* 0x0000700801007387 */ /* 0x000fe80000100a00 */
[----:B------:R0:W-:Y:S04]  /*351f0*/  STL.64 [R1+0x78], R10 ;  /* 0x0000780a01007387 */ /* 0x0001e80000100a00 */
[----:B0-----:R-:W2:Y:S04]  /*35200*/  LDL.LU.64 R10, [R1+0x1c00] ;  /* 0x001c0000010a7983 */ /* 0x001ea80000300a00 */
[----:B------:R-:W2:Y:S01]  /*35210*/  LDL.LU.64 R8, [R1+0x1bf8] ;  /* 0x001bf80001087983 */ /* 0x000ea20000300a00 */
[----:B------:R-:W-:-:S02]  /*35220*/  F2FP.F16.E5M2.UNPACK_B R16, R17 ;  /* 0x00000011ff10723e */ /* 0x000fc400020004ff */
[----:B------:R-:W-:Y:S02]  /*35230*/  F2FP.F16.E5M2.UNPACK_B R17, R18 ;  /* 0x00000012ff11723e */ /* 0x000fe400020004ff */
[----:B------:R-:W-:-:S03]  /*35240*/  F2FP.F16.E5M2.UNPACK_B R2, R19 ;  /* 0x00000013ff02723e */ /* 0x000fc600020004ff */
[----:B------:R2:W-:Y:S02]  /*35250*/  STL.64 [R1+0x8], R16 ;  /* 0x0000081001007387 */ /* 0x0005e40000100a00 */
[----:B--2---:R-:W-:Y:S02]  /*35260*/  HMMA.16816.F32 R16, R12, R16, R8 ;  /* 0x000000100c10723c */ /* 0x004fe40000001808 */
[----:B------:R-:W2:Y:S04]  /*35270*/  LDL.LU.64 R10, [R1+0x1bf0] ;  /* 0x001bf000010a7983 */ /* 0x000ea80000300a00 */
[----:B------:R-:W2:Y:S01]  /*35280*/  LDL.LU.64 R8, [R1+0x1be8] ;  /* 0x001be80001087983 */ /* 0x000ea20000300a00 */
[----:B------:R-:W-:-:S12]  /*35290*/  F2FP.F16.E5M2.UNPACK_B R3, R3 ;  /* 0x00000003ff03723e */ /* 0x000fd800020004ff */
[----:B------:R-:W-:Y:S04]  /*352a0*/  STL.64 [R1+0x90], R16 ;  /* 0x0000901001007387 */ /* 0x000fe80000100a00 */
[----:B------:R0:W-:Y:S04]  /*352b0*/  STL.64 [R1+0x98], R18 ;  /* 0x0000981201007387 */ /* 0x0001e80000100a00 */
[----:B0-----:R-:W3:Y:S04]  /*352c0*/  LDL.LU.64 R18, [R1+0x1be0] ;  /* 0x001be00001127983 */ /* 0x001ee80000300a00 */
[----:B------:R-:W3:Y:S04]  /*352d0*/  LDL.LU.64 R16, [R1+0x1bd8] ;  /* 0x001bd80001107983 */ /* 0x000ee80000300a00 */
[----:B------:R-:W-:Y:S01]  /*352e0*/  STL.64 [R1], R2 ;  /* 0x0000000201007387 */ /* 0x000fe20000100a00 */
[----:B--2---:R-:W-:-:S15]  /*352f0*/  HMMA.16816.F32 R8, R12, R2, R8 ;  /* 0x000000020c08723c */ /* 0x004fde0000001808 */
[----:B------:R-:W-:-:S04]  /*35300*/  NOP ;  /* 0x0000000000007918 */ /* 0x000fc80000000000 */
[----:B------:R-:W-:Y:S04]  /*35310*/  STL.64 [R1+0xb0], R8 ;  /* 0x0000b00801007387 */ /* 0x000fe80000100a00 */
[----:B------:R0:W-:Y:S04]  /*35320*/  STL.64 [R1+0xb8], R10 ;  /* 0x0000b80a01007387 */ /* 0x0001e80000100a00 */
[----:B0-----:R-:W2:Y:S04]  /*35330*/  LDL.LU.64 R10, [R1+0x1bd0] ;  /* 0x001bd000010a7983 */ /* 0x001ea80000300a00 */
[----:B------:R-:W2:Y:S01]  /*35340*/  LDL.LU.64 R8, [R1+0x1bc8] ;  /* 0x001bc80001087983 */ /* 0x000ea20000300a00 */
[----:B------:R-:W-:-:S02]  /*35350*/  F2FP.F16.E5M2.UNPACK_B R28, R28 ;  /* 0x0000001cff1c723e */ /* 0x000fc400020004ff */
[----:B------:R-:W-:-:S07]  /*35360*/  F2FP.F16.E5M2.UNPACK_B R29, R29 ;  /* 0x0000001dff1d723e */ /* 0x000fce00020004ff */
[----:B---3--:R-:W-:Y:S01]  /*35370*/  HMMA.16816.F32 R16, R12, R28, R16 ;  /* 0x0000001c0c10723c */ /* 0x008fe20000001810 */
[----:B------:R-:W-:Y:S02]  /*35380*/  F2FP.F16.E5M2.UNPACK_B R26, R26 ;  /* 0x0000001aff1a723e */ /* 0x000fe400020004ff */
[----:B------:R-:W-:-:S15]  /*35390*/  F2FP.F16.E5M2.UNPACK_B R27, R27 ;  /* 0x0000001bff1b723e */ /* 0x000fde00020004ff */
[----:B------:R-:W-:Y:S01]  /*353a0*/  NOP ;  /* 0x0000000000007918 */ /* 0x000fe20000000000 */
[----:B------:R-:W-:Y:S04]  /*353b0*/  STL.64 [R1+0xd0], R16 ;  /* 0x0000d01001007387 */ /* 0x000fe80000100a00 */
[----:B------:R0:W-:Y:S04]  /*353c0*/  STL.64 [R1+0xd8], R18 ;  /* 0x0000d81201007387 */ /* 0x0001e80000100a00 */
[----:B0-----:R-:W3:Y:S04]  /*353d0*/  LDL.LU.64 R18, [R1+0x1bc0] ;  /* 0x001bc00001127983 */ /* 0x001ee80000300a00 */
[----:B------:R-:W3:Y:S04]  /*353e0*/  LDL.LU.64 R16, [R1+0x1bb8] ;  /* 0x001bb80001107983 */ /* 0x000ee80000300a00 */
[----:B------:R-:W-:Y:S01]  /*353f0*/  STL.64 [R1+0x1af8], R28 ;  /* 0x001af81c01007387 */ /* 0x000fe20000100a00 */
        /* <DEDUP_REMOVED lines=8> */
[C---:B------:R-:W-:Y:S01]  /*35480*/  HMMA.16816.F32 R4, R12.reuse, R24, R4 ;  /* 0x000000180c04723c */ /* 0x040fe20000001804 */
[----:B------:R-:W-:Y:S02]  /*35490*/  F2FP.F16.E5M2.UNPACK_B R22, R22 ;  /* 0x00000016ff16723e */ /* 0x000fe400020004ff */
[----:B----4-:R-:W-:Y:S01]  /*354a0*/  F2FP.F16.E5M2.UNPACK_B R23, R23 ;  /* 0x00000017ff17723e */ /* 0x010fe200020004ff */
[----:B------:R-:W-:Y:S04]  /*354b0*/  STL.64 [R1+0x1af0], R26 ;  /* 0x001af01a01007387 */ /* 0x000fe80000100a00 */
[----:B------:R-:W-:Y:S11]  /*354c0*/  STL.64 [R1+0x1ae8], R24 ;  /* 0x001ae81801007387 */ /* 0x000ff60000100a00 */
[----:B------:R-:W-:Y:S04]  /*354d0*/  STL.64 [R1+0x110], R4 ;  /* 0x0001100401007387 */ /* 0x000fe80000100a00 */
[----:B------:R3:W-:Y:S02]  /*354e0*/  STL.64 [R1+0x118], R6 ;  /* 0x0001180601007387 */ /* 0x0007e40000100a00 */
[----:B---3--:R-:W-:Y:S01]  /*354f0*/  HMMA.16816.F32 R4, R12, R22, R16 ;  /* 0x000000160c04723c */ /* 0x008fe20000001810 */
[----:B------:R-:W-:-:S02]  /*35500*/  F2FP.F16.E5M2.UNPACK_B R20, R20 ;  /* 0x00000014ff14723e */ /* 0x000fc400020004ff */
[----:B------:R-:W-:-:S15]  /*35510*/  F2FP.F16.E5M2.UNPACK_B R21, R21 ;  /* 0x00000015ff15723e */ /* 0x000fde00020004ff */
[----:B------:R-:W-:Y:S01]  /*35520*/  NOP ;  /* 0x0000000000007918 */ /* 0x000fe20000000000 */
[----:B------:R-:W-:Y:S04]  /*35530*/  STL.64 [R1+0x130], R4 ;  /* 0x0001300401007387 */ /* 0x000fe80000100a00 */
[----:B------:R2:W-:Y:S04]  /*35540*/  STL.64 [R1+0x138], R6 ;  /* 0x0001380601007387 */ /* 0x0005e80000100a00 */
[----:B------:R-:W3:Y:S01]  /*35550*/  LDL.LU R24, [R1+0x210] ;  /* 0x0002100001187983 */ /* 0x000ee20000300800 */
[----:B--2---:R-:W-:-:S15]  /*35560*/  HMMA.16816.F32 R4, R12, R20, R8 ;  /* 0x000000140c04723c */ /* 0x004fde0000001808 */
[----:B------:R-:W-:-:S04]  /*35570*/  NOP ;  /* 0x0000000000007918 */ /* 0x000fc80000000000 */
[----:B------:R-:W-:Y:S04]  /*35580*/  STL.64 [R1+0x150], R4 ;  /* 0x0001500401007387 */ /* 0x000fe80000100a00 */
[----:B------:R-:W-:Y:S04]  /*35590*/  STL.64 [R1+0x158], R6 ;  /* 0x0001580601007387 */ /* 0x000fe80000100a00 */
        /* <DEDUP_REMOVED lines=8> */
[----:B------:R-:W3:Y:S04]  /*35620*/  LDL.LU R27, [R1+0x22c] ;  /* 0x00022c00011b7983 */ /* 0x000ee80000300800 */
[----:B------:R-:W4:Y:S04]  /*35630*/  LDL R5, [R1+0x4ec] ;  /* 0x0004ec0001057983 */ /* 0x000f280000100800 */
[----:B------:R-:W4:Y:S04]  /*35640*/  LDL R6, [R1+0x4f8] ;  /* 0x0004f80001067983 */ /* 0x000f280000100800 */
[----:B------:R-:W4:Y:S04]  /*35650*/  LDL R7, [R1+0x4fc] ;  /* 0x0004fc0001077983 */ /* 0x000f280000100800 */
[----:B------:R-:W4:Y:S04]  /*35660*/  LDL R8, [R1+0x508] ;  /* 0x0005080001087983 */ /* 0x000f280000100800 */
[----:B---3--:R-:W-:Y:S04]  /*35670*/  STL.64 [R1+0x1b70], R26 ;  /* 0x001b701a01007387 */ /* 0x008fe80000100a00 */
[----:B--2---:R0:W-:Y:S04]  /*35680*/  STL.64 [R1+0x1b68], R24 ;  /* 0x001b681801007387 */ /* 0x0041e80000100a00 */
[----:B0-----:R-:W2:Y:S04]  /*35690*/  LDL.LU R24, [R1+0x1d0] ;  /* 0x0001d00001187983 */ /* 0x001ea80000300800 */
[----:B------:R-:W2:Y:S04]  /*356a0*/  LDL.LU R25, [R1+0x1d4] ;  /* 0x0001d40001197983 */ /* 0x000ea80000300800 */
[----:B------:R-:W3:Y:S04]  /*356b0*/  LDL.LU R26, [R1+0x1d8] ;  /* 0x0001d800011a7983 */ /* 0x000ee80000300800 */
[----:B------:R-:W3:Y:S04]  /*356c0*/  LDL.LU R27, [R1+0x1dc] ;  /* 0x0001dc00011b7983 */ /* 0x000ee80000300800 */
[----:B------:R-:W2:Y:S04]  /*356d0*/  LDL R4, [R1+0x4e8] ;  /* 0x0004e80001047983 */ /* 0x000ea80000100800 */
[----:B------:R-:W3:Y:S04]  /*356e0*/  LDL R19, [R1+0x4cc] ;  /* 0x0004cc0001137983 */ /* 0x000ee80000100800 */
[----:B------:R-:W3:Y:S04]  /*356f0*/  LDL R2, [R1+0x4d8] ;  /* 0x0004d80001027983 */ /* 0x000ee80000100800 */
[----:B------:R-:W3:Y:S04]  /*35700*/  LDL R3, [R1+0x4dc] ;  /* 0x0004dc0001037983 */ /* 0x000ee80000100800 */
[----:B----4-:R-:W-:Y:S04]  /*35710*/  STL.64 [R1+0x1ba0], R6 ;  /* 0x001ba00601007387 */ /* 0x010fe80000100a00 */
[----:B--2---:R0:W-:Y:S04]  /*35720*/  STL.64 [R1+0x1b98], R4 ;  /* 0x001b980401007387 */ /* 0x0041e80000100a00 */
        /* <DEDUP_REMOVED lines=8> */
[----:B------:R-:W4:Y:S04]  /*357b0*/  LDL.LU R26, [R1+0x1b8] ;  /* 0x0001b800011a7983 */ /* 0x000f280000300800 */
[----:B------:R-:W4:Y:S01]  /*357c0*/  LDL.LU R27, [R1+0x1bc] ;  /* 0x0001bc00011b7983 */ /* 0x000f220000300800 */
[----:B------:R-:W-:-:S02]  /*357d0*/  F2FP.F16.E5M2.UNPACK_B R18, R0 ;  /* 0x00000000ff12723e */ /* 0x000fc400020004ff */
[----:B------:R-:W-:Y:S01]  /*357e0*/  F2FP.F16.E5M2.UNPACK_B R19, R19 ;  /* 0x00000013ff13723e */ /* 0x000fe200020004ff */
[----:B----4-:R-:W-:Y:S04]  /*357f0*/  STL.64 [R1+0x1b90], R26 ;  /* 0x001b901a01007387 */ /* 0x010fe80000100a00 */
[----:B---3--:R0:W-:Y:S04]  /*35800*/  STL.64 [R1+0x1b88], R24 ;  /* 0x001b881801007387 */ /* 0x0081e80000100a00 */
[----:B0-----:R-:W3:Y:S04]  /*35810*/  LDL.LU R24, [R1+0x190] ;  /* 0x0001900001187983 */ /* 0x001ee80000300800 */
[----:B------:R-:W3:Y:S04]  /*35820*/  LDL.LU R25, [R1+0x194] ;  /* 0x0001940001197983 */ /* 0x000ee80000300800 */
[----:B------:R-:W3:Y:S04]  /*35830*/  LDL.LU R26, [R1+0x198] ;  /* 0x00019800011a7983 */ /* 0x000ee80000300800 */
[----:B------:R-:W3:Y:S01]  /*35840*/  LDL.LU R27, [R1+0x19c] ;  /* 0x00019c00011b7983 */ /* 0x000ee20000300800 */
[----:B------:R-:W-:Y:S01]  /*35850*/  F2FP.F16.E5M2.UNPACK_B R2, R2 ;  /* 0x00000002ff02723e */ /* 0x000fe200020004ff */
[C---:B--2---:R-:W-:Y:S01]  /*35860*/  HMMA.16816.F32 R4, R12.reuse, R18, R4 ;  /* 0x000000120c04723c */ /* 0x044fe20000001804 */
[----:B------:R-:W-:Y:S01]  /*35870*/  F2FP.F16.E5M2.UNPACK_B R3, R3 ;  /* 0x00000003ff03723e */ /* 0x000fe200020004ff */
[----:B------:R-:W2:Y:S04]  /*35880*/  LDL R9, [R1+0x50c] ;  /* 0x00050c0001097983 */ /* 0x000ea80000100800 */
[----:B------:R-:W4:Y:S04]  /*35890*/  LDL R10, [R1+0x518] ;  /* 0x00051800010a7983 */ /* 0x000f280000100800 */
[----:B------:R-:W2:Y:S04]  /*358a0*/  LDL R11, [R1+0x51c] ;  /* 0x00051c00010b7983 */ /* 0x000ea80000100800 */
[----:B------:R-:W2:Y:S04]  /*358b0*/  LDL R16, [R1+0x528] ;  /* 0x0005280001107983 */ /* 0x000ea80000100800 */
[----:B------:R-:W2:Y:S04]  /*358c0*/  LDL R17, [R1+0x52c] ;  /* 0x00052c0001117983 */ /* 0x000ea80000100800 */
[----:B------:R-:W2:Y:S04]  /*358d0*/  LDL.LU R28, [R1+0x12e4] ;  /* 0x0012e400011c7983 */ /* 0x000ea80000300800 */
[----:B------:R-:W2:Y:S04]  /*358e0*/  LDL.LU R29, [R1+0x12f0] ;  /* 0x0012f000011d7983 */ /* 0x000ea80000300800 */
[----:B------:R-:W2:Y:S04]  /*358f0*/  LDL.LU R0, [R1+0x12ec] ;  /* 0x0012ec0001007983 */ /* 0x000ea80000300800 */
[----:B------:R0:W-:Y:S04]  /*35900*/  STL.64 [R1+0x1ad0], R22 ;  /* 0x001ad01601007387 */ /* 0x0001e80000100a00 */
[----:B0-----:R-:W2:Y:S04]  /*35910*/  LDL.LU R22, [R1+0x12dc] ;  /* 0x0012dc0001167983 */ /* 0x001ea80000300800 */
[----:B------:R-:W2:Y:S04]  /*35920*/  LDL.LU R23, [R1+0x12e8] ;  /* 0x0012e80001177983 */ /* 0x000ea80000300800 */
[----:B------:R0:W-:Y:S04]  /*35930*/  STL.64 [R1+0x1ac8], R20 ;  /* 0x001ac81401007387 */ /* 0x0001e80000100a00 */
[----:B0-----:R-:W2:Y:S04]  /*35940*/  LDL.LU R20, [R1+0x12d4] ;  /* 0x0012d40001147983 */ /* 0x001ea80000300800 */
[----:B------:R-:W2:Y:S04]  /*35950*/  LDL.LU R21, [R1+0x12e0] ;  /* 0x0012e00001157983 */ /* 0x000ea80000300800 */
[----:B------:R-:W-:Y:S04]  /*35960*/  STL.64 [R1+0x170], R4 ;  /* 0x0001700401007387 */ /* 0x000fe80000100a00 */
[----:B------:R0:W-:Y:S04]  /*35970*/  STL.64 [R1+0x178], R6 ;  /* 0x0001780601007387 */ /* 0x0001e80000100a00 */
[----:B0-----:R-:W2:Y:S04]  /*35980*/  LDL.LU.64 R6, [R1+0x1ba0] ;  /* 0x001ba00001067983 */ /* 0x001ea80000300a00 */
[----:B------:R-:W2:Y:S04]  /*35990*/  LDL.LU.64 R4, [R1+0x1b98] ;  /* 0x001b980001047983 */ /* 0x000ea80000300a00 */
[----:B------:R0:W-:Y:S04]  /*359a0*/  STL.64 [R1+0x1b10], R18 ;  /* 0x001b101201007387 */ /* 0x0001e80000100a00 */
[----:B0-----:R-:W4:Y:S01]  /*359b0*/  LDL.LU R19, [R1+0x12d8] ;  /* 0x0012d80001137983 */ /* 0x001f220000300800 */
[----:B---3--:R-:W-:-:S15]  /*359c0*/  HMMA.16816.F32 R24, R12, R2, R24 ;  /* 0x000000020c18723c */ /* 0x008fde0000001818 */
[----:B------:R-:W-:-:S04]  /*359d0*/  NOP ;  /* 0x0000000000007918 */ /* 0x000fc80000000000 */
[----:B------:R-:W-:Y:S04]  /*359e0*/  STL.64 [R1+0x190], R24 ;  /* 0x0001901801007387 */ /* 0x000fe80000100a00 */
[----:B------:R0:W-:Y:S04]  /*359f0*/  STL.64 [R1+0x198], R26 ;  /* 0x0001981a01007387 */ /* 0x0001e80000100a00 */
[----:B0-----:R-:W3:Y:S04]  /*35a00*/  LDL.LU.64 R26, [R1+0x1b90] ;  /* 0x001b9000011a7983 */ /* 0x001ee80000300a00 */
[----:B------:R-:W3:Y:S01]  /*35a10*/  LDL.LU.64 R24, [R1+0x1b88] ;  /* 0x001b880001187983 */ /* 0x000ee20000300a00 */
[----:B--2---:R-:W-:-:S02]  /*35a20*/  F2FP.F16.E5M2.UNPACK_B R4, R4 ;  /* 0x00000004ff04723e */ /* 0x004fc400020004ff */
[----:B------:R-:W-:-:S07]  /*35a30*/  F2FP.F16.E5M2.UNPACK_B R5, R5 ;  /* 0x00000005ff05723e */ /* 0x000fce00020004ff */
[----:B---3--:R-:W-:-:S15]  /*35a40*/  HMMA.16816.F32 R24, R12, R4, R24 ;  /* 0x000000040c18723c */ /* 0x008fde0000001818 */
[----:B------:R-:W-:-:S04]  /*35a50*/  NOP ;  /* 0x0000000000007918 */ /* 0x000fc80000000000 */
[----:B------:R-:W-:Y:S04]  /*35a60*/  STL.64 [R1+0x1b0], R24 ;  /* 0x0001b01801007387 */ /* 0x000fe80000100a00 */
[----:B------:R0:W-:Y:S04]  /*35a70*/  STL.64 [R1+0x1b8], R26 ;  /* 0x0001b81a01007387 */ /* 0x0001e80000100a00 */
[----:B0-----:R-:W2:Y:S04]  /*35a80*/  LDL.LU.64 R26, [R1+0x1b80] ;  /* 0x001b8000011a7983 */ /* 0x001ea80000300a00 */
[----:B------:R-:W2:Y:S01]  /*35a90*/  LDL.LU.64 R24, [R1+0x1b78] ;  /* 0x001b780001187983 */ /* 0x000ea20000300a00 */
[----:B------:R-:W-:-:S02]  /*35aa0*/  F2FP.F16.E5M2.UNPACK_B R6, R6 ;  /* 0x00000006ff06723e */ /* 0x000fc400020004ff */
[----:B------:R-:W-:-:S07]  /*35ab0*/  F2FP.F16.E5M2.UNPACK_B R7, R7 ;  /* 0x00000007ff07723e */ /* 0x000fce00020004ff */
        /* <DEDUP_REMOVED lines=20> */
[----:B----4-:R-:W-:-:S02]  /*35c00*/  F2FP.F16.E5M2.UNPACK_B R10, R10 ;  /* 0x0000000aff0a723e */ /* 0x010fc400020004ff */
[----:B------:R-:W-:Y:S02]  /*35c10*/  F2FP.F16.E5M2.UNPACK_B R11, R11 ;  /* 0x0000000bff0b723e */ /* 0x000fe400020004ff */
[----:B------:R-:W-:Y:S02]  /*35c20*/  F2FP.F16.E5M2.UNPACK_B R16, R16 ;  /* 0x00000010ff10723e */ /* 0x000fe400020004ff */
[----:B------:R-:W-:Y:S01]  /*35c30*/  F2FP.F16.E5M2.UNPACK_B R17, R17 ;  /* 0x00000011ff11723e */ /* 0x000fe200020004ff */
[----:B------:R-:W-:Y:S04]  /*35c40*/  STL [R1+0x1a80], R9 ;  /* 0x001a800901007387 */ /* 0x000fe80000100800 */
[----:B------:R-:W-:Y:S01]  /*35c50*/  STL.64 [R1+0x1b08], R10 ;  /* 0x001b080a01007387 */ /* 0x000fe20000100a00 */
[----:B---3--:R-:W-:Y:S03]  /*35c60*/  HMMA.16816.F32 R4, R12, R10, R4 ;  /* 0x0000000a0c04723c */ /* 0x008fe60000001804 */
[----:B------:R-:W-:-:S15]  /*35c70*/  STL [R1+0x1b00], R8 ;  /* 0x001b000801007387 */ /* 0x000fde0000100800 */
[----:B------:R-:W-:Y:S01]  /*35c80*/  NOP ;  /* 0x0000000000007918 */ /* 0x000fe20000000000 */
[----:B------:R0:W-:Y:S04]  /*35c90*/  STL.64 [R1+0x410], R4 ;  /* 0x0004100401007387 */ /* 0x0001e80000100a00 */
[----:B------:R1:W-:Y:S04]  /*35ca0*/  STL.64 [R1+0x418], R6 ;  /* 0x0004180601007387 */ /* 0x0003e80000100a00 */
[----:B------:R-:W-:Y:S04]  /*35cb0*/  STL [R1+0x1a54], R16 ;  /* 0x001a541001007387 */ /* 0x000fe80000100800 */
[----:B------:R-:W-:Y:S01]  /*35cc0*/  STL [R1+0x1a50], R17 ;  /* 0x001a501101007387 */ /* 0x000fe20000100800 */
[----:B0-----:R-:W-:-:S02]  /*35cd0*/  IMAD R4, R28, 0x100, R23 ;  /* 0x000001001c047824 */ /* 0x001fc400078e0217 */
[----:B------:R-:W-:Y:S02]  /*35ce0*/  IMAD R5, R22, 0x100, R21 ;  /* 0x0000010016057824 */ /* 0x000fe400078e0215 */
[----:B-1----:R-:W-:Y:S01]  /*35cf0*/  IMAD R6, R20, 0x100, R19 ;  /* 0x0000010014067824 */ /* 0x002fe200078e0213 */
[----:B--2---:R-:W-:Y:S01]  /*35d00*/  HMMA.16816.F32 R8, R12, R16, R24 ;  /* 0x000000100c08723c */ /* 0x004fe20000001818 */
[----:B------:R-:W-:Y:S02]  /*35d10*/  F2FP.F16.E5M2.UNPACK_B R14, R4 ;  /* 0x00000004ff0e723e */ /* 0x000fe400020004ff */
[----:B------:R-:W-:Y:S02]  /*35d20*/  F2FP.F16.E5M2.UNPACK_B R13, R5 ;  /* 0x00000005ff0d723e */ /* 0x000fe400020004ff */
[----:B------:R-:W-:-:S14]  /*35d30*/  F2FP.F16.E5M2.UNPACK_B R12, R6 ;  /* 0x00000006ff0c723e */ /* 0x000fdc00020004ff */
[----:B------:R-:W-:Y:S04]  /*35d40*/  STL.64 [R1+0x210], R8 ;  /* 0x0002100801007387 */ /* 0x000fe80000100a00 */
[----:B------:R-:W-:Y:S04]  /*35d50*/  STL.64 [R1+0x218], R10 ;  /* 0x0002180a01007387 */ /* 0x000fe80000100a00 */
[----:B------:R-:W2:Y:S04]  /*35d60*/  LDL.LU R4, [R1+0x360] ;  /* 0x0003600001047983 */ /* 0x000ea80000300800 */
[----:B------:R-:W2:Y:S04]  /*35d70*/  LDL.LU R5, [R1+0x364] ;  /* 0x0003640001057983 */ /* 0x000ea80000300800 */
[----:B------:R-:W3:Y:S04]  /*35d80*/  LDL.LU R6, [R1+0x368] ;  /* 0x0003680001067983 */ /* 0x000ee80000300800 */
        /* <DEDUP_REMOVED lines=15> */
[----:B------:R-:W3:Y:S04]  /*35e80*/  LDL R16, [R1+0x10] ;  /* 0x0000100001107983 */ /* 0x000ee80000100800 */
[----:B------:R-:W3:Y:S04]  /*35e90*/  LDL R17, [R1+0x14] ;  /* 0x0000140001117983 */ /* 0x000ee80000100800 */
[----:B--2---:R-:W-:Y:S04]  /*35ea0*/  STL.64 [R1+0x1b30], R26 ;  /* 0x001b301a01007387 */ /* 0x004fe80000100a00 */
[----:B------:R0:W-:Y:S04]  /*35eb0*/  STL.64 [R1+0x1b28], R24 ;  /* 0x001b281801007387 */ /* 0x0001e80000100a00 */
[----:B0-----:R-:W2:Y:S04]  /*35ec0*/  LDL.LU R24, [R1+0x3f0] ;  /* 0x0003f00001187983 */ /* 0x001ea80000300800 */
[----:B------:R-:W2:Y:S04]  /*35ed0*/  LDL.LU R25, [R1+0x3f4] ;  /* 0x0003f40001197983 */ /* 0x000ea80000300800 */
[----:B------:R-:W2:Y:S04]  /*35ee0*/  LDL.LU R26, [R1+0x3f8] ;  /* 0x0003f800011a7983 */ /* 0x000ea80000300800 */
[----:B------:R-:W2:Y:S04]  /*35ef0*/  LDL.LU R27, [R1+0x3fc] ;  /* 0x0003fc00011b7983 */ /* 0x000ea80000300800 */
[----:B--2---:R0:W-:Y:S04]  /*35f00*/  STL.64 [R1+0x1b40], R26 ;  /* 0x001b401a01007387 */ /* 0x0041e80000100a00 */
[----:B0-----:R-:W2:Y:S04]  /*35f10*/  LDL R26, [R1+0x18] ;  /* 0x00001800011a7983 */ /* 0x001ea80000100800 */
[----:B------:R-:W2:Y:S04]  /*35f20*/  LDL R27, [R1+0x1c] ;  /* 0x00001c00011b7983 */ /* 0x000ea80000100800 */
[----:B------:R-:W-:Y:S04]  /*35f30*/  STL.64 [R1+0x1b38], R24 ;  /* 0x001b381801007387 */ /* 0x000fe80000100a00 */
[----:B------:R-:W2:Y:S01]  /*35f40*/  LDL.64 R18, [R1+0x8] ;  /* 0x0000080001127983 */ /* 0x000ea20000100a00 */
[----:B------:R-:W-:-:S03]  /*35f50*/  IMAD R0, R0, 0x100, R29 ;  /* 0x0000010000007824 */ /* 0x000fc600078e021d */
[----:B--2---:R-:W-:Y:S04]  /*35f60*/  STL.64 [R1+0x1b50], R18 ;  /* 0x001b501201007387 */ /* 0x004fe80000100a00 */
[----:B---3--:R0:W-:Y:S04]  /*35f70*/  STL.64 [R1+0x1b48], R16 ;  /* 0x001b481001007387 */ /* 0x0081e80000100a00 */
[----:B0-----:R-:W2:Y:S04]  /*35f80*/  LDL.LU R16, [R1+0x400] ;  /* 0x0004000001107983 */ /* 0x001ea80000300800 */
[----:B------:R-:W2:Y:S04]  /*35f90*/  LDL.LU R17, [R1+0x404] ;  /* 0x0004040001117983 */ /* 0x000ea80000300800 */
[----:B------:R-:W2:Y:S04]  /*35fa0*/  LDL.LU R18, [R1+0x408] ;  /* 0x0004080001127983 */ /* 0x000ea80000300800 */
[----:B------:R-:W2:Y:S04]  /*35fb0*/  LDL.LU R19, [R1+0x40c] ;  /* 0x00040c0001137983 */ /* 0x000ea80000300800 */
[----:B------:R-:W3:Y:S04]  /*35fc0*/  LDL.LU R8, [R1+0x3d0] ;  /* 0x0003d00001087983 */ /* 0x000ee80000300800 */
[----:B------:R-:W3:Y:S04]  /*35fd0*/  LDL.LU R9, [R1+0x3d4] ;  /* 0x0003d40001097983 */ /* 0x000ee80000300800 */
[----:B------:R-:W3:Y:S04]  /*35fe0*/  LDL.LU R10, [R1+0x3d8] ;  /* 0x0003d800010a7983 */ /* 0x000ee80000300800 */
[----:B------:R-:W3:Y:S04]  /*35ff0*/  LDL.LU R11, [R1+0x3dc] ;  /* 0x0003dc00010b7983 */ /* 0x000ee80000300800 */
[----:B------:R-:W3:Y:S04]  /*36000*/  LDL.64 R28, [R1] ;  /* 0x00000000011c7983 */ /* 0x000ee80000100a00 */
[----:B------:R-:W-:Y:S04]  /*36010*/  STL.64 [R1+0x1ae0], R22 ;  /* 0x001ae01601007387 */ /* 0x000fe80000100a00 */
[----:B----4-:R0:W-:Y:S04]  /*36020*/  STL.64 [R1+0x1ad8], R20 ;  /* 0x001ad81401007387 */ /* 0x0101e80000100a00 */
[----:B0-----:R-:W4:Y:S04]  /*36030*/  LDL.LU R20, [R1+0x3b0] ;  /* 0x0003b00001147983 */ /* 0x001f280000300800 */
[----:B------:R-:W4:Y:S04]  /*36040*/  LDL.LU R21, [R1+0x3b4] ;  /* 0x0003b40001157983 */ /* 0x000f280000300800 */
[----:B------:R-:W4:Y:S04]  /*36050*/  LDL.LU R22, [R1+0x3b8] ;  /* 0x0003b80001167983 */ /* 0x000f280000300800 */
[----:B------:R-:W4:Y:S04]  /*36060*/  LDL.LU R23, [R1+0x3bc] ;  /* 0x0003bc0001177983 */ /* 0x000f280000300800 */
[----:B------:R-:W-:Y:S04]  /*36070*/  STL.64 [R1+0x1aa0], R6 ;  /* 0x001aa00601007387 */ /* 0x000fe80000100a00 */
[----:B------:R0:W-:Y:S04]  /*36080*/  STL.64 [R1+0x1a98], R4 ;  /* 0x001a980401007387 */ /* 0x0001e80000100a00 */
[----:B0-----:R-:W2:Y:S04]  /*36090*/  LDL.LU R4, [R1+0x370] ;  /* 0x0003700001047983 */ /* 0x001ea80000300800 */
[----:B------:R-:W2:Y:S04]  /*360a0*/  LDL.LU R5, [R1+0x374] ;  /* 0x0003740001057983 */ /* 0x000ea80000300800 */
[----:B------:R-:W2:Y:S04]  /*360b0*/  LDL.LU R6, [R1+0x378] ;  /* 0x0003780001067983 */ /* 0x000ea80000300800 */
[----:B------:R-:W2:Y:S01]  /*360c0*/  LDL.LU R7, [R1+0x37c] ;  /* 0x00037c0001077983 */ /* 0x000ea20000300800 */
[----:B------:R-:W-:-:S03]  /*360d0*/  F2FP.F16.E5M2.UNPACK_B R15, R0 ;  /* 0x00000000ff0f723e */ /* 0x000fc600020004ff */
        /* <DEDUP_REMOVED lines=13> */
[----:B------:R-:W2:Y:S04]  /*361b0*/  LDL.LU.64 R18, [R1+0x1b50] ;  /* 0x001b500001127983 */ /* 0x000ea80000300a00 */
[----:B------:R-:W2:Y:S04]  /*361c0*/  LDL.LU.64 R16, [R1+0x1b48] ;  /* 0x001b480001107983 */ /* 0x000ea80000300a00 */
        /* <DEDUP_REMOVED lines=9> */
[----:B------:R-:W2:Y:S01]  /*36260*/  LDL.LU.64 R24, [R1+0x1b28] ;  /* 0x001b280001187983 */ /* 0x000ea20000300a00 */
[----:B---3--:R-:W-:Y:S01]  /*36270*/  HMMA.16816.F32 R8, R12, R28, R8 ;  /* 0x0000001c0c08723c */ /* 0x008fe20000001808 */
[----:B------:R-:W-:-:S02]  /*36280*/  IMAD.MOV.U32 R16, RZ, RZ, R18 ;  /* 0x000000ffff107224 */ /* 0x000fc400078e0012 */
[----:B------:R-:W-:Y:S02]  /*36290*/  IMAD.MOV.U32 R0, RZ, RZ, R19 ;  /* 0x000000ffff007224 */ /* 0x000fe400078e0013 */
[----:B------:R-:W-:-:S03]  /*362a0*/  IMAD.MOV.U32 R17, RZ, RZ, R29 ;  /* 0x000000ffff117224 */ /* 0x000fc600078e001d */
[----:B--2---:R-:W-:-:S15]  /*362b0*/  HMMA.16816.F32 R24, R12, R18, R24 ;  /* 0x000000120c18723c */ /* 0x004fde0000001818 */
[----:B------:R-:W-:-:S04]  /*362c0*/  NOP ;  /* 0x0000000000007918 */ /* 0x000fc80000000000 */
[----:B------:R-:W-:Y:S04]  /*362d0*/  STL.64 [R1+0x3e0], R24 ;  /* 0x0003e01801007387 */ /* 0x000fe80000100a00 */
[----:B------:R0:W-:Y:S04]  /*362e0*/  STL.64 [R1+0x3e8], R26 ;  /* 0x0003e81a01007387 */ /* 0x0001e80000100a00 */
[----:B0-----:R-:W2:Y:S04]  /*362f0*/  LDL.LU.64 R26, [R1+0x1b20] ;  /* 0x001b2000011a7983 */ /* 0x001ea80000300a00 */
[----:B------:R-:W2:Y:S04]  /*36300*/  LDL.LU.64 R24, [R1+0x1b18] ;  /* 0x001b180001187983 */ /* 0x000ea80000300a00 */
[----:B------:R-:W3:Y:S04]  /*36310*/  LDL.LU.64 R18, [R1+0x1b10] ;  /* 0x001b100001127983 */ /* 0x000ee80000300a00 */
[----:B------:R0:W-:Y:S04]  /*36320*/  STL.64 [R1+0x3d0], R8 ;  /* 0x0003d00801007387 */ /* 0x0001e80000100a00 */
[----:B------:R1:W-:Y:S01]  /*36330*/  STL.64 [R1+0x3d8], R10 ;  /* 0x0003d80a01007387 */ /* 0x0003e20000100a00 */
[----:B0-----:R-:W-:-:S03]  /*36340*/  IMAD.MOV.U32 R9, RZ, RZ, R28 ;  /* 0x000000ffff097224 */ /* 0x001fc600078e001c */
[----:B-1----:R-:W2:Y:S04]  /*36350*/  LDL.LU.64 R10, [R1+0x1b08] ;  /* 0x001b0800010a7983 */ /* 0x002ea80000300a00 */
[----:B------:R-:W2:Y:S04]  /*36360*/  LDL.LU R8, [R1+0x1b00] ;  /* 0x001b000001087983 */ /* 0x000ea80000300800 */
[----:B------:R-:W2:Y:S02]  /*36370*/  LDL.LU.64 R28, [R1+0x1af8] ;  /* 0x001af800011c7983 */ /* 0x000ea40000300a00 */
[----:B--2---:R-:W-:-:S15]  /*36380*/  HMMA.16816.F32 R24, R12, R28, R24 ;  /* 0x0000001c0c18723c */ /* 0x004fde0000001818 */
[----:B------:R-:W-:-:S04]  /*36390*/  NOP ;  /* 0x0000000000007918 */ /* 0x000fc80000000000 */
[----:B------:R-:W-:Y:S04]  /*363a0*/  STL.64 [R1+0x3c0], R24 ;  /* 0x0003c01801007387 */ /* 0x000fe80000100a00 */
[----:B------:R0:W-:Y:S04]  /*363b0*/  STL.64 [R1+0x3c8], R26 ;  /* 0x0003c81a01007387 */ /* 0x0001e80000100a00 */
[----:B0-----:R-:W4:Y:S04]  /*363c0*/  LDL.LU.64 R26, [R1+0x1af0] ;  /* 0x001af000011a7983 */ /* 0x001f280000300a00 */
[----:B------:R-:W2:Y:S04]  /*363d0*/  LDL.LU.64 R24, [R1+0x1ae8] ;  /* 0x001ae80001187983 */ /* 0x000ea80000300a00 */
[----:B------:R-:W-:Y:S04]  /*363e0*/  STL [R1+0x1a58], R28 ;  /* 0x001a581c01007387 */ /* 0x000fe80000100800 */
[----:B------:R-:W-:Y:S01]  /*363f0*/  STL [R1+0x1a3c], R29 ;  /* 0x001a3c1d01007387 */ /* 0x000fe20000100800 */
[----:B----4-:R-:W-:-:S15]  /*36400*/  HMMA.16816.F32 R20, R12, R26, R20 ;  /* 0x0000001a0c14723c */ /* 0x010fde0000001814 */
        /* <DEDUP_REMOVED lines=10> */
[----:B------:R-:W4:Y:S04]  /*364b0*/  LDL.LU.64 R20, [R1+0x1ac8] ;  /* 0x001ac80001147983 */ /* 0x000f280000300a00 */
        /* <DEDUP_REMOVED lines=10> */
[----:B0-----:R-:W4:Y:S04]  /*36560*/  LDL.LU.64 R6, [R1+0x1ac0] ;  /* 0x001ac00001067983 */ /* 0x001f280000300a00 */
[----:B------:R-:W4:Y:S02]  /*36570*/  LDL.LU.64 R4, [R1+0x1ab8] ;  /* 0x001ab80001047983 */ /* 0x000f240000300a00 */
[----:B----4-:R-:W-:-:S15]  /*36580*/  HMMA.16816.F32 R4, R12, R20, R4 ;  /* 0x000000140c04723c */ /* 0x010fde0000001804 */
[----:B------:R-:W-:-:S04]  /*36590*/  NOP ;  /* 0x0000000000007918 */ /* 0x000fc80000000000 */
[----:B------:R-:W-:Y:S04]  /*365a0*/  STL.64 [R1+0x380], R4 ;  /* 0x0003800401007387 */ /* 0x000fe80000100a00 */
[----:B------:R0:W-:Y:S04]  /*365b0*/  STL.64 [R1+0x388], R6 ;  /* 0x0003880601007387 */ /* 0x0001e80000100a00 */
[----:B0-----:R-:W3:Y:S04]  /*365c0*/  LDL.LU.64 R6, [R1+0x1ab0] ;  /* 0x001ab00001067983 */ /* 0x001ee80000300a00 */
[----:B------:R-:W3:Y:S04]  /*365d0*/  LDL.LU.64 R4, [R1+0x1aa8] ;  /* 0x001aa80001047983 */ /* 0x000ee80000300a00 */
[----:B------:R-:W-:Y:S04]  /*365e0*/  STL.64 [R1+0x19c8], R22 ;  /* 0x0019c81601007387 */ /* 0x000fe80000100a00 */
[----:B------:R0:W-:Y:S04]  /*365f0*/  STL.64 [R1+0x19c0], R20 ;  /* 0x0019c01401007387 */ /* 0x0001e80000100a00 */
[----:B0-----:R-:W2:Y:S04]  /*36600*/  LDL.LU R20, [R1+0x350] ;  /* 0x0003500001147983 */ /* 0x001ea80000300800 */
[----:B------:R-:W2:Y:S04]  /*36610*/  LDL.LU R21, [R1+0x354] ;  /* 0x0003540001157983 */ /* 0x000ea80000300800 */
        /* <DEDUP_REMOVED lines=8> */
[----:B------:R-:W-:Y:S01]  /*366a0*/  STL [R1+0x1a5c], R19 ;  /* 0x001a5c1301007387 */ /* 0x000fe20000100800 */
[----:B---3--:R-:W-:-:S15]  /*366b0*/  HMMA.16816.F32 R4, R12, R2, R4 ;  /* 0x000000020c04723c */ /* 0x008fde0000001804 */
[----:B------:R-:W-:-:S04]  /*366c0*/  NOP ;  /* 0x0000000000007918 */ /* 0x000fc80000000000 */
[----:B------:R-:W-:Y:S04]  /*366d0*/  STL.64 [R1+0x360], R4 ;  /* 0x0003600401007387 */ /* 0x000fe80000100a00 */
[----:B------:R0:W-:Y:S04]  /*366e0*/  STL.64 [R1+0x368], R6 ;  /* 0x0003680601007387 */ /* 0x0001e80000100a00 */
[----:B0-----:R-:W3:Y:S04]  /*366f0*/  LDL.LU.64 R6, [R1+0x1a90] ;  /* 0x001a900001067983 */ /* 0x001ee80000300a00 */
[----:B------:R-:W2:Y:S02]  /*36700*/  LDL.LU.64 R4, [R1+0x1a88] ;  /* 0x001a880001047983 */ /* 0x000ea40000300a00 */
[----:B--2---:R-:W-:-:S15]  /*36710*/  HMMA.16816.F32 R20, R12, R4, R20 ;  /* 0x000000040c14723c */ /* 0x004fde0000001814 */
[----:B------:R-:W-:-:S04]  /*36720*/  NOP ;  /* 0x0000000000007918 */ /* 0x000fc80000000000 */
[----:B------:R-:W-:Y:S04]  /*36730*/  STL.64 [R1+0x350], R20 ;  /* 0x0003501401007387 */ /* 0x000fe80000100a00 */
[----:B------:R3:W-:Y:S02]  /*36740*/  STL.64 [R1+0x358], R22 ;  /* 0x0003581601007387 */ /* 0x0007e40000100a00 */
[----:B---3--:R-:W-:Y:S02]  /*36750*/  HMMA.16816.F32 R20, R12, R6, R24 ;  /* 0x000000060c14723c */ /* 0x008fe40000001818 */
[----:B------:R-:W2:-:S15]  /*36760*/  LDL.LU R24, [R1+0x2d0] ;  /* 0x0002d00001187983 */ /* 0x000e9e0000300800 */
[----:B------:R-:W-:Y:S02]  /*36770*/  NOP ;  /* 0x0000000000007918 */ /* 0x000fe40000000000 */
[----:B------:R-:W-:Y:S04]  /*36780*/  STL.64 [R1+0x340], R20 ;  /* 0x0003401401007387 */ /* 0x000fe80000100a00 */
[----:B------:R-:W-:Y:S04]  /*36790*/  STL.64 [R1+0x348], R22 ;  /* 0x0003481601007387 */ /* 0x000fe80000100a00 */
[----:B------:R-:W2:Y:S04]  /*367a0*/  LDL.LU R25, [R1+0x2d4] ;  /* 0x0002d40001197983 */ /* 0x000ea80000300800 */
[----:B------:R-:W3:Y:S04]  /*367b0*/  LDL.LU R26, [R1+0x2d8] ;  /* 0x0002d800011a7983 */ /* 0x000ee80000300800 */
[----:B------:R-:W3:Y:S04]  /*367c0*/  LDL.LU R27, [R1+0x2dc] ;  /* 0x0002dc00011b7983 */ /* 0x000ee80000300800 */
[----:B---3--:R0:W-:Y:S02]  /*367d0*/  STL.64 [R1+0x19e8], R26 ;  /* 0x0019e81a01007387 */ /* 0x0081e40000100a00 */
[----:B0-----:R-:W-:-:S02]  /*367e0*/  IMAD.MOV.U32 R26, RZ, RZ, R9 ;  /* 0x000000ffff1a7224 */ /* 0x001fc400078e0009 */
[----:B------:R-:W-:Y:S01]  /*367f0*/  IMAD.MOV.U32 R27, RZ, RZ, R17 ;  /* 0x000000ffff1b7224 */ /* 0x000fe200078e0011 */
[----:B------:R-:W3:Y:S04]  /*36800*/  LDL.LU R9, [R1+0x1a80] ;  /* 0x001a800001097983 */ /* 0x000ee80000300800 */
[----:B--2---:R-:W-:Y:S04]  /*36810*/  STL.64 [R1+0x19e0], R24 ;  /* 0x0019e01801007387 */ /* 0x004fe80000100a00 */
[----:B------:R-:W-:Y:S04]  /*36820*/  STL.64 [R1+0x1a00], R26 ;  /* 0x001a001a01007387 */ /* 0x000fe80000100a00 */
[----:B------:R-:W2:Y:S04]  /*36830*/  LDL.LU R20, [R1+0x2c0] ;  /* 0x0002c00001147983 */ /* 0x000ea80000300800 */
        /* <DEDUP_REMOVED lines=9> */
[----:B------:R-:W2:Y:S01]  /*368d0*/  LDL.LU.64 R26, [R1+0x10] ;  /* 0x00001000011a7983 */ /* 0x000ea20000300a00 */
        /* <DEDUP_REMOVED lines=8> */
[----:B------:R-:W2:Y:S04]  /*36960*/  LDL.LU R19, [R1+0x12f8] ;  /* 0x0012f80001137983 */ /* 0x000ea80000300800 */
[----:B------:R-:W3:Y:S04]  /*36970*/  LDL.LU R29, [R1+0x12f4] ;  /* 0x0012f400011d7983 */ /* 0x000ee80000300800 */
[----:B------:R-:W3:Y:S04]  /*36980*/  LDL.LU R28, [R1+0x1300] ;  /* 0x00130000011c7983 */ /* 0x000ee80000300800 */
[----:B------:R-:W3:Y:S04]  /*36990*/  LDL.LU R0, [R1+0x12fc] ;  /* 0x0012fc0001007983 */ /* 0x000ee80000300800 */
[----:B------:R-:W3:Y:S04]  /*369a0*/  LDL.LU R16, [R1+0x1308] ;  /* 0x0013080001107983 */ /* 0x000ee80000300800 */
[----:B------:R-:W3:Y:S04]  /*369b0*/  LDL.LU R17, [R1+0x1310] ;  /* 0x0013100001117983 */ /* 0x000ee80000300800 */
[----:B--2---:R-:W-:Y:S04]  /*369c0*/  STL.64 [R1+0x1a68], R18 ;  /* 0x001a681201007387 */ /* 0x004fe80000100a00 */
[----:B---3--:R0:W-:Y:S04]  /*369d0*/  STL.64 [R1+0x1a60], R16 ;  /* 0x001a601001007387 */ /* 0x0081e80000100a00 */
[----:B0-----:R-:W2:Y:S04]  /*369e0*/  LDL.LU R16, [R1+0x320] ;  /* 0x0003200001107983 */ /* 0x001ea80000300800 */
[----:B------:R-:W2:Y:S04]  /*369f0*/  LDL.LU R17, [R1+0x324] ;  /* 0x0003240001117983 */ /* 0x000ea80000300800 */
[----:B------:R-:W3:Y:S04]  /*36a00*/  LDL.LU R18, [R1+0x328] ;  /* 0x0003280001127983 */ /* 0x000ee80000300800 */
[----:B------:R-:W3:Y:S04]  /*36a10*/  LDL.LU R19, [R1+0x32c] ;  /* 0x00032c0001137983 */ /* 0x000ee80000300800 */
[----:B---3--:R-:W-:Y:S04]  /*36a20*/  STL.64 [R1+0x1a78], R18 ;  /* 0x001a781201007387 */ /* 0x008fe80000100a00 */
[----:B--2---:R0:W-:Y:S04]  /*36a30*/  STL.64 [R1+0x1a70], R16 ;  /* 0x001a701001007387 */ /* 0x0041e80000100a00 */
        /* <DEDUP_REMOVED lines=14> */
[----:B------:R-:W3:Y:S04]  /*36b20*/  LDL.LU R22, [R1+0x2f8] ;  /* 0x0002f80001167983 */ /* 0x000ee80000300800 */
[----:B------:R-:W3:Y:S01]  /*36b30*/  LDL.LU R23, [R1+0x2fc] ;  /* 0x0002fc0001177983 */ /* 0x000ee20000300800 */
[C---:B--2---:R-:W-:Y:S03]  /*36b40*/  HMMA.16816.F32 R16, R12.reuse, R8, R16 ;  /* 0x000000080c10723c */ /* 0x044fe60000001810 */
[----:B---3--:R-:W-:Y:S04]  /*36b50*/  STL.64 [R1+0x1a20], R22 ;  /* 0x001a201601007387 */ /* 0x008fe80000100a00 */
[----:B----4-:R0:W-:Y:S04]  /*36b60*/  STL.64 [R1+0x1a18], R20 ;  /* 0x001a181401007387 */ /* 0x0101e80000100a00 */
[----:B0-----:R-:W2:Y:S04]  /*36b70*/  LDL.LU R20, [R1+0x300] ;  /* 0x0003000001147983 */ /* 0x001ea80000300800 */
[----:B------:R-:W2:Y:S04]  /*36b80*/  LDL.LU R21, [R1+0x304] ;  /* 0x0003040001157983 */ /* 0x000ea80000300800 */
[----:B------:R-:W2:Y:S04]  /*36b90*/  LDL.LU R22, [R1+0x308] ;  /* 0x0003080001167983 */ /* 0x000ea80000300800 */
[----:B------:R-:W2:Y:S04]  /*36ba0*/  LDL.LU R23, [R1+0x30c] ;  /* 0x00030c0001177983 */ /* 0x000ea80000300800 */
[----:B------:R0:W-:Y:S04]  /*36bb0*/  STL.64 [R1+0x1980], R6 ;  /* 0x0019800601007387 */ /* 0x0001e80000100a00 */
[----:B0-----:R-:W3:Y:S04]  /*36bc0*/  LDL.LU.64 R6, [R1+0x18] ;  /* 0x0000180001067983 */ /* 0x001ee80000300a00 */
[----:B------:R0:W-:Y:S04]  /*36bd0*/  STL.64 [R1+0x1978], R4 ;  /* 0x0019780401007387 */ /* 0x0001e80000100a00 */
[----:B0-----:R-:W4:Y:S04]  /*36be0*/  LDL.LU R5, [R1+0x1304] ;  /* 0x0013040001057983 */ /* 0x001f280000300800 */
        /* <DEDUP_REMOVED lines=12> */
[----:B------:R0:W-:Y:S01]  /*36cb0*/  STL.64 [R1+0x1958], R8 ;  /* 0x0019580801007387 */ /* 0x0001e20000100a00 */
[----:B------:R-:W-:-:S03]  /*36cc0*/  IMAD R0, R0, 0x100, R28 ;  /* 0x0000010000007824 */ /* 0x000fc600078e021c */
[----:B0-----:R-:W3:Y:S04]  /*36cd0*/  LDL.LU R8, [R1+0x2b0] ;  /* 0x0002b00001087983 */ /* 0x001ee80000300800 */
[----:B------:R-:W3:Y:S04]  /*36ce0*/  LDL.LU R9, [R1+0x2b4] ;  /* 0x0002b40001097983 */ /* 0x000ee80000300800 */
[----:B------:R-:W3:Y:S04]  /*36cf0*/  LDL.LU R10, [R1+0x2b8] ;  /* 0x0002b800010a7983 */ /* 0x000ee80000300800 */
[----:B------:R-:W3:Y:S01]  /*36d00*/  LDL.LU R11, [R1+0x2bc] ;  /* 0x0002bc00010b7983 */ /* 0x000ee20000300800 */
[----:B--2---:R-:W-:-:S02]  /*36d10*/  IMAD R29, R29, 0x100, R19 ;  /* 0x000001001d1d7824 */ /* 0x004fc400078e0213 */
[----:B----4-:R-:W-:Y:S01]  /*36d20*/  IMAD R5, R5, 0x100, R16 ;  /* 0x0000010005057824 */ /* 0x010fe200078e0210 */
[----:B------:R-:W2:Y:S04]  /*36d30*/  LDL.LU R19, [R1+0x1a5c] ;  /* 0x001a5c0001137983 */ /* 0x000ea80000300800 */
[----:B------:R-:W4:Y:S04]  /*36d40*/  LDL.LU R28, [R1+0x1a58] ;  /* 0x001a5800011c7983 */ /* 0x000f280000300800 */
[----:B------:R-:W2:Y:S01]  /*36d50*/  LDL.LU R16, [R1+0x1a54] ;  /* 0x001a540001107983 */ /* 0x000ea20000300800 */
[----:B------:R-:W-:-:S03]  /*36d60*/  IMAD R4, R4, 0x100, R17 ;  /* 0x0000010004047824 */ /* 0x000fc600078e0211 */
[----:B------:R-:W2:Y:S02]  /*36d70*/  LDL.LU R17, [R1+0x1a50] ;  /* 0x001a500001117983 */ /* 0x000ea40000300800 */
[----:B--2---:R-:W-:Y:S02]  /*36d80*/  HMMA.16816.F32 R12, R12, R16, R24 ;  /* 0x000000100c0c723c */ /* 0x004fe40000001818 */
[----:B------:R-:W3:Y:S04]  /*36d90*/  LDL.LU.64 R26, [R1+0x1a48] ;  /* 0x001a4800011a7983 */ /* 0x000ee80000300a00 */
[----:B------:R-:W3:Y:S04]  /*36da0*/  LDL.LU.64 R24, [R1+0x1a40] ;  /* 0x001a400001187983 */ /* 0x000ee80000300a00 */
[----:B------:R-:W-:Y:S04]  /*36db0*/  STL [R1+0x1930], R16 ;  /* 0x0019301001007387 */ /* 0x000fe80000100800 */
[----:B------:R-:W-:Y:S05]  /*36dc0*/  STL [R1+0x1928], R17 ;  /* 0x0019281101007387 */ /* 0x000fea0000100800 */
[----:B------:R0:W-:Y:S04]  /*36dd0*/  STL.64 [R1+0x200], R12 ;  /* 0x0002000c01007387 */ /* 0x0001e80000100a00 */
[----:B------:R1:W-:Y:S01]  /*36de0*/  STL.64 [R1+0x208], R14 ;  /* 0x0002080e01007387 */ /* 0x0003e20000100a00 */
[----:B0-----:R-:W-:-:S02]  /*36df0*/  F2FP.F16.E5M2.UNPACK_B R12, R29 ;  /* 0x0000001dff0c723e */ /* 0x001fc400020004ff */
[----:B------:R-:W-:Y:S02]  /*36e00*/  F2FP.F16.E5M2.UNPACK_B R13, R0 ;  /* 0x00000000ff0d723e */ /* 0x000fe400020004ff */
[----:B-1----:R-:W-:Y:S02]  /*36e10*/  F2FP.F16.E5M2.UNPACK_B R14, R5 ;  /* 0x00000005ff0e723e */ /* 0x002fe400020004ff */
[----:B------:R-:W-:Y:S01]  /*36e20*/  F2FP.F16.E5M2.UNPACK_B R15, R4 ;  /* 0x00000004ff0f723e */ /* 0x000fe200020004ff */
[----:B------:R-:W4:Y:S04]  /*36e30*/  LDL.LU R29, [R1+0x1a3c] ;  /* 0x001a3c00011d7983 */ /* 0x000f280000300800 */
[----:B------:R-:W2:Y:S02]  /*36e40*/  LDL.LU R0, [R1+0x1a38] ;  /* 0x001a380001007983 */ /* 0x000ea40000300800 */
[----:B---3--:R-:W-:-:S15]  /*36e50*/  HMMA.16816.F32 R24, R12, R6, R24 ;  /* 0x000000060c18723c */ /* 0x008fde0000001818 */
[----:B------:R-:W-:-:S04]  /*36e60*/  NOP ;  /* 0x0000000000007918 */ /* 0x000fc80000000000 */
[----:B------:R-:W-:Y:S04]  /*36e70*/  STL.64 [R1+0x310], R24 ;  /* 0x0003101801007387 */ /* 0x000fe80000100a00 */
[----:B------:R0:W-:Y:S04]  /*36e80*/  STL.64 [R1+0x318], R26 ;  /* 0x0003181a01007387 */ /* 0x0001e80000100a00 */
[----:B0-----:R-:W3:Y:S04]  /*36e90*/  LDL.LU.64 R26, [R1+0x1a30] ;  /* 0x001a3000011a7983 */ /* 0x001ee80000300a00 */
[----:B------:R-:W2:Y:S01]  /*36ea0*/  LDL.LU.64 R24, [R1+0x1a28] ;  /* 0x001a280001187983 */ /* 0x000ea20000300a00 */
[----:B---3--:R-:W-:-:S15]  /*36eb0*/  HMMA.16816.F32 R20, R12, R26, R20 ;  /* 0x0000001a0c14723c */ /* 0x008fde0000001814 */
[----:B------:R-:W-:-:S04]  /*36ec0*/  NOP ;  /* 0x0000000000007918 */ /* 0x000fc80000000000 */
[----:B------:R-:W-:Y:S04]  /*36ed0*/  STL.64 [R1+0x300], R20 ;  /* 0x0003001401007387 */ /* 0x000fe80000100a00 */
[----:B------:R0:W-:Y:S04]  /*36ee0*/  STL.64 [R1+0x308], R22 ;  /* 0x0003081601007387 */ /* 0x0001e80000100a00 */
[----:B0-----:R-:W2:Y:S04]  /*36ef0*/  LDL.LU.64 R22, [R1+0x1a20] ;  /* 0x001a200001167983 */ /* 0x001ea80000300a00 */
[----:B------:R-:W2:Y:S01]  /*36f00*/  LDL.LU.64 R20, [R1+0x1a18] ;  /* 0x001a180001147983 */ /* 0x000ea20000300a00 */
[----:B------:R-:W-:-:S02]  /*36f10*/  IMAD.MOV.U32 R5, RZ, RZ, R6 ;  /* 0x000000ffff057224 */ /* 0x000fc400078e0006 */
[----:B------:R-:W-:Y:S02]  /*36f20*/  IMAD.MOV.U32 R4, RZ, RZ, R7 ;  /* 0x000000ffff047224 */ /* 0x000fe400078e0007 */
[----:B------:R-:W-:Y:S02]  /*36f30*/  IMAD.MOV.U32 R7, RZ, RZ, R26 ;  /* 0x000000ffff077224 */ /* 0x000fe400078e001a */
[----:B------:R-:W-:Y:S02]  /*36f40*/  IMAD.MOV.U32 R6, RZ, RZ, R27 ;  /* 0x000000ffff067224 */ /* 0x000fe400078e001b */
[----:B--2---:R-:W-:Y:S01]  /*36f50*/  HMMA.16816.F32 R24, R12, R24, R20 ;  /* 0x000000180c18723c */ /* 0x004fe20000001814 */
        /* <DEDUP_REMOVED lines=16> */
[----:B0-----:R-:W2:Y:S04]  /*37060*/  LDL.LU.64 R26, [R1+0x19d8] ;  /* 0x0019d800011a7983 */ /* 0x001ea80000300a00 */
[----:B------:R-:W3:Y:S01]  /*37070*/  LDL.LU.64 R24, [R1+0x19d0] ;  /* 0x0019d00001187983 */ /* 0x000ee20000300a00 */
[C---:B--2---:R-:W-:Y:S08]  /*37080*/  HMMA.16816.F32 R20, R12.reuse, R26, R20 ;  /* 0x0000001a0c14723c */ /* 0x044ff00000001814 */
[----:B---3--:R-:W-:Y:S11]  /*37090*/  HMMA.16816.F32 R8, R12, R24, R8 ;  /* 0x000000180c08723c */ /* 0x008ff60000001808 */
[----:B------:R-:W-:Y:S04]  /*370a0*/  STL.64 [R1+0x2c0], R20 ;  /* 0x0002c01401007387 */ /* 0x000fe80000100a00 */
[----:B------:R0:W-:Y:S04]  /*370b0*/  STL.64 [R1+0x2c8], R22 ;  /* 0x0002c81601007387 */ /* 0x0001e80000100a00 */
[----:B0-----:R-:W2:Y:S04]  /*370c0*/  LDL.LU.64 R22, [R1+0x19c8] ;  /* 0x0019c80001167983 */ /* 0x001ea80000300a00 */
[----:B------:R-:W3:Y:S04]  /*370d0*/  LDL.LU.64 R20, [R1+0x19c0] ;  /* 0x0019c00001147983 */ /* 0x000ee80000300a00 */
[----:B------:R-:W-:Y:S04]  /*370e0*/  STL.64 [R1+0x18d8], R26 ;  /* 0x0018d81a01007387 */ /* 0x000fe80000100a00 */
[----:B------:R0:W-:Y:S04]  /*370f0*/  STL.64 [R1+0x2b0], R8 ;  /* 0x0002b00801007387 */ /* 0x0001e80000100a00 */
[----:B------:R1:W-:Y:S04]  /*37100*/  STL.64 [R1+0x2b8], R10 ;  /* 0x0002b80a01007387 */ /* 0x0003e80000100a00 */
[----:B------:R-:W-:Y:S04]  /*37110*/  STL.64 [R1+0x18d0], R24 ;  /* 0x0018d01801007387 */ /* 0x000fe80000100a00 */
[----:B0-----:R-:W4:Y:S04]  /*37120*/  LDL.LU R8, [R1+0x250] ;  /* 0x0002500001087983 */ /* 0x001f280000300800 */
[----:B------:R-:W4:Y:S04]  /*37130*/  LDL.LU R9, [R1+0x254] ;  /* 0x0002540001097983 */ /* 0x000f280000300800 */
[----:B-1----:R-:W2:Y:S01]  /*37140*/  LDL.LU R10, [R1+0x258] ;  /* 0x00025800010a7983 */ /* 0x002ea20000300800 */
[----:B------:R-:W-:-:S03]  /*37150*/  IMAD.MOV.U32 R11, RZ, RZ, R0 ;  /* 0x000000ffff0b7224 */ /* 0x000fc600078e0000 */
[----:B------:R-:W3:Y:S04]  /*37160*/  LDL.LU R0, [R1+0x19b8] ;  /* 0x0019b80001007983 */ /* 0x000ee80000300800 */
        /* <DEDUP_REMOVED lines=17> */
[----:B------:R-:W4:Y:S01]  /*37280*/  LDL.LU R11, [R1+0x29c] ;  /* 0x00029c00010b7983 */ /* 0x000f220000300800 */
[----:B------:R-:W-:-:S02]  /*37290*/  IMAD.MOV.U32 R25, RZ, RZ, R4 ;  /* 0x000000ffff197224 */ /* 0x000fc400078e0004 */
[----:B------:R-:W-:Y:S02]  /*372a0*/  IMAD.MOV.U32 R24, RZ, RZ, R5 ;  /* 0x000000ffff187224 */ /* 0x000fe400078e0005 */
[----:B------:R-:W-:Y:S02]  /*372b0*/  IMAD.MOV.U32 R26, RZ, RZ, R7 ;  /* 0x000000ffff1a7224 */ /* 0x000fe400078e0007 */
[----:B------:R-:W-:Y:S02]  /*372c0*/  IMAD.MOV.U32 R27, RZ, RZ, R6 ;  /* 0x000000ffff1b7224 */ /* 0x000fe400078e0006 */
[----:B---3--:R-:W-:Y:S01]  /*372d0*/  IMAD.MOV.U32 R7, RZ, RZ, R0 ;  /* 0x000000ffff077224 */ /* 0x008fe200078e0000 */
[----:B----4-:R-:W-:Y:S04]  /*372e0*/  STL.64 [R1+0x19b0], R10 ;  /* 0x0019b00a01007387 */ /* 0x010fe80000100a00 */
[----:B--2---:R0:W-:Y:S04]  /*372f0*/  STL.64 [R1+0x19a8], R8 ;  /* 0x0019a80801007387 */ /* 0x0041e80000100a00 */
[----:B0-----:R-:W2:Y:S04]  /*37300*/  LDL.LU R8, [R1+0x2a0] ;  /* 0x0002a00001087983 */ /* 0x001ea80000300800 */
[----:B------:R-:W2:Y:S04]  /*37310*/  LDL.LU R9, [R1+0x2a4] ;  /* 0x0002a40001097983 */ /* 0x000ea80000300800 */
[----:B------:R-:W2:Y:S04]  /*37320*/  LDL.LU R10, [R1+0x2a8] ;  /* 0x0002a800010a7983 */ /* 0x000ea80000300800 */
[----:B------:R-:W2:Y:S04]  /*37330*/  LDL.LU R11, [R1+0x2ac] ;  /* 0x0002ac00010b7983 */ /* 0x000ea80000300800 */
[----:B------:R-:W3:Y:S04]  /*37340*/  LDL.LU R4, [R1+0x270] ;  /* 0x0002700001047983 */ /* 0x000ee80000300800 */
[----:B------:R-:W3:Y:S04]  /*37350*/  LDL.LU R5, [R1+0x274] ;  /* 0x0002740001057983 */ /* 0x000ee80000300800 */
[----:B------:R-:W3:Y:S04]  /*37360*/  LDL.LU R6, [R1+0x278] ;  /* 0x0002780001067983 */ /* 0x000ee80000300800 */
[----:B------:R-:W4:Y:S04]  /*37370*/  LDL.LU R16, [R1+0x1318] ;  /* 0x0013180001107983 */ /* 0x000f280000300800 */
        /* <DEDUP_REMOVED lines=31> */
[C---:B---3--:R-:W-:Y:S03]  /*37570*/  HMMA.16816.F32 R4, R12.reuse, R2, R4 ;  /* 0x000000020c04723c */ /* 0x048fe60000001804 */
        /* <DEDUP_REMOVED lines=46> */
[----:B------:R0:W-:Y:S04]  /*37860*/  STL.64 [R1+0x1858], R10 ;  /* 0x0018580a01007387 */ /* 0x0001e80000100a00 */
[----:B0-----:R-:W4:Y:S04]  /*37870*/  LDL.LU R11, [R1+0x1314] ;  /* 0x00131400010b7983 */ /* 0x001f280000300800 */
[----:B------:R-:W2:Y:S04]  /*37880*/  LDL.LU R10, [R1+0x132c] ;  /* 0x00132c00010a7983 */ /* 0x000ea80000300800 */
[----:B------:R0:W-:Y:S04]  /*37890*/  STL.64 [R1+0x1850], R8 ;  /* 0x0018500801007387 */ /* 0x0001e80000100a00 */
[----:B0-----:R-:W2:Y:S04]  /*378a0*/  LDL.LU R9, [R1+0x131c] ;  /* 0x00131c0001097983 */ /* 0x001ea80000300800 */
[----:B------:R-:W3:Y:S01]  /*378b0*/  LDL.LU R8, [R1+0x1330] ;  /* 0x0013300001087983 */ /* 0x000ee20000300800 */
[----:B----4-:R-:W-:-:S03]  /*378c0*/  IMAD R11, R11, 0x100, R16 ;  /* 0x000001000b0b7824 */ /* 0x010fc600078e0210 */
[----:B------:R-:W4:Y:S01]  /*378d0*/  LDL.LU R16, [R1+0x1930] ;  /* 0x0019300001107983 */ /* 0x000f220000300800 */
[----:B--2---:R-:W-:-:S03]  /*378e0*/  IMAD R9, R9, 0x100, R0 ;  /* 0x0000010009097824 */ /* 0x004fc600078e0200 */
[----:B------:R-:W2:Y:S02]  /*378f0*/  LDL.LU R0, [R1+0x192c] ;  /* 0x00192c0001007983 */ /* 0x000ea40000300800 */
[----:B--2---:R-:W-:Y:S02]  /*37900*/  IMAD R0, R0, 0x100, R17 ;  /* 0x0000010000007824 */ /* 0x004fe400078e0211 */
[----:B------:R-:W4:Y:S01]  /*37910*/  LDL.LU R17, [R1+0x1928] ;  /* 0x0019280001117983 */ /* 0x000f220000300800 */
[----:B---3--:R-:W-:Y:S01]  /*37920*/  IMAD R8, R10, 0x100, R8 ;  /* 0x000001000a087824 */ /* 0x008fe200078e0208 */
[----:B----4-:R-:W-:Y:S02]  /*37930*/  HMMA.16816.F32 R12, R12, R16, R24 ;  /* 0x000000100c0c723c */ /* 0x010fe40000001818 */
        /* <DEDUP_REMOVED lines=10> */
[----:B------:R-:W4:Y:S04]  /*379e0*/  LDL.LU R0, [R1+0x134c] ;  /* 0x00134c0001007983 */ /* 0x000f280000300800 */
[----:B------:R-:W4:Y:S02]  /*379f0*/  LDL.LU R8, [R1+0x60] ;  /* 0x0000600001087983 */ /* 0x000f240000300800 */
[C---:B---3--:R-:W-:Y:S08]  /*37a00*/  HMMA.16816.F32 R16, R12.reuse, R24, R4 ;  /* 0x000000180c10723c */ /* 0x048ff00000001804 */
[C---:B--2---:R-:W-:Y:S11]  /*37a10*/  HMMA.16816.F32 R4, R12.reuse, R26, R20 ;  /* 0x0000001a0c04723c */ /* 0x044ff60000001814 */
[----:B------:R-:W-:Y:S04]  /*37a20*/  STL.64 [R1+0x1e0], R16 ;  /* 0x0001e01001007387 */ /* 0x000fe80000100a00 */
[----:B------:R-:W-:Y:S04]  /*37a30*/  STL.64 [R1+0x1e8], R18 ;  /* 0x0001e81201007387 */ /* 0x000fe80000100a00 */
[----:B------:R-:W-:Y:S04]  /*37a40*/  STL.64 [R1+0x1c0], R4 ;  /* 0x0001c00401007387 */ /* 0x000fe80000100a00 */
[----:B------:R-:W-:Y:S04]  /*37a50*/  STL.64 [R1+0x1c8], R6 ;  /* 0x0001c80601007387 */ /* 0x000fe80000100a00 */
[----:B------:R-:W4:Y:S04]  /*37a60*/  LDL.LU R9, [R1+0x64] ;  /* 0x0000640001097983 */ /* 0x000f280000300800 */
[----:B------:R-:W2:Y:S04]  /*37a70*/  LDL.LU R10, [R1+0x68] ;  /* 0x00006800010a7983 */ /* 0x000ea80000300800 */
[----:B------:R-:W2:Y:S04]  /*37a80*/  LDL.LU R11, [R1+0x6c] ;  /* 0x00006c00010b7983 */ /* 0x000ea80000300800 */
[----:B------:R-:W3:Y:S04]  /*37a90*/  LDL.LU R20, [R1+0x120] ;  /* 0x0001200001147983 */ /* 0x000ee80000300800 */
[----:B------:R-:W3:Y:S04]  /*37aa0*/  LDL.LU R21, [R1+0x124] ;  /* 0x0001240001157983 */ /* 0x000ee80000300800 */
        /* <DEDUP_REMOVED lines=12> */
[----:B---3--:R0:W-:Y:S04]  /*37b70*/  STL.64 [R1+0x18c0], R20 ;  /* 0x0018c01401007387 */ /* 0x0081e80000100a00 */
[----:B0-----:R-:W2:Y:S04]  /*37b80*/  LDL.LU R20, [R1+0x140] ;  /* 0x0001400001147983 */ /* 0x001ea80000300800 */
[----:B------:R-:W2:Y:S04]  /*37b90*/  LDL.LU R21, [R1+0x144] ;  /* 0x0001440001157983 */ /* 0x000ea80000300800 */
[----:B------:R-:W3:Y:S04]  /*37ba0*/  LDL.LU R22, [R1+0x148] ;  /* 0x0001480001167983 */ /* 0x000ee80000300800 */
[----:B------:R-:W3:Y:S04]  /*37bb0*/  LDL.LU R23, [R1+0x14c] ;  /* 0x00014c0001177983 */ /* 0x000ee80000300800 */
[----:B------:R-:W2:Y:S04]  /*37bc0*/  LDL.LU R24, [R1+0x8] ;  /* 0x0000080001187983 */ /* 0x000ea80000300800 */
[----:B------:R-:W4:Y:S04]  /*37bd0*/  LDL.LU R25, [R1+0xc] ;  /* 0x00000c0001197983 */ /* 0x000f280000300800 */
        /* <DEDUP_REMOVED lines=8> */
[----:B0-----:R-:W4:Y:S04]  /*37c60*/  LDL.LU R20, [R1+0x1a0] ;  /* 0x0001a00001147983 */ /* 0x001f280000300800 */
[----:B------:R-:W4:Y:S04]  /*37c70*/  LDL.LU R21, [R1+0x1a4] ;  /* 0x0001a40001157983 */ /* 0x000f280000300800 */
[----:B------:R-:W4:Y:S04]  /*37c80*/  LDL.LU R22, [R1+0x1a8] ;  /* 0x0001a80001167983 */ /* 0x000f280000300800 */
        /* <DEDUP_REMOVED lines=8> */
[----:B------:R-:W2:Y:S01]  /*37d10*/  LDL.LU R19, [R1+0xec] ;  /* 0x0000ec0001137983 */ /* 0x000ea20000300800 */
[C---:B----4-:R-:W-:Y:S03]  /*37d20*/  HMMA.16816.F32 R24, R12.reuse, R24, R20 ;  /* 0x000000180c18723c */ /* 0x050fe60000001814 */
[----:B--2---:R-:W-:Y:S04]  /*37d30*/  STL.64 [R1+0x18a8], R18 ;  /* 0x0018a81201007387 */ /* 0x004fe80000100a00 */
        /* <DEDUP_REMOVED lines=13> */
[----:B0-----:R-:W4:Y:S04]  /*37e10*/  LDL.LU R8, [R1+0x80] ;  /* 0x0000800001087983 */ /* 0x001f280000300800 */
[----:B------:R-:W4:Y:S04]  /*37e20*/  LDL.LU R9, [R1+0x84] ;  /* 0x0000840001097983 */ /* 0x000f280000300800 */
[----:B------:R-:W4:Y:S04]  /*37e30*/  LDL.LU R10, [R1+0x88] ;  /* 0x00008800010a7983 */ /* 0x000f280000300800 */
[----:B------:R-:W4:Y:S04]  /*37e40*/  LDL.LU R11, [R1+0x8c] ;  /* 0x00008c00010b7983 */ /* 0x000f280000300800 */
        /* <DEDUP_REMOVED lines=69> */
[----:B------:R-:W4:Y:S04]  /*382a0*/  LDL.LU.64 R4, [R1+0x1870] ;  /* 0x0018700001047983 */ /* 0x000f280000300a00 */
[----:B------:R-:W2:Y:S04]  /*382b0*/  LDL.LU R2, [R1+0x1338] ;  /* 0x0013380001027983 */ /* 0x000ea80000300800 */
[----:B------:R-:W2:Y:S01]  /*382c0*/  LDL.LU R3, [R1+0x1334] ;  /* 0x0013340001037983 */ /* 0x000ea20000300800 */
        /* <DEDUP_REMOVED lines=15> */
[C---:B--2---:R-:W-:Y:S08]  /*383c0*/  HMMA.16816.F32 R24, R12.reuse, R8, R24 ;  /* 0x000000080c18723c */ /* 0x044ff00000001818 */
[----:B---3--:R-:W-:Y:S11]  /*383d0*/  HMMA.16816.F32 R4, R12, R10, R4 ;  /* 0x0000000a0c04723c */ /* 0x008ff60000001804 */
[----:B------:R-:W-:Y:S04]  /*383e0*/  STL.64 [R1+0x40], R24 ;  /* 0x0000401801007387 */ /* 0x000fe80000100a00 */
[----:B------:R0:W-:Y:S04]  /*383f0*/  STL.64 [R1+0x48], R26 ;  /* 0x0000481a01007387 */ /* 0x0001e80000100a00 */
[----:B0-----:R-:W2:Y:S04]  /*38400*/  LDL.LU.64 R26, [R1+0x1848] ;  /* 0x00184800011a7983 */ /* 0x001ea80000300a00 */
[----:B------:R-:W2:Y:S04]  /*38410*/  LDL.LU.64 R24, [R1+0x1840] ;  /* 0x0018400001187983 */ /* 0x000ea80000300a00 */
[----:B------:R-:W3:Y:S04]  /*38420*/  LDL.LU R8, [R1+0x20] ;  /* 0x0000200001087983 */ /* 0x000ee80000300800 */
[----:B------:R0:W-:Y:S04]  /*38430*/  STL.64 [R1+0x30], R4 ;  /* 0x0000300401007387 */ /* 0x0001e80000100a00 */
[----:B------:R1:W-:Y:S04]  /*38440*/  STL.64 [R1+0x38], R6 ;  /* 0x0000380601007387 */ /* 0x0003e80000100a00 */
[----:B------:R-:W3:Y:S04]  /*38450*/  LDL.LU R9, [R1+0x24] ;  /* 0x0000240001097983 */ /* 0x000ee80000300800 */
[----:B------:R-:W3:Y:S04]  /*38460*/  LDL.LU R10, [R1+0x28] ;  /* 0x00002800010a7983 */ /* 0x000ee80000300800 */
[----:B------:R-:W3:Y:S01]  /*38470*/  LDL.LU R11, [R1+0x2c] ;  /* 0x00002c00010b7983 */ /* 0x000ee20000300800 */
[----:B------:R-:W-:-:S02]  /*38480*/  IMAD R2, R3, 0x100, R2 ;  /* 0x0000010003027824 */ /* 0x000fc400078e0202 */
[----:B------:R-:W-:Y:S02]  /*38490*/  IMAD R3, R19, 0x100, R18 ;  /* 0x0000010013037824 */ /* 0x000fe400078e0212 */
[----:B0-----:R-:W-:Y:S02]  /*384a0*/  IMAD R4, R21, 0x100, R20 ;  /* 0x0000010015047824 */ /* 0x001fe400078e0214 */
[----:B------:R-:W-:Y:S01]  /*384b0*/  IMAD R5, R0, 0x100, R22 ;  /* 0x0000010000057824 */ /* 0x000fe200078e0216 */
[----:B-1----:R-:W-:Y:S02]  /*384c0*/  F2FP.F16.E5M2.UNPACK_B R6, R23.H1 ;  /* 0x00000017ff06723e */ /* 0x002fe400030004ff */
[----:B------:R-:W-:Y:S01]  /*384d0*/  F2FP.F16.E5M2.UNPACK_B R7, R28.H1 ;  /* 0x0000001cff07723e */ /* 0x000fe200030004ff */
[----:B---3--:R-:W-:Y:S01]  /*384e0*/  HMMA.16816.F32 R8, R12, R16, R8 ;  /* 0x000000100c08723c */ /* 0x008fe20000001808 */
[----:B------:R-:W-:Y:S02]  /*384f0*/  F2FP.F16.E5M2.UNPACK_B R12, R2 ;  /* 0x00000002ff0c723e */ /* 0x000fe400020004ff */
[----:B------:R-:W-:-:S02]  /*38500*/  F2FP.F16.E5M2.UNPACK_B R13, R3 ;  /* 0x00000003ff0d723e */ /* 0x000fc400020004ff */
[----:B------:R-:W-:Y:S02]  /*38510*/  F2FP.F16.E5M2.UNPACK_B R14, R4 ;  /* 0x00000004ff0e723e */ /* 0x000fe400020004ff */
[----:B------:R-:W-:-:S12]  /*38520*/  F2FP.F16.E5M2.UNPACK_B R15, R5 ;  /* 0x00000005ff0f723e */ /* 0x000fd800020004ff */
[----:B------:R-:W-:Y:S01]  /*38530*/  IMAD.MOV.U32 R0, RZ, RZ, R11 ;  /* 0x000000ffff007224 */ /* 0x000fe200078e000b */
[----:B------:R-:W-:Y:S04]  /*38540*/  STL.64 [R1+0x20], R8 ;  /* 0x0000200801007387 */ /* 0x000fe80000100a00 */
[----:B------:R-:W-:Y:S04]  /*38550*/  STL [R1+0x28], R10 ;  /* 0x0000280a01007387 */ /* 0x000fe80000100800 */
[----:B------:R-:W-:Y:S04]  /*38560*/  STL [R1+0x1598], R0 ;  /* 0x0015980001007387 */ /* 0x000fe80000100800 */
[----:B------:R-:W-:Y:S04]  /*38570*/  STL [R1+0x18], R6 ;  /* 0x0000180601007387 */ /* 0x000fe80000100800 */
[----:B------:R2:W-:Y:S01]  /*38580*/  STL [R1+0x1c], R7 ;  /* 0x00001c0701007387 */ /* 0x0005e20000100800 */
[----:B------:R-:W-:-:S03]  /*38590*/  F2FP.F16.E5M2.UNPACK_B R2, R29.H1 ;  /* 0x0000001dff02723e */ /* 0x000fc600030004ff */
[----:B------:R-:W3:Y:S01]  /*385a0*/  LDL.LU R16, [R1+0x90] ;  /* 0x0000900001107983 */ /* 0x000ee20000300800 */
[----:B--2---:R-:W-:-:S15]  /*385b0*/  HMMA.16816.F32 R4, R12, R6, R24 ;  /* 0x000000060c04723c */ /* 0x004fde0000001818 */
[----:B------:R-:W-:-:S04]  /*385c0*/  NOP ;  /* 0x0000000000007918 */ /* 0x000fc80000000000 */
[----:B------:R-:W-:Y:S04]  /*385d0*/  STL.64 [R1+0x560], R4 ;  /* 0x0005600401007387 */ /* 0x000fe80000100a00 */
[----:B------:R-:W-:Y:S04]  /*385e0*/  STL.64 [R1+0x568], R6 ;  /* 0x0005680601007387 */ /* 0x000fe80000100a00 */
[----:B------:R-:W3:Y:S04]  /*385f0*/  LDL.LU R17, [R1+0x94] ;  /* 0x0000940001117983 */ /* 0x000ee80000300800 */
[----:B------:R-:W-:Y:S04]  /*38600*/  STL [R1+0x10], R2 ;  /* 0x0000100201007387 */ /* 0x000fe80000100800 */
[----:B------:R-:W2:Y:S04]  /*38610*/  LDL.LU R18, [R1+0x98] ;  /* 0x0000980001127983 */ /* 0x000ea80000300800 */
[----:B------:R-:W2:Y:S04]  /*38620*/  LDL.LU R19, [R1+0x9c] ;  /* 0x00009c0001137983 */ /* 0x000ea80000300800 */
[----:B------:R-:W4:Y:S04]  /*38630*/  LDL.LU R23, [R1+0x44c] ;  /* 0x00044c0001177983 */ /* 0x000f280000300800 */
[----:B------:R-:W4:Y:S04]  /*38640*/  LDL.LU R9, [R1+0x458] ;  /* 0x0004580001097983 */ /* 0x000f280000300800 */
[----:B--2---:R-:W-:Y:S04]  /*38650*/  STL.64 [R1+0x1838], R18 ;  /* 0x0018381201007387 */ /* 0x004fe80000100a00 */
[----:B---3--:R0:W-:Y:S04]  /*38660*/  STL.64 [R1+0x1830], R16 ;  /* 0x0018301001007387 */ /* 0x0081e80000100a00 */
        /* <DEDUP_REMOVED lines=14> */
[----:B------:R-:W3:Y:S04]  /*38750*/  LDL.LU R29, [R1+0x47c] ;  /* 0x00047c00011d7983 */ /* 0x000ee80000300800 */
[----:B------:R-:W3:Y:S01]  /*38760*/  LDL.LU R26, [R1+0x488] ;  /* 0x00048800011a7983 */ /* 0x000ee20000300800 */
[----:B----4-:R-:W-:-:S03]  /*38770*/  F2FP.F16.E5M2.UNPACK_B R3, R23.H1 ;  /* 0x00000017ff03723e */ /* 0x010fc600030004ff */
[----:B--2---:R-:W-:Y:S04]  /*38780*/  STL.64 [R1+0x1818], R6 ;  /* 0x0018180601007387 */ /* 0x004fe80000100a00 */
[----:B------:R0:W-:Y:S04]  /*38790*/  STL.64 [R1+0x1810], R4 ;  /* 0x0018100401007387 */ /* 0x0001e80000100a00 */
[----:B0-----:R-:W2:Y:S04]  /*387a0*/  LDL.LU R4, [R1+0xd0] ;  /* 0x0000d00001047983 */ /* 0x001ea80000300800 */
[----:B------:R-:W2:Y:S04]  /*387b0*/  LDL.LU R5, [R1+0xd4] ;  /* 0x0000d40001057983 */ /* 0x000ea80000300800 */
[----:B------:R-:W4:Y:S04]  /*387c0*/  LDL.LU R6, [R1+0xd8] ;  /* 0x0000d80001067983 */ /* 0x000f280000300800 */
[----:B------:R-:W4:Y:S01]  /*387d0*/  LDL.LU R7, [R1+0xdc] ;  /* 0x0000dc0001077983 */ /* 0x000f220000300800 */
[----:B------:R-:W-:Y:S03]  /*387e0*/  HMMA.16816.F32 R16, R12, R2, R16 ;  /* 0x000000020c10723c */ /* 0x000fe60000001810 */
[----:B----4-:R-:W-:Y:S04]  /*387f0*/  STL.64 [R1+0x1828], R6 ;  /* 0x0018280601007387 */ /* 0x010fe80000100a00 */
[----:B--2---:R0:W-:Y:S04]  /*38800*/  STL.64 [R1+0x1820], R4 ;  /* 0x0018200401007387 */ /* 0x0041e80000100a00 */
[----:B0-----:R-:W2:Y:S04]  /*38810*/  LDL.LU R4, [R1+0xb0] ;  /* 0x0000b00001047983 */ /* 0x001ea80000300800 */
[----:B------:R-:W2:Y:S04]  /*38820*/  LDL.LU R5, [R1+0xb4] ;  /* 0x0000b40001057983 */ /* 0x000ea80000300800 */
[----:B------:R-:W2:Y:S04]  /*38830*/  LDL.LU R6, [R1+0xb8] ;  /* 0x0000b80001067983 */ /* 0x000ea80000300800 */
[----:B------:R-:W2:Y:S04]  /*38840*/  LDL.LU R7, [R1+0xbc] ;  /* 0x0000bc0001077983 */ /* 0x000ea80000300800 */
[----:B------:R-:W4:Y:S04]  /*38850*/  LDL.LU R25, [R1+0x49c] ;  /* 0x00049c0001197983 */ /* 0x000f280000300800 */
[----:B------:R-:W4:Y:S04]  /*38860*/  LDL.LU R23, [R1+0x4a8] ;  /* 0x0004a80001177983 */ /* 0x000f280000300800 */
[----:B------:R-:W-:Y:S04]  /*38870*/  STL [R1+0x14], R3 ;  /* 0x0000140301007387 */ /* 0x000fe80000100800 */
[----:B------:R-:W-:Y:S04]  /*38880*/  STL.64 [R1+0x70], R16 ;  /* 0x0000701001007387 */ /* 0x000fe80000100a00 */
[----:B------:R0:W-:Y:S04]  /*38890*/  STL.64 [R1+0x78], R18 ;  /* 0x0000781201007387 */ /* 0x0001e80000100a00 */
[----:B0-----:R-:W4:Y:S04]  /*388a0*/  LDL.LU.64 R18, [R1+0x1838] ;  /* 0x0018380001127983 */ /* 0x001f280000300a00 */
[----:B------:R-:W4:Y:S01]  /*388b0*/  LDL.LU.64 R16, [R1+0x1830] ;  /* 0x0018300001107983 */ /* 0x000f220000300a00 */
[----:B------:R-:W-:-:S02]  /*388c0*/  F2FP.F16.E5M2.UNPACK_B R8, R9.H1 ;  /* 0x00000009ff08723e */ /* 0x000fc400030004ff */
[----:B---3--:R-:W-:Y:S01]  /*388d0*/  F2FP.F16.E5M2.UNPACK_B R9, R20.H1 ;  /* 0x00000014ff09723e */ /* 0x008fe200030004ff */
[----:B------:R-:W-:Y:S02]  /*388e0*/  IMAD.MOV.U32 R10, RZ, RZ, R2 ;  /* 0x000000ffff0a7224 */ /* 0x000fe400078e0002 */
[----:B------:R-:W-:Y:S01]  /*388f0*/  IMAD.MOV.U32 R0, RZ, RZ, R3 ;  /* 0x000000ffff007224 */ /* 0x000fe200078e0003 */
[----:B------:R-:W-:Y:S02]  /*38900*/  F2FP.F16.E5M2.UNPACK_B R2, R21.H1 ;  /* 0x00000015ff02723e */ /* 0x000fe400030004ff */
[----:B------:R-:W-:Y:S01]  /*38910*/  F2FP.F16.E5M2.UNPACK_B R3, R22.H1 ;  /* 0x00000016ff03723e */ /* 0x000fe200030004ff */
[----:B------:R-:W-:Y:S04]  /*38920*/  STL [R1+0x8], R8 ;  /* 0x0000080801007387 */ /* 0x000fe80000100800 */
[----:B------:R-:W-:Y:S04]  /*38930*/  STL [R1+0x17c0], R10 ;  /* 0x0017c00a01007387 */ /* 0x000fe80000100800 */
[----:B------:R-:W-:Y:S01]  /*38940*/  STL [R1+0xc], R9 ;  /* 0x00000c0901007387 */ /* 0x000fe20000100800 */
[C---:B--2---:R-:W-:Y:S08]  /*38950*/  HMMA.16816.F32 R4, R12.reuse, R2, R4 ;  /* 0x000000020c04723c */ /* 0x044ff00000001804 */
[----:B----4-:R-:W-:-:S15]  /*38960*/  HMMA.16816.F32 R16, R12, R8, R16 ;  /* 0x000000080c10723c */ /* 0x010fde0000001810 */
[----:B------:R-:W-:-:S04]  /*38970*/  NOP ;  /* 0x0000000000007918 */ /* 0x000fc80000000000 */
[----:B------:R-:W-:Y:S04]  /*38980*/  STL.64 [R1+0x90], R16 ;  /* 0x0000901001007387 */ /* 0x000fe80000100a00 */
[----:B------:R-:W-:Y:S04]  /*38990*/  STL.64 [R1+0x98], R18 ;  /* 0x0000981201007387 */ /* 0x000fe80000100a00 */
[----:B------:R-:W-:Y:S04]  /*389a0*/  STL [R1], R2 ;  /* 0x0000000201007387 */ /* 0x000fe80000100800 */
[----:B------:R-:W-:Y:S04]  /*389b0*/  STL [R1+0x4], R3 ;  /* 0x0000040301007387 */ /* 0x000fe80000100800 */
[----:B------:R-:W-:Y:S04]  /*389c0*/  STL.64 [R1+0xb0], R4 ;  /* 0x0000b00401007387 */ /* 0x000fe80000100a00 */
[----:B------:R0:W-:Y:S04]  /*389d0*/  STL.64 [R1+0xb8], R6 ;  /* 0x0000b80601007387 */ /* 0x0001e80000100a00 */
[----:B0-----:R-:W2:Y:S04]  /*389e0*/  LDL.LU.64 R6, [R1+0x1828] ;  /* 0x0018280001067983 */ /* 0x001ea80000300a00 */
[----:B------:R-:W2:Y:S01]  /*389f0*/  LDL.LU.64 R4, [R1+0x1820] ;  /* 0x0018200001047983 */ /* 0x000ea20000300a00 */
[----:B------:R-:W-:-:S02]  /*38a00*/  F2FP.F16.E5M2.UNPACK_B R28, R28.H1 ;  /* 0x0000001cff1c723e */ /* 0x000fc400030004ff */
[----:B------:R-:W-:Y:S01]  /*38a10*/  F2FP.F16.E5M2.UNPACK_B R29, R29.H1 ;  /* 0x0000001dff1d723e */ /* 0x000fe200030004ff */
[----:B------:R-:W-:Y:S02]  /*38a20*/  IMAD.MOV.U32 R16, RZ, RZ, R8 ;  /* 0x000000ffff107224 */ /* 0x000fe400078e0008 */
[----:B------:R-:W-:-:S05]  /*38a30*/  IMAD.MOV.U32 R17, RZ, RZ, R3 ;  /* 0x000000ffff117224 */ /* 0x000fca00078e0003 */
        /* <DEDUP_REMOVED lines=15> */
[C---:B---3--:R-:W-:Y:S01]  /*38b30*/  HMMA.16816.F32 R16, R12.reuse, R24, R16 ;  /* 0x000000180c10723c */ /* 0x048fe20000001810 */
[----:B------:R-:W-:Y:S04]  /*38b40*/  STL [R1+0x1790], R28 ;  /* 0x0017901c01007387 */ /* 0x000fe80000100800 */
[----:B------:R-:W-:Y:S01]  /*38b50*/  STL [R1+0x1778], R29 ;  /* 0x0017781d01007387 */ /* 0x000fe20000100800 */
[----:B------:R-:W-:Y:S02]  /*38b60*/  F2FP.F16.E5M2.UNPACK_B R22, R23.H1 ;  /* 0x00000017ff16723e */ /* 0x000fe400030004ff */
[----:B--2---:R-:W-:-:S15]  /*38b70*/  HMMA.16816.F32 R4, R12, R26, R4 ;  /* 0x0000001a0c04723c */ /* 0x004fde0000001804 */
[----:B------:R-:W-:-:S04]  /*38b80*/  NOP ;  /* 0x0000000000007918 */ /* 0x000fc80000000000 */
[----:B------:R0:W-:Y:S04]  /*38b90*/  STL.64 [R1+0xf0], R4 ;  /* 0x0000f00401007387 */ /* 0x0001e80000100a00 */
[----:B------:R1:W-:Y:S04]  /*38ba0*/  STL.64 [R1+0xf8], R6 ;  /* 0x0000f80601007387 */ /* 0x0003e80000100a00 */
[----:B0-----:R-:W2:Y:S04]  /*38bb0*/  LDL.LU R5, [R1+0x4ec] ;  /* 0x0004ec0001057983 */ /* 0x001ea80000300800 */
[----:B-1----:R-:W3:Y:S04]  /*38bc0*/  LDL.LU R6, [R1+0x4f8] ;  /* 0x0004f80001067983 */ /* 0x002ee80000300800 */
[----:B------:R-:W3:Y:S04]  /*38bd0*/  LDL.LU R7, [R1+0x4fc] ;  /* 0x0004fc0001077983 */ /* 0x000ee80000300800 */
[----:B------:R-:W4:Y:S04]  /*38be0*/  LDL.LU R8, [R1+0x508] ;  /* 0x0005080001087983 */ /* 0x000f280000300800 */
[----:B------:R0:W-:Y:S04]  /*38bf0*/  STL.64 [R1+0x110], R16 ;  /* 0x0001101001007387 */ /* 0x0001e80000100a00 */
[----:B------:R1:W-:Y:S04]  /*38c00*/  STL.64 [R1+0x118], R18 ;  /* 0x0001181201007387 */ /* 0x0003e80000100a00 */
[----:B0-----:R-:W2:Y:S04]  /*38c10*/  LDL.LU.64 R16, [R1+0x1808] ;  /* 0x0018080001107983 */ /* 0x001ea80000300a00 */
[----:B------:R-:W2:Y:S04]  /*38c20*/  LDL.LU R23, [R1+0x4ac] ;  /* 0x0004ac0001177983 */ /* 0x000ea80000300800 */
[----:B------:R-:W2:Y:S04]  /*38c30*/  LDL.LU R20, [R1+0x4b8] ;  /* 0x0004b80001147983 */ /* 0x000ea80000300800 */
[----:B------:R-:W2:Y:S04]  /*38c40*/  LDL.LU R21, [R1+0x4bc] ;  /* 0x0004bc0001157983 */ /* 0x000ea80000300800 */
[----:B-1----:R-:W2:Y:S04]  /*38c50*/  LDL.LU R18, [R1+0x4c8] ;  /* 0x0004c80001127983 */ /* 0x002ea80000300800 */
[----:B------:R-:W2:Y:S01]  /*38c60*/  LDL.LU R19, [R1+0x4cc] ;  /* 0x0004cc0001137983 */ /* 0x000ea20000300800 */
[----:B------:R-:W-:-:S03]  /*38c70*/  IMAD.MOV.U32 R10, RZ, RZ, R2 ;  /* 0x000000ffff0a7224 */ /* 0x000fc600078e0002 */
[----:B--2---:R-:W-:Y:S04]  /*38c80*/  STL.64 [R1+0x1800], R18 ;  /* 0x0018001201007387 */ /* 0x004fe80000100a00 */
[----:B------:R0:W-:Y:S04]  /*38c90*/  STL.64 [R1+0x17f8], R16 ;  /* 0x0017f81001007387 */ /* 0x0001e80000100a00 */
[----:B0-----:R-:W2:Y:S04]  /*38ca0*/  LDL.LU R16, [R1+0x130] ;  /* 0x0001300001107983 */ /* 0x001ea80000300800 */
[----:B------:R-:W2:Y:S04]  /*38cb0*/  LDL.LU R17, [R1+0x134] ;  /* 0x0001340001117983 */ /* 0x000ea80000300800 */
[----:B------:R-:W2:Y:S04]  /*38cc0*/  LDL.LU R18, [R1+0x138] ;  /* 0x0001380001127983 */ /* 0x000ea80000300800 */
[----:B------:R-:W2:Y:S04]  /*38cd0*/  LDL.LU R19, [R1+0x13c] ;  /* 0x00013c0001137983 */ /* 0x000ea80000300800 */
[----:B------:R-:W2:Y:S04]  /*38ce0*/  LDL.LU R2, [R1+0x4d8] ;  /* 0x0004d80001027983 */ /* 0x000ea80000300800 */
[----:B------:R-:W2:Y:S04]  /*38cf0*/  LDL.LU R3, [R1+0x4dc] ;  /* 0x0004dc0001037983 */ /* 0x000ea80000300800 */
[----:B------:R-:W2:Y:S04]  /*38d00*/  LDL.LU R4, [R1+0x4e8] ;  /* 0x0004e80001047983 */ /* 0x000ea80000300800 */
[----:B---3--:R-:W-:Y:S04]  /*38d10*/  STL.64 [R1+0x17e0], R6 ;  /* 0x0017e00601007387 */ /* 0x008fe80000100a00 */
[----:B--2---:R0:W-:Y:S04]  /*38d20*/  STL.64 [R1+0x17d8], R4 ;  /* 0x0017d80401007387 */ /* 0x0041e80000100a00 */
[----:B0-----:R-:W2:Y:S04]  /*38d30*/  LDL.LU R4, [R1+0x170] ;  /* 0x0001700001047983 */ /* 0x001ea80000300800 */
[----:B------:R-:W2:Y:S04]  /*38d40*/  LDL.LU R5, [R1+0x174] ;  /* 0x0001740001057983 */ /* 0x000ea80000300800 */
[----:B------:R-:W3:Y:S04]  /*38d50*/  LDL.LU R6, [R1+0x178] ;  /* 0x0001780001067983 */ /* 0x000ee80000300800 */
[----:B------:R-:W3:Y:S01]  /*38d60*/  LDL.LU R7, [R1+0x17c] ;  /* 0x00017c0001077983 */ /* 0x000ee20000300800 */
[----:B------:R-:W-:-:S02]  /*38d70*/  F2FP.F16.E5M2.UNPACK_B R23, R23.H1 ;  /* 0x00000017ff17723e */ /* 0x000fc400030004ff */
[----:B------:R-:W-:Y:S01]  /*38d80*/  F2FP.F16.E5M2.UNPACK_B R20, R20.H1 ;  /* 0x00000014ff14723e */ /* 0x000fe200030004ff */
        /* <DEDUP_REMOVED lines=11> */
[----:B------:R-:W3:Y:S01]  /*38e40*/  LDL.LU R27, [R1+0x1dc] ;  /* 0x0001dc00011b7983 */ /* 0x000ee20000300800 */
[----:B------:R-:W-:Y:S01]  /*38e50*/  F2FP.F16.E5M2.UNPACK_B R21, R21.H1 ;  /* 0x00000015ff15723e */ /* 0x000fe200030004ff */
[----:B------:R-:W-:Y:S01]  /*38e60*/  HMMA.16816.F32 R16, R12, R22, R16 ;  /* 0x000000160c10723c */ /* 0x000fe20000001810 */
[----:B------:R-:W-:-:S07]  /*38e70*/  IMAD.MOV.U32 R11, RZ, RZ, R9 ;  /* 0x000000ffff0b7224 */ /* 0x000fce00078e0009 */
[----:B--2---:R-:W-:Y:S01]  /*38e80*/  HMMA.16816.F32 R4, R12, R20, R4 ;  /* 0x000000140c04723c */ /* 0x004fe20000001804 */
[----:B---3--:R-:W-:Y:S04]  /*38e90*/  STL.64 [R1+0x17d0], R26 ;  /* 0x0017d01a01007387 */ /* 0x008fe80000100a00 */
[----:B------:R0:W-:Y:S04]  /*38ea0*/  STL.64 [R1+0x17c8], R24 ;  /* 0x0017c81801007387 */ /* 0x0001e80000100a00 */
[----:B0-----:R-:W2:Y:S04]  /*38eb0*/  LDL.LU R24, [R1+0x190] ;  /* 0x0001900001187983 */ /* 0x001ea80000300800 */
[----:B------:R-:W2:Y:S04]  /*38ec0*/  LDL.LU R25, [R1+0x194] ;  /* 0x0001940001197983 */ /* 0x000ea80000300800 */
[----:B------:R-:W2:Y:S04]  /*38ed0*/  LDL.LU R26, [R1+0x198] ;  /* 0x00019800011a7983 */ /* 0x000ea80000300800 */
[----:B------:R-:W2:Y:S04]  /*38ee0*/  LDL.LU R27, [R1+0x19c] ;  /* 0x00019c00011b7983 */ /* 0x000ea80000300800 */
[----:B------:R-:W3:Y:S04]  /*38ef0*/  LDL.LU R9, [R1+0x50c] ;  /* 0x00050c0001097983 */ /* 0x000ee80000300800 */
        /* <DEDUP_REMOVED lines=8> */
[----:B------:R-:W-:Y:S04]  /*38f80*/  STL.64 [R1+0x1728], R22 ;  /* 0x0017281601007387 */ /* 0x000fe80000100a00 */
[----:B------:R0:W-:Y:S01]  /*38f90*/  STL.64 [R1+0x1720], R20 ;  /* 0x0017201401007387 */ /* 0x0001e20000100a00 */
[----:B------:R-:W-:-:S02]  /*38fa0*/  F2FP.F16.E5M2.UNPACK_B R2, R2.H1 ;  /* 0x00000002ff02723e */ /* 0x000fc400030004ff */
[----:B------:R-:W-:Y:S01]  /*38fb0*/  F2FP.F16.E5M2.UNPACK_B R3, R3.H1 ;  /* 0x00000003ff03723e */ /* 0x000fe200030004ff */
[----:B0-----:R-:W4:Y:S04]  /*38fc0*/  LDL.LU R20, [R1+0x1b0] ;  /* 0x0001b00001147983 */ /* 0x001f280000300800 */
[----:B------:R-:W4:Y:S04]  /*38fd0*/  LDL.LU R21, [R1+0x1b4] ;  /* 0x0001b40001157983 */ /* 0x000f280000300800 */
[----:B------:R-:W4:Y:S04]  /*38fe0*/  LDL.LU R22, [R1+0x1b8] ;  /* 0x0001b80001167983 */ /* 0x000f280000300800 */
[----:B------:R-:W4:Y:S01]  /*38ff0*/  LDL.LU R23, [R1+0x1bc] ;  /* 0x0001bc0001177983 */ /* 0x000f220000300800 */
[----:B--2---:R-:W-:-:S02]  /*39000*/  F2FP.F16.E5M2.UNPACK_B R18, R18.H1 ;  /* 0x00000012ff12723e */ /* 0x004fc400030004ff */
[----:B------:R-:W-:-:S07]  /*39010*/  F2FP.F16.E5M2.UNPACK_B R19, R19.H1 ;  /* 0x00000013ff13723e */ /* 0x000fce00030004ff */
[C---:B---3--:R-:W-:Y:S08]  /*39020*/  HMMA.16816.F32 R4, R12.reuse, R18, R4 ;  /* 0x000000120c04723c */ /* 0x048ff00000001804 */
[----:B------:R-:W-:Y:S11]  /*39030*/  HMMA.16816.F32 R24, R12, R2, R24 ;  /* 0x000000020c18723c */ /* 0x000ff60000001818 */
[----:B------:R-:W-:Y:S04]  /*39040*/  STL.64 [R1+0x170], R4 ;  /* 0x0001700401007387 */ /* 0x000fe80000100a00 */
[----:B------:R0:W-:Y:S04]  /*39050*/  STL.64 [R1+0x178], R6 ;  /* 0x0001780601007387 */ /* 0x0001e80000100a00 */
[----:B0-----:R-:W2:Y:S04]  /*39060*/  LDL.LU.64 R6, [R1+0x17e0] ;  /* 0x0017e00001067983 */ /* 0x001ea80000300a00 */
[----:B------:R-:W3:Y:S04]  /*39070*/  LDL.LU.64 R4, [R1+0x17d8] ;  /* 0x0017d80001047983 */ /* 0x000ee80000300a00 */
[----:B------:R-:W-:Y:S04]  /*39080*/  STL [R1+0x1798], R18 ;  /* 0x0017981201007387 */ /* 0x000fe80000100800 */
[----:B------:R-:W-:Y:S04]  /*39090*/  STL [R1+0x1794], R19 ;  /* 0x0017941301007387 */ /* 0x000fe80000100800 */
[----:B------:R-:W-:Y:S04]  /*390a0*/  STL.64 [R1+0x190], R24 ;  /* 0x0001901801007387 */ /* 0x000fe80000100a00 */
[----:B------:R0:W-:Y:S04]  /*390b0*/  STL.64 [R1+0x198], R26 ;  /* 0x0001981a01007387 */ /* 0x0001e80000100a00 */
[----:B0-----:R-:W2:Y:S04]  /*390c0*/  LDL.LU.64 R26, [R1+0x17d0] ;  /* 0x0017d000011a7983 */ /* 0x001ea80000300a00 */
[----:B------:R-:W2:Y:S04]  /*390d0*/  LDL.LU.64 R24, [R1+0x17c8] ;  /* 0x0017c80001187983 */ /* 0x000ea80000300a00 */
[----:B------:R-:W-:Y:S01]  /*390e0*/  STL [R1+0x179c], R3 ;  /* 0x00179c0301007387 */ /* 0x000fe20000100800 */
[----:B---3--:R-:W-:-:S02]  /*390f0*/  F2FP.F16.E5M2.UNPACK_B R4, R4.H1 ;  /* 0x00000004ff04723e */ /* 0x008fc400030004ff */
[----:B------:R-:W-:-:S07]  /*39100*/  F2FP.F16.E5M2.UNPACK_B R5, R5.H1 ;  /* 0x00000005ff05723e */ /* 0x000fce00030004ff */
[----:B----4-:R-:W-:Y:S01]  /*39110*/  HMMA.16816.F32 R20, R12, R4, R20 ;  /* 0x000000040c14723c */ /* 0x010fe20000001814 */
[----:B--2---:R-:W-:Y:S02]  /*39120*/  F2FP.F16.E5M2.UNPACK_B R6, R6.H1 ;  /* 0x00000006ff06723e */ /* 0x004fe400030004ff */
[----:B------:R-:W-:-:S15]  /*39130*/  F2FP.F16.E5M2.UNPACK_B R7, R7.H1 ;  /* 0x00000007ff07723e */ /* 0x000fde00030004ff */
[----:B------:R-:W-:Y:S01]  /*39140*/  NOP ;  /* 0x0000000000007918 */ /* 0x000fe20000000000 */
[----:B------:R-:W-:Y:S04]  /*39150*/  STL.64 [R1+0x1b0], R20 ;  /* 0x0001b01401007387 */ /* 0x000fe80000100a00 */
[----:B------:R0:W-:Y:S02]  /*39160*/  STL.64 [R1+0x1b8], R22 ;  /* 0x0001b81601007387 */ /* 0x0001e40000100a00 */
[----:B0-----:R-:W-:Y:S02]  /*39170*/  HMMA.16816.F32 R20, R12, R6, R24 ;  /* 0x000000060c14723c */ /* 0x001fe40000001818 */
[----:B------:R-:W-:Y:S04]  /*39180*/  STL.64 [R1+0x16d8], R6 ;  /* 0x0016d80601007387 */ /* 0x000fe80000100a00 */
[----:B------:R0:W-:-:S13]  /*39190*/  STL.64 [R1+0x16d0], R4 ;  /* 0x0016d00401007387 */ /* 0x0001da0000100a00 */
[----:B------:R-:W-:Y:S04]  /*391a0*/  STL.64 [R1+0x1d0], R20 ;  /* 0x0001d01401007387 */ /* 0x000fe80000100a00 */
[----:B------:R-:W-:Y:S04]  /*391b0*/  STL.64 [R1+0x1d8], R22 ;  /* 0x0001d81601007387 */ /* 0x000fe80000100a00 */
[----:B0-----:R-:W2:Y:S04]  /*391c0*/  LDL.LU R4, [R1+0x3a0] ;  /* 0x0003a00001047983 */ /* 0x001ea80000300800 */
[----:B------:R-:W2:Y:S04]  /*391d0*/  LDL.LU R5, [R1+0x3a4] ;  /* 0x0003a40001057983 */ /* 0x000ea80000300800 */
[----:B------:R-:W3:Y:S04]  /*391e0*/  LDL.LU R6, [R1+0x3a8] ;  /* 0x0003a80001067983 */ /* 0x000ee80000300800 */
[----:B------:R-:W3:Y:S01]  /*391f0*/  LDL.LU R7, [R1+0x3ac] ;  /* 0x0003ac0001077983 */ /* 0x000ee20000300800 */
[----:B------:R-:W-:-:S02]  /*39200*/  IMAD.MOV.U32 R26, RZ, RZ, R10 ;  /* 0x000000ffff1a7224 */ /* 0x000fc400078e000a */
[----:B------:R-:W-:Y:S02]  /*39210*/  IMAD.MOV.U32 R27, RZ, RZ, R17 ;  /* 0x000000ffff1b7224 */ /* 0x000fe400078e0011 */
[----:B------:R-:W-:Y:S02]  /*39220*/  IMAD.MOV.U32 R24, RZ, RZ, R16 ;  /* 0x000000ffff187224 */ /* 0x000fe400078e0010 */
[----:B------:R-:W-:Y:S01]  /*39230*/  IMAD.MOV.U32 R25, RZ, RZ, R11 ;  /* 0x000000ffff197224 */ /* 0x000fe200078e000b */
[----:B---3--:R-:W-:Y:S04]  /*39240*/  STL.64 [R1+0x1738], R6 ;  /* 0x0017380601007387 */ /* 0x008fe80000100a00 */
[----:B--2---:R0:W-:Y:S04]  /*39250*/  STL.64 [R1+0x1730], R4 ;  /* 0x0017300401007387 */ /* 0x0041e80000100a00 */
[----:B------:R-:W2:Y:S04]  /*39260*/  LDL.LU R10, [R1+0x17c0] ;  /* 0x0017c000010a7983 */ /* 0x000ea80000300800 */
[----:B------:R1:W-:Y:S04]  /*39270*/  STL.64 [R1+0x1748], R26 ;  /* 0x0017481a01007387 */ /* 0x0003e80000100a00 */
[----:B------:R-:W-:Y:S04]  /*39280*/  STL.64 [R1+0x1740], R24 ;  /* 0x0017401801007387 */ /* 0x000fe80000100a00 */
[----:B0-----:R-:W3:Y:S04]  /*39290*/  LDL.LU R4, [R1+0x3e0] ;  /* 0x0003e00001047983 */ /* 0x001ee80000300800 */
[----:B------:R-:W3:Y:S04]  /*392a0*/  LDL.LU R5, [R1+0x3e4] ;  /* 0x0003e40001057983 */ /* 0x000ee80000300800 */
[----:B------:R-:W4:Y:S04]  /*392b0*/  LDL.LU R6, [R1+0x3e8] ;  /* 0x0003e80001067983 */ /* 0x000f280000300800 */
[----:B------:R-:W4:Y:S01]  /*392c0*/  LDL.LU R7, [R1+0x3ec] ;  /* 0x0003ec0001077983 */ /* 0x000f220000300800 */
[----:B-1----:R-:W-:-:S02]  /*392d0*/  IMAD.MOV.U32 R27, RZ, RZ, R0 ;  /* 0x000000ffff1b7224 */ /* 0x002fc400078e0000 */
[----:B--2---:R-:W-:Y:S01]  /*392e0*/  IMAD.MOV.U32 R26, RZ, RZ, R10 ;  /* 0x000000ffff1a7224 */ /* 0x004fe200078e000a */
[----:B----4-:R-:W-:Y:S04]  /*392f0*/  STL.64 [R1+0x1758], R6 ;  /* 0x0017580601007387 */ /* 0x010fe80000100a00 */
[----:B---3--:R0:W-:Y:S04]  /*39300*/  STL.64 [R1+0x1750], R4 ;  /* 0x0017500401007387 */ /* 0x0081e80000100a00 */
[----:B------:R1:W-:Y:S04]  /*39310*/  STL.64 [R1+0x1760], R26 ;  /* 0x0017601a01007387 */ /* 0x0003e80000100a00 */
[----:B0-----:R-:W2:Y:S04]  /*39320*/  LDL.LU R4, [R1+0x3f0] ;  /* 0x0003f00001047983 */ /* 0x001ea80000300800 */
[----:B------:R-:W2:Y:S04]  /*39330*/  LDL.LU R5, [R1+0x3f4] ;  /* 0x0003f40001057983 */ /* 0x000ea80000300800 */
[----:B------:R-:W3:Y:S04]  /*39340*/  LDL.LU R6, [R1+0x3f8] ;  /* 0x0003f80001067983 */ /* 0x000ee80000300800 */
[----:B------:R-:W3:Y:S04]  /*39350*/  LDL.LU R7, [R1+0x3fc] ;  /* 0x0003fc0001077983 */ /* 0x000ee80000300800 */
[----:B------:R-:W4:Y:S04]  /*39360*/  LDL.LU R10, [R1+0x518] ;  /* 0x00051800010a7983 */ /* 0x000f280000300800 */
[----:B------:R-:W2:Y:S04]  /*39370*/  LDL.LU R11, [R1+0x51c] ;  /* 0x00051c00010b7983 */ /* 0x000ea80000300800 */
[----:B------:R-:W2:Y:S04]  /*39380*/  LDL.LU R16, [R1+0x528] ;  /* 0x0005280001107983 */ /* 0x000ea80000300800 */
[----:B------:R-:W2:Y:S04]  /*39390*/  LDL.LU R17, [R1+0x52c] ;  /* 0x00052c0001117983 */ /* 0x000ea80000300800 */
[----:B------:R-:W2:Y:S04]  /*393a0*/  LDL.LU R3, [R1+0x1358] ;  /* 0x0013580001037983 */ /* 0x000ea80000300800 */
[----:B------:R-:W2:Y:S04]  /*393b0*/  LDL.LU R29, [R1+0x1354] ;  /* 0x00135400011d7983 */ /* 0x000ea80000300800 */
[----:B------:R-:W2:Y:S04]  /*393c0*/  LDL.LU R18, [R1+0x1360] ;  /* 0x0013600001127983 */ /* 0x000ea80000300800 */
[----:B-1----:R-:W2:Y:S04]  /*393d0*/  LDL.LU R27, [R1+0x135c] ;  /* 0x00135c00011b7983 */ /* 0x002ea80000300800 */
        /* <DEDUP_REMOVED lines=8> */
[----:B------:R-:W4:Y:S04]  /*39460*/  LDL.LU R28, [R1+0x1370] ;  /* 0x00137000011c7983 */ /* 0x000f280000300800 */
[----:B------:R-:W4:Y:S04]  /*39470*/  LDL.LU R0, [R1+0x136c] ;  /* 0x00136c0001007983 */ /* 0x000f280000300800 */
[----:B---3--:R-:W-:Y:S04]  /*39480*/  STL.64 [R1+0x1770], R6 ;  /* 0x0017700601007387 */ /* 0x008fe80000100a00 */
[----:B------:R-:W-:Y:S04]  /*39490*/  STL.64 [R1+0x1768], R4 ;  /* 0x0017680401007387 */ /* 0x000fe80000100a00 */
        /* <DEDUP_REMOVED lines=11> */
[----:B------:R-:W3:Y:S01]  /*39550*/  LDL.LU R7, [R1+0x40c] ;  /* 0x00040c0001077983 */ /* 0x000ee20000300800 */
[----:B------:R-:W-:-:S02]  /*39560*/  F2FP.F16.E5M2.UNPACK_B R8, R8.H1 ;  /* 0x00000008ff08723e */ /* 0x000fc400030004ff */
[----:B------:R-:W-:Y:S02]  /*39570*/  F2FP.F16.E5M2.UNPACK_B R9, R9.H1 ;  /* 0x00000009ff09723e */ /* 0x000fe400030004ff */
[----:B----4-:R-:W-:Y:S02]  /*39580*/  F2FP.F16.E5M2.UNPACK_B R10, R10.H1 ;  /* 0x0000000aff0a723e */ /* 0x010fe400030004ff */
[----:B------:R-:W-:-:S03]  /*39590*/  F2FP.F16.E5M2.UNPACK_B R11, R11.H1 ;  /* 0x0000000bff0b723e */ /* 0x000fc600030004ff */
[C---:B------:R-:W-:Y:S08]  /*395a0*/  HMMA.16816.F32 R16, R12.reuse, R8, R16 ;  /* 0x000000080c10723c */ /* 0x040ff00000001810 */
        /* <DEDUP_REMOVED lines=11> */
[----:B------:R-:W-:Y:S04]  /*39660*/  STL.64 [R1+0x220], R16 ;  /* 0x0002201001007387 */ /* 0x000fe80000100a00 */
[----:B------:R0:W-:Y:S04]  /*39670*/  STL.64 [R1+0x228], R18 ;  /* 0x0002281201007387 */ /* 0x0001e80000100a00 */
[----:B0-----:R-:W4:Y:S04]  /*39680*/  LDL.LU.64 R18, [R1+0x17b8] ;  /* 0x0017b80001127983 */ /* 0x001f280000300a00 */
[----:B------:R-:W2:Y:S04]  /*39690*/  LDL.LU.64 R16, [R1+0x17b0] ;  /* 0x0017b00001107983 */ /* 0x000ea80000300a00 */
[----:B------:R-:W-:Y:S04]  /*396a0*/  STL.64 [R1+0x410], R24 ;  /* 0x0004101801007387 */ /* 0x000fe80000100a00 */
[----:B------:R0:W-:Y:S04]  /*396b0*/  STL.64 [R1+0x418], R26 ;  /* 0x0004181a01007387 */ /* 0x0001e80000100a00 */
[----:B0-----:R-:W4:Y:S04]  /*396c0*/  LDL.LU.64 R26, [R1+0x17a8] ;  /* 0x0017a800011a7983 */ /* 0x001f280000300a00 */
[----:B------:R-:W3:Y:S04]  /*396d0*/  LDL.LU.64 R24, [R1+0x17a0] ;  /* 0x0017a00001187983 */ /* 0x000ee80000300a00 */
[----:B------:R-:W-:Y:S04]  /*396e0*/  STL.64 [R1+0x16b8], R10 ;  /* 0x0016b80a01007387 */ /* 0x000fe80000100a00 */
[----:B------:R0:W-:Y:S01]  /*396f0*/  STL.64 [R1+0x16b0], R8 ;  /* 0x0016b00801007387 */ /* 0x0001e20000100a00 */
[----:B------:R-:W-:-:S03]  /*39700*/  IMAD R29, R29, 0x100, R3 ;  /* 0x000001001d1d7824 */ /* 0x000fc600078e0203 */
[----:B0-----:R-:W3:Y:S04]  /*39710*/  LDL.LU R8, [R1+0x3b0] ;  /* 0x0003b00001087983 */ /* 0x001ee80000300800 */
[----:B------:R-:W3:Y:S04]  /*39720*/  LDL.LU R9, [R1+0x3b4] ;  /* 0x0003b40001097983 */ /* 0x000ee80000300800 */
[----:B------:R-:W3:Y:S04]  /*39730*/  LDL.LU R10, [R1+0x3b8] ;  /* 0x0003b800010a7983 */ /* 0x000ee80000300800 */
[----:B------:R-:W3:Y:S04]  /*39740*/  LDL.LU R11, [R1+0x3bc] ;  /* 0x0003bc00010b7983 */ /* 0x000ee80000300800 */
[----:B------:R-:W3:Y:S01]  /*39750*/  LDL.LU R3, [R1+0x179c] ;  /* 0x00179c0001037983 */ /* 0x000ee20000300800 */
[----:B------:R-:W-:Y:S01]  /*39760*/  IMAD R0, R0, 0x100, R28 ;  /* 0x0000010000007824 */ /* 0x000fe200078e021c */
[----:B--2---:R-:W-:-:S02]  /*39770*/  F2FP.F16.E5M2.UNPACK_B R16, R16.H1 ;  /* 0x00000010ff10723e */ /* 0x004fc400030004ff */
[----:B------:R-:W-:Y:S01]  /*39780*/  F2FP.F16.E5M2.UNPACK_B R17, R17.H1 ;  /* 0x00000011ff11723e */ /* 0x000fe200030004ff */
[----:B----4-:R-:W-:Y:S02]  /*39790*/  IMAD R27, R27, 0x100, R18 ;  /* 0x000001001b1b7824 */ /* 0x010fe400078e0212 */
[----:B------:R-:W-:Y:S01]  /*397a0*/  IMAD R26, R26, 0x100, R19 ;  /* 0x000001001a1a7824 */ /* 0x000fe200078e0213 */
[----:B------:R-:W2:Y:S04]  /*397b0*/  LDL.LU R18, [R1+0x1798] ;  /* 0x0017980001127983 */ /* 0x000ea80000300800 */
[----:B------:R-:W2:Y:S04]  /*397c0*/  LDL.LU R19, [R1+0x1794] ;  /* 0x0017940001137983 */ /* 0x000ea80000300800 */
[----:B------:R-:W4:Y:S01]  /*397d0*/  LDL.LU R28, [R1+0x1790] ;  /* 0x00179000011c7983 */ /* 0x000f220000300800 */
[----:B------:R-:W-:Y:S03]  /*397e0*/  HMMA.16816.F32 R12, R12, R16, R4 ;  /* 0x000000100c0c723c */ /* 0x000fe60000001804 */
[----:B------:R-:W3:Y:S04]  /*397f0*/  LDL.LU.64 R6, [R1+0x1788] ;  /* 0x0017880001067983 */ /* 0x000ee80000300a00 */
[----:B------:R-:W3:Y:S04]  /*39800*/  LDL.LU.64 R4, [R1+0x1780] ;  /* 0x0017800001047983 */ /* 0x000ee80000300a00 */
[----:B--2---:R-:W-:Y:S04]  /*39810*/  STL.64 [R1+0x16f8], R18 ;  /* 0x0016f81201007387 */ /* 0x004fe80000100a00 */
[----:B------:R0:W-:Y:S04]  /*39820*/  STL.64 [R1+0x16f0], R16 ;  /* 0x0016f01001007387 */ /* 0x0001e80000100a00 */
[----:B------:R1:W-:Y:S04]  /*39830*/  STL.64 [R1+0x210], R12 ;  /* 0x0002100c01007387 */ /* 0x0003e80000100a00 */
[----:B------:R2:W-:Y:S04]  /*39840*/  STL.64 [R1+0x218], R14 ;  /* 0x0002180e01007387 */ /* 0x0005e80000100a00 */
[----:B0-----:R-:W4:Y:S01]  /*39850*/  LDL.LU R16, [R1+0x3c0] ;  /* 0x0003c00001107983 */ /* 0x001f220000300800 */
[----:B-1----:R-:W-:-:S02]  /*39860*/  F2FP.F16.E5M2.UNPACK_B R12, R29 ;  /* 0x0000001dff0c723e */ /* 0x002fc400020004ff */
[----:B------:R-:W-:Y:S02]  /*39870*/  F2FP.F16.E5M2.UNPACK_B R13, R27 ;  /* 0x0000001bff0d723e */ /* 0x000fe400020004ff */
[----:B--2---:R-:W-:Y:S02]  /*39880*/  F2FP.F16.E5M2.UNPACK_B R14, R26 ;  /* 0x0000001aff0e723e */ /* 0x004fe400020004ff */
[----:B------:R-:W-:Y:S01]  /*39890*/  F2FP.F16.E5M2.UNPACK_B R15, R0 ;  /* 0x00000000ff0f723e */ /* 0x000fe200020004ff */
[----:B------:R-:W4:Y:S04]  /*398a0*/  LDL.LU R17, [R1+0x3c4] ;  /* 0x0003c40001117983 */ /* 0x000f280000300800 */
[----:B------:R-:W4:Y:S04]  /*398b0*/  LDL.LU R18, [R1+0x3c8] ;  /* 0x0003c80001127983 */ /* 0x000f280000300800 */
[----:B------:R-:W4:Y:S04]  /*398c0*/  LDL.LU R19, [R1+0x3cc] ;  /* 0x0003cc0001137983 */ /* 0x000f280000300800 */
[----:B------:R-:W4:Y:S01]  /*398d0*/  LDL.LU R29, [R1+0x1778] ;  /* 0x00177800011d7983 */ /* 0x000f220000300800 */
[----:B---3--:R-:W-:Y:S03]  /*398e0*/  HMMA.16816.F32 R24, R12, R24, R4 ;  /* 0x000000180c18723c */ /* 0x008fe60000001804 */
        /* <DEDUP_REMOVED lines=11> */
[----:B------:R-:W2:Y:S02]  /*399a0*/  LDL.LU.64 R24, [R1+0x1740] ;  /* 0x0017400001187983 */ /* 0x000ea40000300a00 */
[C---:B--2---:R-:W-:Y:S08]  /*399b0*/  HMMA.16816.F32 R4, R12.reuse, R24, R4 ;  /* 0x000000180c04723c */ /* 0x044ff00000001804 */
[C---:B---3--:R-:W-:Y:S11]  /*399c0*/  HMMA.16816.F32 R24, R12.reuse, R26, R20 ;  /* 0x0000001a0c18723c */ /* 0x048ff60000001814 */
[----:B------:R-:W-:Y:S04]  /*399d0*/  STL.64 [R1+0x3e0], R4 ;  /* 0x0003e00401007387 */ /* 0x000fe80000100a00 */
[----:B------:R0:W-:Y:S04]  /*399e0*/  STL.64 [R1+0x3e8], R6 ;  /* 0x0003e80601007387 */ /* 0x0001e80000100a00 */
[----:B0-----:R-:W2:Y:S04]  /*399f0*/  LDL.LU.64 R6, [R1+0x1738] ;  /* 0x0017380001067983 */ /* 0x001ea80000300a00 */
[----:B------:R-:W2:Y:S04]  /*39a00*/  LDL.LU.64 R4, [R1+0x1730] ;  /* 0x0017300001047983 */ /* 0x000ea80000300a00 */
[----:B------:R-:W3:Y:S04]  /*39a10*/  LDL.LU.64 R22, [R1+0x1728] ;  /* 0x0017280001167983 */ /* 0x000ee80000300a00 */
[----:B------:R-:W2:Y:S04]  /*39a20*/  LDL.LU.64 R20, [R1+0x1720] ;  /* 0x0017200001147983 */ /* 0x000ea80000300a00 */
[----:B------:R-:W-:Y:S04]  /*39a30*/  STL.64 [R1+0x3d0], R24 ;  /* 0x0003d01801007387 */ /* 0x000fe80000100a00 */
[----:B------:R0:W-:Y:S04]  /*39a40*/  STL.64 [R1+0x3d8], R26 ;  /* 0x0003d81a01007387 */ /* 0x0001e80000100a00 */
[----:B0-----:R-:W2:Y:S04]  /*39a50*/  LDL.LU.64 R26, [R1+0x1718] ;  /* 0x00171800011a7983 */ /* 0x001ea80000300a00 */
[----:B------:R-:W3:Y:S01]  /*39a60*/  LDL.LU.64 R24, [R1+0x1710] ;  /* 0x0017100001187983 */ /* 0x000ee20000300a00 */
[----:B----4-:R-:W-:Y:S03]  /*39a70*/  HMMA.16816.F32 R16, R12, R28, R16 ;  /* 0x0000001c0c10723c */ /* 0x010fe60000001810 */
[----:B------:R-:W-:-:S15]  /*39a80*/  STL.64 [R1+0x1658], R28 ;  /* 0x0016581c01007387 */ /* 0x000fde0000100a00 */
[----:B------:R-:W-:Y:S01]  /*39a90*/  NOP ;  /* 0x0000000000007918 */ /* 0x000fe20000000000 */
[----:B------:R-:W-:Y:S04]  /*39aa0*/  STL.64 [R1+0x3c0], R16 ;  /* 0x0003c01001007387 */ /* 0x000fe80000100a00 */
[----:B------:R2:W-:Y:S02]  /*39ab0*/  STL.64 [R1+0x3c8], R18 ;  /* 0x0003c81201007387 */ /* 0x0005e40000100a00 */
[C---:B--2---:R-:W-:Y:S08]  /*39ac0*/  HMMA.16816.F32 R16, R12.reuse, R26, R8 ;  /* 0x0000001a0c10723c */ /* 0x044ff00000001808 */
[C---:B---3--:R-:W-:Y:S01]  /*39ad0*/  HMMA.16816.F32 R4, R12.reuse, R24, R4 ;  /* 0x000000180c04723c */ /* 0x048fe20000001804 */
[----:B------:R-:W2:Y:S10]  /*39ae0*/  LDL.LU R8, [R1+0x340] ;  /* 0x0003400001087983 */ /* 0x000eb40000300800 */
[----:B------:R-:W-:Y:S04]  /*39af0*/  STL.64 [R1+0x3b0], R16 ;  /* 0x0003b01001007387 */ /* 0x000fe80000100a00 */
[----:B------:R-:W-:Y:S04]  /*39b00*/  STL.64 [R1+0x3b8], R18 ;  /* 0x0003b81201007387 */ /* 0x000fe80000100a00 */
[----:B------:R-:W-:Y:S04]  /*39b10*/  STL.64 [R1+0x3a0], R4 ;  /* 0x0003a00401007387 */ /* 0x000fe80000100a00 */
[----:B------:R-:W-:Y:S04]  /*39b20*/  STL.64 [R1+0x3a8], R6 ;  /* 0x0003a80601007387 */ /* 0x000fe80000100a00 */
        /* <DEDUP_REMOVED lines=9> */
[----:B------:R-:W4:Y:S04]  /*39bc0*/  LDL.LU R16, [R1+0x380] ;  /* 0x0003800001107983 */ /* 0x000f280000300800 */
[----:B------:R-:W4:Y:S04]  /*39bd0*/  LDL.LU R17, [R1+0x384] ;  /* 0x0003840001117983 */ /* 0x000f280000300800 */
[----:B------:R-:W2:Y:S04]  /*39be0*/  LDL.LU R18, [R1+0x388] ;  /* 0x0003880001127983 */ /* 0x000ea80000300800 */
[----:B------:R-:W2:Y:S04]  /*39bf0*/  LDL.LU R19, [R1+0x38c] ;  /* 0x00038c0001137983 */ /* 0x000ea80000300800 */
[----:B--2---:R-:W-:Y:S04]  /*39c00*/  STL.64 [R1+0x1708], R18 ;  /* 0x0017081201007387 */ /* 0x004fe80000100a00 */
[----:B----4-:R0:W-:Y:S04]  /*39c10*/  STL.64 [R1+0x1700], R16 ;  /* 0x0017001001007387 */ /* 0x0101e80000100a00 */
        /* <DEDUP_REMOVED lines=10> */
[----:B------:R-:W4:Y:S04]  /*39cc0*/  LDL.LU R4, [R1+0x360] ;  /* 0x0003600001047983 */ /* 0x000f280000300800 */
[----:B------:R-:W4:Y:S04]  /*39cd0*/  LDL.LU R5, [R1+0x364] ;  /* 0x0003640001057983 */ /* 0x000f280000300800 */
[----:B------:R-:W4:Y:S04]  /*39ce0*/  LDL.LU R6, [R1+0x368] ;  /* 0x0003680001067983 */ /* 0x000f280000300800 */
[----:B------:R-:W4:Y:S04]  /*39cf0*/  LDL.LU R7, [R1+0x36c] ;  /* 0x00036c0001077983 */ /* 0x000f280000300800 */
[----:B------:R-:W2:Y:S04]  /*39d00*/  LDL.LU R0, [R1+0x138c] ;  /* 0x00138c0001007983 */ /* 0x000ea80000300800 */
[----:B------:R-:W2:Y:S04]  /*39d10*/  LDL.LU.64 R28, [R1+0x18] ;  /* 0x00001800011c7983 */ /* 0x000ea80000300a00 */
        /* <DEDUP_REMOVED lines=27> */
[----:B0-----:R-:W3:Y:S01]  /*39ed0*/  LDL.LU.64 R18, [R1+0x16f8] ;  /* 0x0016f80001127983 */ /* 0x001ee20000300a00 */
[C---:B----4-:R-:W-:Y:S03]  /*39ee0*/  HMMA.16816.F32 R4, R12.reuse, R2, R4 ;  /* 0x000000020c04723c */ /* 0x050fe60000001804 */
[----:B------:R-:W2:Y:S04]  /*39ef0*/  LDL.LU.64 R16, [R1+0x16f0] ;  /* 0x0016f00001107983 */ /* 0x000ea80000300a00 */
[----:B------:R-:W-:Y:S04]  /*39f00*/  STL.64 [R1+0x1630], R22 ;  /* 0x0016301601007387 */ /* 0x000fe80000100a00 */
[----:B------:R0:W-:Y:S04]  /*39f10*/  STL.64 [R1+0x1628], R20 ;  /* 0x0016281401007387 */ /* 0x0001e80000100a00 */
[----:B0-----:R-:W4:Y:S04]  /*39f20*/  LDL.LU R20, [R1+0x200] ;  /* 0x0002000001147983 */ /* 0x001f280000300800 */
[----:B------:R-:W4:Y:S04]  /*39f30*/  LDL.LU R21, [R1+0x204] ;  /* 0x0002040001157983 */ /* 0x000f280000300800 */
[----:B------:R-:W4:Y:S04]  /*39f40*/  LDL.LU R22, [R1+0x208] ;  /* 0x0002080001167983 */ /* 0x000f280000300800 */
[----:B------:R-:W4:Y:S01]  /*39f50*/  LDL.LU R23, [R1+0x20c] ;  /* 0x00020c0001177983 */ /* 0x000f220000300800 */
[----:B---3--:R-:W-:-:S15]  /*39f60*/  HMMA.16816.F32 R8, R12, R18, R8 ;  /* 0x000000120c08723c */ /* 0x008fde0000001808 */
[----:B------:R-:W-:-:S04]  /*39f70*/  NOP ;  /* 0x0000000000007918 */ /* 0x000fc80000000000 */
[----:B------:R-:W-:Y:S04]  /*39f80*/  STL.64 [R1+0x370], R8 ;  /* 0x0003700801007387 */ /* 0x000fe80000100a00 */
[----:B------:R0:W-:Y:S04]  /*39f90*/  STL.64 [R1+0x378], R10 ;  /* 0x0003780a01007387 */ /* 0x0001e80000100a00 */
[----:B0-----:R-:W3:Y:S04]  /*39fa0*/  LDL.LU.64 R10, [R1+0x16e8] ;  /* 0x0016e800010a7983 */ /* 0x001ee80000300a00 */
[----:B------:R-:W3:Y:S04]  /*39fb0*/  LDL.LU.64 R8, [R1+0x16e0] ;  /* 0x0016e00001087983 */ /* 0x000ee80000300a00 */
[----:B------:R0:W-:Y:S04]  /*39fc0*/  STL.64 [R1+0x1670], R18 ;  /* 0x0016701201007387 */ /* 0x0001e80000100a00 */
[----:B0-----:R-:W2:Y:S04]  /*39fd0*/  LDL.LU R18, [R1+0x1384] ;  /* 0x0013840001127983 */ /* 0x001ea80000300800 */
[----:B------:R-:W2:Y:S04]  /*39fe0*/  LDL.LU R19, [R1+0x1390] ;  /* 0x0013900001137983 */ /* 0x000ea80000300800 */
[----:B------:R-:W-:Y:S04]  /*39ff0*/  STL.64 [R1+0x360], R4 ;  /* 0x0003600401007387 */ /* 0x000fe80000100a00 */
[----:B------:R0:W-:Y:S04]  /*3a000*/  STL.64 [R1+0x368], R6 ;  /* 0x0003680601007387 */ /* 0x0001e80000100a00 */
[----:B0-----:R-:W2:Y:S04]  /*3a010*/  LDL.LU.64 R6, [R1+0x16d8] ;  /* 0x0016d80001067983 */ /* 0x001ea80000300a00 */
[----:B------:R-:W3:Y:S02]  /*3a020*/  LDL.LU.64 R4, [R1+0x16d0] ;  /* 0x0016d00001047983 */ /* 0x000ee40000300a00 */
        /* <DEDUP_REMOVED lines=12> */
[----:B------:R0:W-:Y:S04]  /*3a0f0*/  STL [R1+0x15f0], R7 ;  /* 0x0015f00701007387 */ /* 0x0001e80000100800 */
[----:B0-----:R-:W2:Y:S04]  /*3a100*/  LDL.LU R7, [R1+0x1388] ;  /* 0x0013880001077983 */ /* 0x001ea80000300800 */
[----:B------:R0:W-:Y:S04]  /*3a110*/  STL [R1+0x1668], R6 ;  /* 0x0016680601007387 */ /* 0x0001e80000100800 */
[----:B0-----:R-:W2:Y:S04]  /*3a120*/  LDL.LU R6, [R1+0x1374] ;  /* 0x0013740001067983 */ /* 0x001ea80000300800 */
[----:B------:R0:W-:Y:S04]  /*3a130*/  STL.64 [R1+0x1660], R4 ;  /* 0x0016600401007387 */ /* 0x0001e80000100a00 */
[----:B0-----:R-:W2:Y:S04]  /*3a140*/  LDL.LU R4, [R1+0x1380] ;  /* 0x0013800001047983 */ /* 0x001ea80000300800 */
[----:B------:R-:W2:Y:S01]  /*3a150*/  LDL.LU R5, [R1+0x137c] ;  /* 0x00137c0001057983 */ /* 0x000ea20000300800 */
        /* <DEDUP_REMOVED lines=13> */
[----:B0-----:R-:W3:Y:S01]  /*3a230*/  LDL.LU R11, [R1+0x1378] ;  /* 0x00137800010b7983 */ /* 0x001ee20000300800 */
[----:B------:R-:W-:-:S02]  /*3a240*/  IMAD R5, R5, 0x100, R4 ;  /* 0x0000010005057824 */ /* 0x000fc400078e0204 */
[----:B------:R-:W-:Y:S02]  /*3a250*/  IMAD R4, R18, 0x100, R7 ;  /* 0x0000010012047824 */ /* 0x000fe400078e0207 */
[----:B------:R-:W-:Y:S01]  /*3a260*/  IMAD R0, R0, 0x100, R19 ;  /* 0x0000010000007824 */ /* 0x000fe200078e0213 */
[----:B------:R4:W-:Y:S04]  /*3a270*/  STL.64 [R1+0x15e0], R8 ;  /* 0x0015e00801007387 */ /* 0x0009e80000100a00 */
[----:B------:R-:W2:Y:S04]  /*3a280*/  LDL.LU.64 R18, [R1+0x8] ;  /* 0x0000080001127983 */ /* 0x000ea80000300a00 */
[----:B------:R-:W-:Y:S01]  /*3a290*/  STL [R1+0x15b4], R16 ;  /* 0x0015b41001007387 */ /* 0x000fe20000100800 */
[----:B---3--:R-:W-:-:S02]  /*3a2a0*/  IMAD R6, R6, 0x100, R11 ;  /* 0x0000010006067824 */ /* 0x008fc400078e020b */
[----:B----4-:R-:W-:Y:S01]  /*3a2b0*/  HMMA.16816.F32 R8, R12, R16, R20 ;  /* 0x000000100c08723c */ /* 0x010fe20000001814 */
[----:B------:R-:W-:Y:S02]  /*3a2c0*/  F2FP.F16.E5M2.UNPACK_B R13, R5 ;  /* 0x00000005ff0d723e */ /* 0x000fe400020004ff */
[----:B------:R-:W-:Y:S02]  /*3a2d0*/  F2FP.F16.E5M2.UNPACK_B R14, R4 ;  /* 0x00000004ff0e723e */ /* 0x000fe400020004ff */
[----:B------:R-:W-:Y:S02]  /*3a2e0*/  F2FP.F16.E5M2.UNPACK_B R12, R6 ;  /* 0x00000006ff0c723e */ /* 0x000fe400020004ff */
[----:B------:R-:W-:-:S07]  /*3a2f0*/  F2FP.F16.E5M2.UNPACK_B R15, R0 ;  /* 0x00000000ff0f723e */ /* 0x000fce00020004ff */
[----:B--2---:R-:W-:Y:S05]  /*3a300*/  HMMA.16816.F32 R4, R12, R28, R24 ;  /* 0x0000001c0c04723c */ /* 0x004fea0000001818 */
[----:B------:R0:W-:Y:S04]  /*3a310*/  STL.64 [R1+0x200], R8 ;  /* 0x0002000801007387 */ /* 0x0001e80000100a00 */
[----:B------:R-:W-:Y:S04]  /*3a320*/  STL.64 [R1+0x208], R10 ;  /* 0x0002080a01007387 */ /* 0x000fe80000100a00 */
[----:B------:R1:W-:Y:S01]  /*3a330*/  STL [R1+0x15b0], R17 ;  /* 0x0015b01101007387 */ /* 0x0003e20000100800 */
[----:B0-----:R-:W-:-:S03]  /*3a340*/  IMAD.MOV.U32 R8, RZ, RZ, R28 ;  /* 0x000000ffff087224 */ /* 0x001fc600078e001c */
[----:B-1----:R-:W2:Y:S04]  /*3a350*/  LDL.LU.64 R16, [R1+0x10] ;  /* 0x0000100001107983 */ /* 0x002ea80000300a00 */
[----:B------:R-:W-:Y:S04]  /*3a360*/  STL.64 [R1+0x310], R4 ;  /* 0x0003100401007387 */ /* 0x000fe80000100a00 */
[----:B------:R-:W-:Y:S04]  /*3a370*/  STL.64 [R1+0x318], R6 ;  /* 0x0003180601007387 */ /* 0x000fe80000100a00 */
[----:B------:R0:W-:Y:S04]  /*3a380*/  STL [R1+0x1688], R8 ;  /* 0x0016880801007387 */ /* 0x0001e80000100800 */
[----:B0-----:R-:W2:Y:S04]  /*3a390*/  LDL.LU R8, [R1+0x300] ;  /* 0x0003000001087983 */ /* 0x001ea80000300800 */
[----:B------:R-:W2:Y:S04]  /*3a3a0*/  LDL.LU R9, [R1+0x304] ;  /* 0x0003040001097983 */ /* 0x000ea80000300800 */
        /* <DEDUP_REMOVED lines=9> */
[----:B------:R-:W2:Y:S01]  /*3a440*/  LDL.LU R27, [R1+0x2dc] ;  /* 0x0002dc00011b7983 */ /* 0x000ea20000300800 */
[----:B------:R-:W-:-:S03]  /*3a450*/  IMAD.MOV.U32 R0, RZ, RZ, R29 ;  /* 0x000000ffff007224 */ /* 0x000fc600078e001d */
[----:B--2---:R-:W-:Y:S04]  /*3a460*/  STL.64 [R1+0x1680], R26 ;  /* 0x0016801a01007387 */ /* 0x004fe80000100a00 */
[----:B------:R0:W-:Y:S01]  /*3a470*/  STL.64 [R1+0x1678], R24 ;  /* 0x0016781801007387 */ /* 0x0001e20000100a00 */
[----:B------:R-:W-:Y:S03]  /*3a480*/  HMMA.16816.F32 R8, R12, R16, R8 ;  /* 0x000000100c08723c */ /* 0x000fe60000001808 */
        /* <DEDUP_REMOVED lines=8> */
[----:B------:R-:W2:Y:S04]  /*3a510*/  LDL.LU.64 R28, [R1] ;  /* 0x00000000011c7983 */ /* 0x000ea80000300a00 */
[----:B----4-:R-:W-:Y:S04]  /*3a520*/  STL.64 [R1+0x1640], R22 ;  /* 0x0016401601007387 */ /* 0x010fe80000100a00 */
[----:B---3--:R0:W-:Y:S04]  /*3a530*/  STL.64 [R1+0x1638], R20 ;  /* 0x0016381401007387 */ /* 0x0081e80000100a00 */
[----:B0-----:R-:W3:Y:S04]  /*3a540*/  LDL.LU R20, [R1+0x2c0] ;  /* 0x0002c00001147983 */ /* 0x001ee80000300800 */
[----:B------:R-:W3:Y:S04]  /*3a550*/  LDL.LU R21, [R1+0x2c4] ;  /* 0x0002c40001157983 */ /* 0x000ee80000300800 */
[----:B------:R-:W3:Y:S04]  /*3a560*/  LDL.LU R22, [R1+0x2c8] ;  /* 0x0002c80001167983 */ /* 0x000ee80000300800 */
[----:B------:R-:W3:Y:S04]  /*3a570*/  LDL.LU R23, [R1+0x2cc] ;  /* 0x0002cc0001177983 */ /* 0x000ee80000300800 */
[----:B------:R0:W-:Y:S04]  /*3a580*/  STL.64 [R1+0x300], R8 ;  /* 0x0003000801007387 */ /* 0x0001e80000100a00 */
[----:B------:R1:W-:Y:S04]  /*3a590*/  STL.64 [R1+0x308], R10 ;  /* 0x0003080a01007387 */ /* 0x0003e80000100a00 */
[----:B0-----:R-:W4:Y:S01]  /*3a5a0*/  LDL.LU R8, [R1+0x1688] ;  /* 0x0016880001087983 */ /* 0x001f220000300800 */
[----:B-1----:R-:W-:-:S02]  /*3a5b0*/  IMAD.MOV.U32 R10, RZ, RZ, R16 ;  /* 0x000000ffff0a7224 */ /* 0x002fc400078e0010 */
[----:B------:R-:W-:Y:S02]  /*3a5c0*/  IMAD.MOV.U32 R11, RZ, RZ, R19 ;  /* 0x000000ffff0b7224 */ /* 0x000fe400078e0013 */
[----:B------:R-:W-:Y:S02]  /*3a5d0*/  IMAD.MOV.U32 R9, RZ, RZ, R17 ;  /* 0x000000ffff097224 */ /* 0x000fe400078e0011 */
[----:B------:R-:W-:Y:S01]  /*3a5e0*/  IMAD.MOV.U32 R16, RZ, RZ, R18 ;  /* 0x000000ffff107224 */ /* 0x000fe200078e0012 */
[----:B--2---:R-:W-:-:S15]  /*3a5f0*/  HMMA.16816.F32 R24, R12, R18, R24 ;  /* 0x000000120c18723c */ /* 0x004fde0000001818 */
[----:B------:R-:W-:-:S04]  /*3a600*/  NOP ;  /* 0x0000000000007918 */ /* 0x000fc80000000000 */
[----:B------:R-:W-:Y:S04]  /*3a610*/  STL.64 [R1+0x2f0], R24 ;  /* 0x0002f01801007387 */ /* 0x000fe80000100a00 */
[----:B------:R0:W-:Y:S04]  /*3a620*/  STL.64 [R1+0x2f8], R26 ;  /* 0x0002f81a01007387 */ /* 0x0001e80000100a00 */
[----:B0-----:R-:W2:Y:S04]  /*3a630*/  LDL.LU.64 R26, [R1+0x1680] ;  /* 0x00168000011a7983 */ /* 0x001ea80000300a00 */
[----:B------:R-:W2:Y:S04]  /*3a640*/  LDL.LU.64 R24, [R1+0x1678] ;  /* 0x0016780001187983 */ /* 0x000ea80000300a00 */
[----:B------:R-:W2:Y:S04]  /*3a650*/  LDL.LU.64 R18, [R1+0x1670] ;  /* 0x0016700001127983 */ /* 0x000ea80000300a00 */
[----:B------:R-:W-:Y:S04]  /*3a660*/  STL.64 [R1+0x1600], R10 ;  /* 0x0016000a01007387 */ /* 0x000fe80000100a00 */
[----:B----4-:R0:W-:Y:S04]  /*3a670*/  STL.64 [R1+0x15f8], R8 ;  /* 0x0015f80801007387 */ /* 0x0101e80000100a00 */
[----:B0-----:R-:W4:Y:S04]  /*3a680*/  LDL.LU R8, [R1+0x280] ;  /* 0x0002800001087983 */ /* 0x001f280000300800 */
[----:B------:R-:W4:Y:S04]  /*3a690*/  LDL.LU R9, [R1+0x284] ;  /* 0x0002840001097983 */ /* 0x000f280000300800 */
[----:B------:R-:W2:Y:S04]  /*3a6a0*/  LDL.LU R10, [R1+0x288] ;  /* 0x00028800010a7983 */ /* 0x000ea80000300800 */
[----:B------:R-:W2:Y:S01]  /*3a6b0*/  LDL.LU R11, [R1+0x28c] ;  /* 0x00028c00010b7983 */ /* 0x000ea20000300800 */
[----:B------:R-:W-:Y:S03]  /*3a6c0*/  HMMA.16816.F32 R4, R12, R28, R4 ;  /* 0x0000001c0c04723c */ /* 0x000fe60000001804 */
[----:B--2---:R-:W-:Y:S04]  /*3a6d0*/  STL.64 [R1+0x1610], R10 ;  /* 0x0016100a01007387 */ /* 0x004fe80000100a00 */
[----:B----4-:R0:W-:Y:S04]  /*3a6e0*/  STL.64 [R1+0x1608], R8 ;  /* 0x0016080801007387 */ /* 0x0101e80000100a00 */
[----:B0-----:R-:W2:Y:S04]  /*3a6f0*/  LDL.LU R8, [R1+0x290] ;  /* 0x0002900001087983 */ /* 0x001ea80000300800 */
[----:B------:R-:W2:Y:S04]  /*3a700*/  LDL.LU R9, [R1+0x294] ;  /* 0x0002940001097983 */ /* 0x000ea80000300800 */
[----:B------:R-:W4:Y:S04]  /*3a710*/  LDL.LU R10, [R1+0x298] ;  /* 0x00029800010a7983 */ /* 0x000f280000300800 */
[----:B------:R-:W4:Y:S01]  /*3a720*/  LDL.LU R11, [R1+0x29c] ;  /* 0x00029c00010b7983 */ /* 0x000f220000300800 */
[----:B------:R-:W-:-:S03]  /*3a730*/  IMAD.MOV.U32 R17, RZ, RZ, R29 ;  /* 0x000000ffff117224 */ /* 0x000fc600078e001d */
[----:B----4-:R-:W-:Y:S04]  /*3a740*/  STL.64 [R1+0x1620], R10 ;  /* 0x0016200a01007387 */ /* 0x010fe80000100a00 */
[----:B--2---:R0:W-:Y:S04]  /*3a750*/  STL.64 [R1+0x1618], R8 ;  /* 0x0016180801007387 */ /* 0x0041e80000100a00 */
[----:B0-----:R-:W2:Y:S04]  /*3a760*/  LDL.LU R8, [R1+0x2a0] ;  /* 0x0002a00001087983 */ /* 0x001ea80000300800 */
[----:B------:R-:W2:Y:S04]  /*3a770*/  LDL.LU R9, [R1+0x2a4] ;  /* 0x0002a40001097983 */ /* 0x000ea80000300800 */
[----:B------:R-:W2:Y:S04]  /*3a780*/  LDL.LU R10, [R1+0x2a8] ;  /* 0x0002a800010a7983 */ /* 0x000ea80000300800 */
[----:B------:R-:W2:Y:S04]  /*3a790*/  LDL.LU R11, [R1+0x2ac] ;  /* 0x0002ac00010b7983 */ /* 0x000ea80000300800 */
[----:B------:R-:W-:Y:S04]  /*3a7a0*/  STL.64 [R1+0x2e0], R4 ;  /* 0x0002e00401007387 */ /* 0x000fe80000100a00 */
[----:B------:R0:W-:Y:S04]  /*3a7b0*/  STL.64 [R1+0x2e8], R6 ;  /* 0x0002e80601007387 */ /* 0x0001e80000100a00 */
[----:B0-----:R-:W4:Y:S04]  /*3a7c0*/  LDL.LU R6, [R1+0x1668] ;  /* 0x0016680001067983 */ /* 0x001f280000300800 */
[----:B------:R-:W2:Y:S01]  /*3a7d0*/  LDL.LU.64 R4, [R1+0x1660] ;  /* 0x0016600001047983 */ /* 0x000ea20000300a00 */
[----:B------:R-:W-:-:S03]  /*3a7e0*/  IMAD.MOV.U32 R7, RZ, RZ, R28 ;  /* 0x000000ffff077224 */ /* 0x000fc600078e001c */
[----:B------:R-:W2:Y:S02]  /*3a7f0*/  LDL.LU.64 R28, [R1+0x1658] ;  /* 0x00165800011c7983 */ /* 0x000ea40000300a00 */
[----:B--2---:R-:W-:-:S15]  /*3a800*/  HMMA.16816.F32 R24, R12, R28, R24 ;  /* 0x0000001c0c18723c */ /* 0x004fde0000001818 */
[----:B------:R-:W-:-:S04]  /*3a810*/  NOP ;  /* 0x0000000000007918 */ /* 0x000fc80000000000 */
[----:B------:R-:W-:Y:S04]  /*3a820*/  STL.64 [R1+0x2d0], R24 ;  /* 0x0002d01801007387 */ /* 0x000fe80000100a00 */
[----:B------:R0:W-:Y:S04]  /*3a830*/  STL.64 [R1+0x2d8], R26 ;  /* 0x0002d81a01007387 */ /* 0x0001e80000100a00 */
[----:B0-----:R-:W3:Y:S04]  /*3a840*/  LDL.LU.64 R26, [R1+0x1650] ;  /* 0x00165000011a7983 */ /* 0x001ee80000300a00 */
[----:B------:R-:W2:Y:S04]  /*3a850*/  LDL.LU.64 R24, [R1+0x1648] ;  /* 0x0016480001187983 */ /* 0x000ea80000300a00 */
[----:B------:R-:W-:Y:S04]  /*3a860*/  STL [R1+0x15b8], R28 ;  /* 0x0015b81c01007387 */ /* 0x000fe80000100800 */
        /* <DEDUP_REMOVED lines=37> */
[C---:B------:R-:W-:Y:S08]  /*3aac0*/  HMMA.16816.F32 R24, R12.reuse, R4, R24 ;  /* 0x000000040c18723c */ /* 0x040ff00000001818 */
[C---:B--2---:R-:W-:Y:S08]  /*3aad0*/  HMMA.16816.F32 R8, R12.reuse, R18, R8 ;  /* 0x000000120c08723c */ /* 0x044ff00000001808 */
[----:B---3--:R-:W-:Y:S11]  /*3aae0*/  HMMA.16816.F32 R20, R12, R2, R20 ;  /* 0x000000020c14723c */ /* 0x008ff60000001814 */
[----:B------:R-:W-:Y:S04]  /*3aaf0*/  STL.64 [R1+0x280], R8 ;  /* 0x0002800801007387 */ /* 0x000fe80000100a00 */
[----:B------:R0:W-:Y:S04]  /*3ab00*/  STL.64 [R1+0x288], R10 ;  /* 0x0002880a01007387 */ /* 0x0001e80000100a00 */
[----:B0-----:R-:W2:Y:S04]  /*3ab10*/  LDL.LU.64 R10, [R1+0x1600] ;  /* 0x00160000010a7983 */ /* 0x001ea80000300a00 */
[----:B------:R-:W3:Y:S04]  /*3ab20*/  LDL.LU.64 R8, [R1+0x15f8] ;  /* 0x0015f80001087983 */ /* 0x000ee80000300a00 */
[----:B------:R-:W-:Y:S04]  /*3ab30*/  STL [R1+0x15bc], R19 ;  /* 0x0015bc1301007387 */ /* 0x000fe80000100800 */
[----:B------:R0:W-:Y:S04]  /*3ab40*/  STL.64 [R1+0x270], R20 ;  /* 0x0002701401007387 */ /* 0x0001e80000100a00 */
[----:B------:R1:W-:Y:S04]  /*3ab50*/  STL.64 [R1+0x278], R22 ;  /* 0x0002781601007387 */ /* 0x0003e80000100a00 */
[----:B0-----:R-:W2:Y:S04]  /*3ab60*/  LDL.LU R20, [R1+0x120] ;  /* 0x0001200001147983 */ /* 0x001ea80000300800 */
[----:B------:R0:W-:Y:S04]  /*3ab70*/  STL.64 [R1+0x260], R24 ;  /* 0x0002601801007387 */ /* 0x0001e80000100a00 */
[----:B------:R0:W-:Y:S04]  /*3ab80*/  STL.64 [R1+0x268], R26 ;  /* 0x0002681a01007387 */ /* 0x0001e80000100a00 */
[----:B------:R-:W2:Y:S04]  /*3ab90*/  LDL.LU R21, [R1+0x124] ;  /* 0x0001240001157983 */ /* 0x000ea80000300800 */
[----:B-1----:R-:W2:Y:S04]  /*3aba0*/  LDL.LU R22, [R1+0x128] ;  /* 0x0001280001167983 */ /* 0x002ea80000300800 */
[----:B------:R-:W2:Y:S04]  /*3abb0*/  LDL.LU R23, [R1+0x12c] ;  /* 0x00012c0001177983 */ /* 0x000ea80000300800 */
[----:B0-----:R-:W2:Y:S04]  /*3abc0*/  LDL.LU R24, [R1+0x160] ;  /* 0x0001600001187983 */ /* 0x001ea80000300800 */
[----:B------:R-:W2:Y:S04]  /*3abd0*/  LDL.LU R25, [R1+0x164] ;  /* 0x0001640001197983 */ /* 0x000ea80000300800 */
[----:B------:R-:W2:Y:S04]  /*3abe0*/  LDL.LU R26, [R1+0x168] ;  /* 0x00016800011a7983 */ /* 0x000ea80000300800 */
[----:B------:R-:W2:Y:S04]  /*3abf0*/  LDL.LU R27, [R1+0x16c] ;  /* 0x00016c00011b7983 */ /* 0x000ea80000300800 */
[----:B--2---:R0:W-:Y:S02]  /*3ac00*/  STL.64 [R1+0x1538], R26 ;  /* 0x0015381a01007387 */ /* 0x0041e40000100a00 */
[----:B0-----:R-:W-:-:S02]  /*3ac10*/  IMAD.MOV.U32 R26, RZ, RZ, R7 ;  /* 0x000000ffff1a7224 */ /* 0x001fc400078e0007 */
[----:B------:R-:W-:Y:S01]  /*3ac20*/  IMAD.MOV.U32 R27, RZ, RZ, R17 ;  /* 0x000000ffff1b7224 */ /* 0x000fe200078e0011 */
[----:B------:R-:W4:Y:S04]  /*3ac30*/  LDL.LU R7, [R1+0x15f0] ;  /* 0x0015f00001077983 */ /* 0x000f280000300800 */
[----:B------:R-:W-:Y:S04]  /*3ac40*/  STL.64 [R1+0x1530], R24 ;  /* 0x0015301801007387 */ /* 0x000fe80000100a00 */
[----:B------:R-:W-:Y:S04]  /*3ac50*/  STL.64 [R1+0x1550], R26 ;  /* 0x0015501a01007387 */ /* 0x000fe80000100a00 */
[----:B------:R-:W-:Y:S04]  /*3ac60*/  STL.64 [R1+0x1518], R22 ;  /* 0x0015181601007387 */ /* 0x000fe80000100a00 */
[----:B------:R0:W-:Y:S04]  /*3ac70*/  STL.64 [R1+0x1510], R20 ;  /* 0x0015101401007387 */ /* 0x0001e80000100a00 */
[----:B0-----:R-:W2:Y:S04]  /*3ac80*/  LDL.LU R20, [R1+0x140] ;  /* 0x0001400001147983 */ /* 0x001ea80000300800 */
[----:B------:R-:W2:Y:S04]  /*3ac90*/  LDL.LU R21, [R1+0x144] ;  /* 0x0001440001157983 */ /* 0x000ea80000300800 */
[----:B------:R-:W2:Y:S04]  /*3aca0*/  LDL.LU R22, [R1+0x148] ;  /* 0x0001480001167983 */ /* 0x000ea80000300800 */
[----:B------:R-:W2:Y:S01]  /*3acb0*/  LDL.LU R23, [R1+0x14c] ;  /* 0x00014c0001177983 */ /* 0x000ea20000300800 */
[----:B------:R-:W-:-:S02]  /*3acc0*/  IMAD.MOV.U32 R24, RZ, RZ, R16 ;  /* 0x000000ffff187224 */ /* 0x000fc400078e0010 */
[----:B------:R-:W-:-:S05]  /*3acd0*/  IMAD.MOV.U32 R25, RZ, RZ, R11 ;  /* 0x000000ffff197224 */ /* 0x000fca00078e000b */
[----:B------:R-:W-:Y:S04]  /*3ace0*/  STL.64 [R1+0x1568], R24 ;  /* 0x0015681801007387 */ /* 0x000fe80000100a00 */
[----:B--2---:R-:W-:Y:S04]  /*3acf0*/  STL.64 [R1+0x1548], R22 ;  /* 0x0015481601007387 */ /* 0x004fe80000100a00 */
[----:B------:R0:W-:Y:S04]  /*3ad00*/  STL.64 [R1+0x1540], R20 ;  /* 0x0015401401007387 */ /* 0x0001e80000100a00 */
[----:B0-----:R-:W2:Y:S04]  /*3ad10*/  LDL.LU R20, [R1+0x180] ;  /* 0x0001800001147983 */ /* 0x001ea80000300800 */
[----:B------:R-:W2:Y:S04]  /*3ad20*/  LDL.LU R21, [R1+0x184] ;  /* 0x0001840001157983 */ /* 0x000ea80000300800 */
[----:B------:R-:W2:Y:S04]  /*3ad30*/  LDL.LU R22, [R1+0x188] ;  /* 0x0001880001167983 */ /* 0x000ea80000300800 */
[----:B------:R-:W2:Y:S01]  /*3ad40*/  LDL.LU R23, [R1+0x18c] ;  /* 0x00018c0001177983 */ /* 0x000ea20000300800 */
[----:B------:R-:W-:-:S02]  /*3ad50*/  IMAD.MOV.U32 R26, RZ, RZ, R10 ;  /* 0x000000ffff1a7224 */ /* 0x000fc400078e000a */
[----:B---3--:R-:W-:-:S05]  /*3ad60*/  IMAD.MOV.U32 R27, RZ, RZ, R9 ;  /* 0x000000ffff1b7224 */ /* 0x008fca00078e0009 */
[----:B------:R-:W-:Y:S04]  /*3ad70*/  STL.64 [R1+0x1580], R26 ;  /* 0x0015801a01007387 */ /* 0x000fe80000100a00 */
[----:B--2---:R-:W-:Y:S04]  /*3ad80*/  STL.64 [R1+0x1560], R22 ;  /* 0x0015601601007387 */ /* 0x004fe80000100a00 */
[----:B------:R0:W-:Y:S04]  /*3ad90*/  STL.64 [R1+0x1558], R20 ;  /* 0x0015581401007387 */ /* 0x0001e80000100a00 */
[----:B0-----:R-:W2:Y:S04]  /*3ada0*/  LDL.LU R20, [R1+0x1a0] ;  /* 0x0001a00001147983 */ /* 0x001ea80000300800 */
[----:B------:R-:W2:Y:S04]  /*3adb0*/  LDL.LU R21, [R1+0x1a4] ;  /* 0x0001a40001157983 */ /* 0x000ea80000300800 */
[----:B------:R-:W3:Y:S04]  /*3adc0*/  LDL.LU R22, [R1+0x1a8] ;  /* 0x0001a80001167983 */ /* 0x000ee80000300800 */
[----:B------:R-:W3:Y:S01]  /*3add0*/  LDL.LU R23, [R1+0x1ac] ;  /* 0x0001ac0001177983 */ /* 0x000ee20000300800 */
[----:B------:R-:W-:-:S02]  /*3ade0*/  IMAD.MOV.U32 R24, RZ, RZ, R8 ;  /* 0x000000ffff187224 */ /* 0x000fc400078e0008 */
[----:B------:R-:W-:Y:S01]  /*3adf0*/  IMAD.MOV.U32 R25, RZ, RZ, R0 ;  /* 0x000000ffff197224 */ /* 0x000fe200078e0000 */
        /* <DEDUP_REMOVED lines=8> */
[----:B------:R-:W4:Y:S04]  /*3ae80*/  LDL.LU R10, [R1+0x258] ;  /* 0x00025800010a7983 */ /* 0x000f280000300800 */
[----:B------:R-:W4:Y:S04]  /*3ae90*/  LDL.LU R11, [R1+0x25c] ;  /* 0x00025c00010b7983 */ /* 0x000f280000300800 */
[----:B------:R-:W2:Y:S04]  /*3aea0*/  LDL.LU R19, [R1+0x1398] ;  /* 0x0013980001137983 */ /* 0x000ea80000300800 */
[----:B------:R-:W3:Y:S04]  /*3aeb0*/  LDL.LU R29, [R1+0x1394] ;  /* 0x00139400011d7983 */ /* 0x000ee80000300800 */
        /* <DEDUP_REMOVED lines=10> */
[----:B------:R-:W3:Y:S01]  /*3af60*/  LDL.LU R19, [R1+0x23c] ;  /* 0x00023c0001137983 */ /* 0x000ee20000300800 */
[C---:B----4-:R-:W-:Y:S03]  /*3af70*/  HMMA.16816.F32 R8, R12.reuse, R6, R8 ;  /* 0x000000060c08723c */ /* 0x050fe60000001808 */
[----:B---3--:R-:W-:Y:S04]  /*3af80*/  STL.64 [R1+0x15d8], R18 ;  /* 0x0015d81201007387 */ /* 0x008fe80000100a00 */
[----:B--2---:R0:W-:Y:S04]  /*3af90*/  STL.64 [R1+0x15d0], R16 ;  /* 0x0015d01001007387 */ /* 0x0041e80000100a00 */
[----:B0-----:R-:W2:Y:S04]  /*3afa0*/  LDL.LU R16, [R1+0x240] ;  /* 0x0002400001107983 */ /* 0x001ea80000300800 */
[----:B------:R-:W2:Y:S04]  /*3afb0*/  LDL.LU R17, [R1+0x244] ;  /* 0x0002440001117983 */ /* 0x000ea80000300800 */
[----:B------:R-:W2:Y:S04]  /*3afc0*/  LDL.LU R18, [R1+0x248] ;  /* 0x0002480001127983 */ /* 0x000ea80000300800 */
[----:B------:R-:W2:Y:S04]  /*3afd0*/  LDL.LU R19, [R1+0x24c] ;  /* 0x00024c0001137983 */ /* 0x000ea80000300800 */
[----:B------:R-:W3:Y:S04]  /*3afe0*/  LDL.LU R26, [R1+0x13ac] ;  /* 0x0013ac00011a7983 */ /* 0x000ee80000300800 */
[----:B------:R-:W-:Y:S04]  /*3aff0*/  STL.64 [R1+0x1590], R22 ;  /* 0x0015901601007387 */ /* 0x000fe80000100a00 */
[----:B------:R0:W-:Y:S04]  /*3b000*/  STL.64 [R1+0x1588], R20 ;  /* 0x0015881401007387 */ /* 0x0001e80000100a00 */
[----:B0-----:R-:W4:Y:S04]  /*3b010*/  LDL.LU R20, [R1+0x1e0] ;  /* 0x0001e00001147983 */ /* 0x001f280000300800 */
        /* <DEDUP_REMOVED lines=9> */
[----:B------:R-:W-:Y:S04]  /*3b0b0*/  STL.64 [R1+0x250], R8 ;  /* 0x0002500801007387 */ /* 0x000fe80000100a00 */
[----:B------:R0:W-:Y:S04]  /*3b0c0*/  STL.64 [R1+0x258], R10 ;  /* 0x0002580a01007387 */ /* 0x0001e80000100a00 */
[----:B0-----:R-:W4:Y:S04]  /*3b0d0*/  LDL.LU.64 R10, [R1+0x15e8] ;  /* 0x0015e800010a7983 */ /* 0x001f280000300a00 */
        /* <DEDUP_REMOVED lines=31> */
[----:B---3--:R-:W-:-:S03]  /*3b2d0*/  IMAD R26, R26, 0x100, R17 ;  /* 0x000001001a1a7824 */ /* 0x008fc600078e0211 */
[----:B------:R-:W2:Y:S02]  /*3b2e0*/  LDL.LU R17, [R1+0x15b0] ;  /* 0x0015b00001117983 */ /* 0x000ea40000300800 */
[----:B--2---:R-:W-:Y:S02]  /*3b2f0*/  HMMA.16816.F32 R12, R12, R16, R20 ;  /* 0x000000100c0c723c */ /* 0x004fe40000001814 */
[----:B------:R-:W2:Y:S04]  /*3b300*/  LDL.LU.64 R22, [R1+0x15a8] ;  /* 0x0015a80001167983 */ /* 0x000ea80000300a00 */
[----:B------:R-:W2:-:S13]  /*3b310*/  LDL.LU.64 R20, [R1+0x15a0] ;  /* 0x0015a00001147983 */ /* 0x000e9a0000300a00 */
[----:B------:R0:W-:Y:S04]  /*3b320*/  STL.64 [R1+0x1f0], R12 ;  /* 0x0001f00c01007387 */ /* 0x0001e80000100a00 */
[----:B------:R1:W-:Y:S01]  /*3b330*/  STL.64 [R1+0x1f8], R14 ;  /* 0x0001f80e01007387 */ /* 0x0003e20000100a00 */
[----:B0-----:R-:W-:Y:S02]  /*3b340*/  F2FP.F16.E5M2.UNPACK_B R12, R29 ;  /* 0x0000001dff0c723e */ /* 0x001fe400020004ff */
[----:B------:R-:W-:Y:S02]  /*3b350*/  F2FP.F16.E5M2.UNPACK_B R13, R0 ;  /* 0x00000000ff0d723e */ /* 0x000fe400020004ff */
[----:B-1----:R-:W-:Y:S02]  /*3b360*/  F2FP.F16.E5M2.UNPACK_B R14, R27 ;  /* 0x0000001bff0e723e */ /* 0x002fe400020004ff */
        /* <DEDUP_REMOVED lines=33> */
[----:B------:R-:W4:Y:S01]  /*3b580*/  LDL.LU.64 R24, [R1+0x1520] ;  /* 0x0015200001187983 */ /* 0x000f220000300a00 */
[----:B--2---:R-:W-:-:S15]  /*3b590*/  HMMA.16816.F32 R20, R12, R26, R20 ;  /* 0x0000001a0c14723c */ /* 0x004fde0000001814 */
[----:B------:R-:W-:-:S04]  /*3b5a0*/  NOP ;  /* 0x0000000000007918 */ /* 0x000fc80000000000 */
[----:B------:R-:W-:Y:S04]  /*3b5b0*/  STL.64 [R1+0x140], R20 ;  /* 0x0001401401007387 */ /* 0x000fe80000100a00 */
[----:B------:R0:W-:Y:S04]  /*3b5c0*/  STL.64 [R1+0x148], R22 ;  /* 0x0001481601007387 */ /* 0x0001e80000100a00 */
[----:B0-----:R-:W4:Y:S04]  /*3b5d0*/  LDL.LU.64 R22, [R1+0x1518] ;  /* 0x0015180001167983 */ /* 0x001f280000300a00 */
[----:B------:R-:W4:Y:S02]  /*3b5e0*/  LDL.LU.64 R20, [R1+0x1510] ;  /* 0x0015100001147983 */ /* 0x000f240000300a00 */
[----:B----4-:R-:W-:Y:S02]  /*3b5f0*/  HMMA.16816.F32 R24, R12, R24, R20 ;  /* 0x000000180c18723c */ /* 0x010fe40000001814 */
[----:B------:R-:W2:Y:S04]  /*3b600*/  LDL.LU.64 R22, [R1+0x1508] ;  /* 0x0015080001167983 */ /* 0x000ea80000300a00 */
[----:B------:R-:W4:-:S13]  /*3b610*/  LDL.LU.64 R20, [R1+0x1500] ;  /* 0x0015000001147983 */ /* 0x000f1a0000300a00 */
[----:B------:R0:W-:Y:S04]  /*3b620*/  STL.64 [R1+0x120], R24 ;  /* 0x0001201801007387 */ /* 0x0001e80000100a00 */
[----:B------:R1:W-:Y:S04]  /*3b630*/  STL.64 [R1+0x128], R26 ;  /* 0x0001281a01007387 */ /* 0x0003e80000100a00 */
[----:B0-----:R-:W2:Y:S04]  /*3b640*/  LDL.LU R24, [R1+0x100] ;  /* 0x0001000001187983 */ /* 0x001ea80000300800 */
[----:B------:R-:W2:Y:S04]  /*3b650*/  LDL.LU R25, [R1+0x104] ;  /* 0x0001040001197983 */ /* 0x000ea80000300800 */
[----:B-1----:R-:W2:Y:S04]  /*3b660*/  LDL.LU R26, [R1+0x108] ;  /* 0x00010800011a7983 */ /* 0x002ea80000300800 */
[----:B------:R-:W2:Y:S01]  /*3b670*/  LDL.LU R27, [R1+0x10c] ;  /* 0x00010c00011b7983 */ /* 0x000ea20000300800 */
[C---:B------:R-:W-:Y:S08]  /*3b680*/  HMMA.16816.F32 R4, R12.reuse, R18, R4 ;  /* 0x000000120c04723c */ /* 0x040ff00000001804 */
[C---:B--2---:R-:W-:Y:S08]  /*3b690*/  HMMA.16816.F32 R24, R12.reuse, R22, R24 ;  /* 0x000000160c18723c */ /* 0x044ff00000001818 */
[C---:B----4-:R-:W-:Y:S11]  /*3b6a0*/  HMMA.16816.F32 R20, R12.reuse, R20, R8 ;  /* 0x000000140c14723c */ /* 0x050ff60000001808 */
[----:B------:R-:W-:Y:S04]  /*3b6b0*/  STL.64 [R1+0x100], R24 ;  /* 0x0001001801007387 */ /* 0x000fe80000100a00 */
[----:B------:R-:W-:Y:S04]  /*3b6c0*/  STL.64 [R1+0x108], R26 ;  /* 0x0001081a01007387 */ /* 0x000fe80000100a00 */
[----:B------:R-:W2:Y:S04]  /*3b6d0*/  LDL.LU R8, [R1+0x60] ;  /* 0x0000600001087983 */ /* 0x000ea80000300800 */
[----:B------:R-:W-:Y:S04]  /*3b6e0*/  STL.64 [R1+0xe0], R20 ;  /* 0x0000e01401007387 */ /* 0x000fe80000100a00 */
[----:B------:R-:W-:Y:S04]  /*3b6f0*/  STL.64 [R1+0xe8], R22 ;  /* 0x0000e81601007387 */ /* 0x000fe80000100a00 */
[----:B------:R-:W-:Y:S04]  /*3b700*/  STL.64 [R1+0xc0], R4 ;  /* 0x0000c00401007387 */ /* 0x000fe80000100a00 */
[----:B------:R-:W-:Y:S04]  /*3b710*/  STL.64 [R1+0xc8], R6 ;  /* 0x0000c80601007387 */ /* 0x000fe80000100a00 */
        /* <DEDUP_REMOVED lines=11> */
[----:B------:R-:W4:Y:S04]  /*3b7d0*/  LDL.LU R6, [R1+0xa8] ;  /* 0x0000a80001067983 */ /* 0x000f280000300800 */
[----:B------:R-:W4:Y:S04]  /*3b7e0*/  LDL.LU R7, [R1+0xac] ;  /* 0x0000ac0001077983 */ /* 0x000f280000300800 */
        /* <DEDUP_REMOVED lines=17> */
[----:B------:R-:W2:Y:S01]  /*3b900*/  LDL.LU R23, [R1+0xac0] ;  /* 0x000ac00001177983 */ /* 0x000ea20000300800 */
[----:B----4-:R-:W-:Y:S03]  /*3b910*/  HMMA.16816.F32 R4, R12, R2, R4 ;  /* 0x000000020c04723c */ /* 0x010fe60000001804 */
[----:B--2---:R-:W-:Y:S04]  /*3b920*/  STL.64 [R1+0x14a8], R22 ;  /* 0x0014a81601007387 */ /* 0x004fe80000100a00 */
[----:B------:R0:W-:Y:S04]  /*3b930*/  STL.64 [R1+0x14a0], R20 ;  /* 0x0014a01401007387 */ /* 0x0001e80000100a00 */
[----:B0-----:R-:W2:Y:S04]  /*3b940*/  LDL.LU R20, [R1+0x20] ;  /* 0x0000200001147983 */ /* 0x001ea80000300800 */
[----:B------:R-:W2:Y:S04]  /*3b950*/  LDL.LU R21, [R1+0x24] ;  /* 0x0000240001157983 */ /* 0x000ea80000300800 */
[----:B------:R-:W2:Y:S04]  /*3b960*/  LDL.LU R22, [R1+0x28] ;  /* 0x0000280001167983 */ /* 0x000ea80000300800 */
[----:B------:R-:W4:Y:S04]  /*3b970*/  LDL.LU R24, [R1+0xa94] ;  /* 0x000a940001187983 */ /* 0x000f280000300800 */
[----:B------:R-:W2:Y:S04]  /*3b980*/  LDL.LU R25, [R1+0xab8] ;  /* 0x000ab80001197983 */ /* 0x000ea80000300800 */
[----:B------:R-:W2:Y:S04]  /*3b990*/  LDL.LU R26, [R1+0xa8c] ;  /* 0x000a8c00011a7983 */ /* 0x000ea80000300800 */
[----:B------:R-:W2:Y:S04]  /*3b9a0*/  LDL.LU R27, [R1+0xab0] ;  /* 0x000ab000011b7983 */ /* 0x000ea80000300800 */
[----:B------:R-:W2:Y:S01]  /*3b9b0*/  LDL.LU R28, [R1+0xa84] ;  /* 0x000a8400011c7983 */ /* 0x000ea20000300800 */
[----:B---3--:R-:W-:-:S03]  /*3b9c0*/  IMAD.MOV.U32 R23, RZ, RZ, R0 ;  /* 0x000000ffff177224 */ /* 0x008fc600078e0000 */
[----:B------:R-:W3:Y:S04]  /*3b9d0*/  LDL.LU R29, [R1+0xaa8] ;  /* 0x000aa800011d7983 */ /* 0x000ee80000300800 */
[----:B------:R-:W2:Y:S04]  /*3b9e0*/  LDL.LU R0, [R1+0xa7c] ;  /* 0x000a7c0001007983 */ /* 0x000ea80000300800 */
[----:B------:R-:W-:Y:S04]  /*3b9f0*/  STL.64 [R1+0xa0], R4 ;  /* 0x0000a00401007387 */ /* 0x000fe80000100a00 */
[----:B------:R0:W-:Y:S04]  /*3ba00*/  STL.64 [R1+0xa8], R6 ;  /* 0x0000a80601007387 */ /* 0x0001e80000100a00 */
[----:B0-----:R-:W2:Y:S04]  /*3ba10*/  LDL.LU.64 R6, [R1+0x14f8] ;  /* 0x0014f80001067983 */ /* 0x001ea80000300a00 */
[----:B------:R-:W2:Y:S04]  /*3ba20*/  LDL.LU.64 R4, [R1+0x14f0] ;  /* 0x0014f00001047983 */ /* 0x000ea80000300a00 */
        /* <DEDUP_REMOVED lines=32> */
[----:B---3--:R-:W-:Y:S01]  /*3bc30*/  VIADD R8, R8, 0x1 ;  /* 0x0000000108087836 */ /* 0x008fe20000000000 */
[----:B--2---:R-:W-:Y:S02]  /*3bc40*/  HMMA.16816.F32 R12, R12, R16, R20 ;  /* 0x000000100c0c723c */ /* 0x004fe40000001814 */
[----:B------:R-:W2:Y:S04]  /*3bc50*/  LDL.LU.64 R22, [R1+0x14a8] ;  /* 0x0014a80001167983 */ /* 0x000ea80000300a00 */
[----:B------:R-:W3:Y:S01]  /*3bc60*/  LDL.LU.64 R20, [R1+0x14a0] ;  /* 0x0014a00001147983 */ /* 0x000ee20000300a00 */
[----:B------:R-:W0:-:S12]  /*3bc70*/  LDC R16, c[0x0][0x3a8] ;  /* 0x0000ea00ff107b82 */ /* 0x000e180000000800 */
[----:B------:R-:W-:Y:S01]  /*3bc80*/  STL.64 [R1+0x530], R12 ;  /* 0x0005300c01007387 */ /* 0x000fe20000100a00 */
[----:B0-----:R-:W-:-:S03]  /*3bc90*/  IMAD.SHL.U32 R16, R16, 0x40, RZ ;  /* 0x0000004010107824 */ /* 0x001fc600078e00ff */
[----:B------:R-:W-:Y:S02]  /*3bca0*/  STL.64 [R1+0x538], R14 ;  /* 0x0005380e01007387 */ /* 0x000fe40000100a00 */
[C---:B------:R-:W-:Y:S02]  /*3bcb0*/  IADD3 R18, P2, PT, R16.reuse, R18, RZ ;  /* 0x0000001210127210 */ /* 0x040fe40007f5e0ff */
[----:B------:R-:W-:Y:S01]  /*3bcc0*/  STL [R1+0x898], R8 ;  /* 0x0008980801007387 */ /* 0x000fe20000100800 */
[C---:B------:R-:W-:Y:S02]  /*3bcd0*/  IADD3 R9, P6, PT, R16.reuse, R9, RZ ;  /* 0x0000000910097210 */ /* 0x040fe40007fde0ff */
[C---:B------:R-:W-:Y:S01]  /*3bce0*/  IADD3 R6, P1, PT, R16.reuse, R6, RZ ;  /* 0x0000000610067210 */ /* 0x040fe20007f3e0ff */
[----:B------:R0:W-:Y:S01]  /*3bcf0*/  STL [R1+0xacc], R18 ;  /* 0x000acc1201007387 */ /* 0x0001e20000100800 */
[C---:B------:R-:W-:Y:S02]  /*3bd00*/  IADD3 R7, P3, PT, R16.reuse, R7, RZ ;  /* 0x0000000710077210 */ /* 0x040fe40007f7e0ff */
[----:B------:R-:W-:-:S02]  /*3bd10*/  IADD3 R4, P4, PT, R16, R4, RZ ;  /* 0x0000000410047210 */ /* 0x000fc40007f9e0ff */
[----:B------:R-:W-:Y:S01]  /*3bd20*/  IADD3 R5, P5, PT, R16, R5, RZ ;  /* 0x0000000510057210 */ /* 0x000fe20007fbe0ff */
[----:B------:R-:W-:Y:S01]  /*3bd30*/  STL [R1+0x78c], R9 ;  /* 0x00078c0901007387 */ /* 0x000fe20000100800 */
[----:B0-----:R-:W-:-:S03]  /*3bd40*/  SHF.R.S32.HI R18, RZ, 0x1f, R16 ;  /* 0x0000001fff127819 */ /* 0x001fc60000011410 */
[----:B------:R-:W-:Y:S04]  /*3bd50*/  STL [R1+0xad4], R6 ;  /* 0x000ad40601007387 */ /* 0x000fe80000100800 */
[----:B------:R-:W-:Y:S01]  /*3bd60*/  STL [R1+0xac4], R7 ;  /* 0x000ac40701007387 */ /* 0x000fe20000100800 */
[----:B------:R-:W-:Y:S01]  /*3bd70*/  IMAD.X R2, R18, 0x1, R2, P6 ;  /* 0x0000000112027824 */ /* 0x000fe200030e0602 */
[----:B------:R-:W-:Y:S01]  /*3bd80*/  IADD3 R3, P6, PT, R16, R3, RZ ;  /* 0x0000000310037210 */ /* 0x000fe20007fde0ff */
[C---:B------:R-:W-:Y:S01]  /*3bd90*/  IMAD.X R19, R18.reuse, 0x1, R19, P1 ;  /* 0x0000000112137824 */ /* 0x040fe200008e0613 */
[----:B------:R-:W-:Y:S04]  /*3bda0*/  STL [R1+0xabc], R4 ;  /* 0x000abc0401007387 */ /* 0x000fe80000100800 */
[----:B------:R-:W-:Y:S04]  /*3bdb0*/  STL [R1+0xab4], R5 ;  /* 0x000ab40501007387 */ /* 0x000fe80000100800 */
[----:B------:R-:W-:Y:S04]  /*3bdc0*/  STL [R1+0x778], R2 ;  /* 0x0007780201007387 */ /* 0x000fe80000100800 */
[----:B------:R-:W-:Y:S04]  /*3bdd0*/  STL [R1+0xaac], R3 ;  /* 0x000aac0301007387 */ /* 0x000fe80000100800 */
[----:B------:R-:W-:Y:S01]  /*3bde0*/  STL [R1+0xad0], R19 ;  /* 0x000ad01301007387 */ /* 0x000fe20000100800 */
[----:B------:R-:W-:Y:S01]  /*3bdf0*/  IMAD.X R25, R18, 0x1, R25, P4 ;  /* 0x0000000112197824 */ /* 0x000fe200020e0619 */
[----:B------:R-:W-:Y:S01]  /*3be00*/  IADD3 R26, P4, PT, R16, R26, RZ ;  /* 0x0000001a101a7210 */ /* 0x000fe20007f9e0ff */
[----:B------:R-:W-:Y:S01]  /*3be10*/  IMAD.X R27, R18, 0x1, R27, P5 ;  /* 0x00000001121b7824 */ /* 0x000fe200028e061b */
[----:B------:R-:W-:Y:S01]  /*3be20*/  IADD3 R28, P5, PT, R16, R28, RZ ;  /* 0x0000001c101c7210 */ /* 0x000fe20007fbe0ff */
[----:B------:R-:W-:Y:S01]  /*3be30*/  IMAD.X R29, R18, 0x1, R29, P6 ;  /* 0x00000001121d7824 */ /* 0x000fe200030e061d */
[----:B------:R-:W-:-:S02]  /*3be40*/  IADD3 R0, P6, PT, R16, R0, RZ ;  /* 0x0000000010007210 */ /* 0x000fc40007fde0ff */
[----:B---3--:R-:W-:Y:S01]  /*3be50*/  IADD3 R20, P1, PT, R16, R20, RZ ;  /* 0x0000001410147210 */ /* 0x008fe20007f3e0ff */
[----:B------:R-:W-:Y:S01]  /*3be60*/  IMAD.X R21, R18, 0x1, R21, P2 ;  /* 0x0000000112157824 */ /* 0x000fe200010e0615 */
[----:B--2---:R-:W-:Y:S01]  /*3be70*/  IADD3 R22, P2, PT, R16, R22, RZ ;  /* 0x0000001610167210 */ /* 0x004fe20007f5e0ff */
[----:B------:R-:W-:Y:S01]  /*3be80*/  IMAD.X R23, R18, 0x1, R23, P3 ;  /* 0x0000000112177824 */ /* 0x000fe200018e0617 */
[----:B----4-:R-:W-:Y:S01]  /*3be90*/  IADD3 R24, P3, PT, R16, R24, RZ ;  /* 0x0000001810187210 */ /* 0x010fe20007f7e0ff */
        /* <DEDUP_REMOVED lines=9> */
[----:B------:R-:W-:Y:S04]  /*3bf30*/  STL [R1+0xa84], R28 ;  /* 0x000a841c01007387 */ /* 0x000fe80000100800 */
[----:B0-----:R-:W2:Y:S04]  /*3bf40*/  LDL.LU R16, [R1+0xaa0] ;  /* 0x000aa00001107983 */ /* 0x001ea80000300800 */
[----:B------:R-:W-:Y:S04]  /*3bf50*/  STL [R1+0xaa8], R29 ;  /* 0x000aa81d01007387 */ /* 0x000fe80000100800 */
[----:B------:R-:W3:Y:S04]  /*3bf60*/  LDL.LU R12, [R1+0xa90] ;  /* 0x000a9000010c7983 */ /* 0x000ee80000300800 */
[----:B------:R-:W-:Y:S04]  /*3bf70*/  STL [R1+0xa7c], R0 ;  /* 0x000a7c0001007387 */ /* 0x000fe80000100800 */
[----:B---3--:R0:W-:Y:S04]  /*3bf80*/  STL [R1+0x148c], R12 ;  /* 0x00148c0c01007387 */ /* 0x0081e80000100800 */
[----:B0-----:R-:W3:Y:S04]  /*3bf90*/  LDL.LU R12, [R1+0xa6c] ;  /* 0x000a6c00010c7983 */ /* 0x001ee80000300800 */
[----:B---3--:R0:W-:Y:S04]  /*3bfa0*/  STL [R1+0x1490], R12 ;  /* 0x0014900c01007387 */ /* 0x0081e80000100800 */
[----:B0-----:R-:W3:Y:S01]  /*3bfb0*/  LDL.LU R12, [R1+0xa98] ;  /* 0x000a9800010c7983 */ /* 0x001ee20000300800 */
[----:B------:R-:W-:Y:S01]  /*3bfc0*/  ISETP.NE.U32.AND P0, PT, R8, UR7, PT ;  /* 0x0000000708007c0c */ /* 0x000fe2000bf05070 */
[----:B--2---:R-:W-:-:S02]  /*3bfd0*/  IMAD.X R16, R18, 0x1, R16, P1 ;  /* 0x0000000112107824 */ /* 0x004fc400008e0610 */
[----:B---3--:R0:W-:Y:S04]  /*3bfe0*/  STL [R1+0x1494], R12 ;  /* 0x0014940c01007387 */ /* 0x0081e80000100800 */
[----:B0-----:R-:W2:Y:S04]  /*3bff0*/  LDL.LU R12, [R1+0xa74] ;  /* 0x000a7400010c7983 */ /* 0x001ea80000300800 */
        /* <DEDUP_REMOVED lines=26> */
[----:B------:R0:W-:Y:S04]  /*3c1a0*/  STL [R1+0xaa0], R16 ;  /* 0x000aa01001007387 */ /* 0x0001e80000100800 */
[----:B0-----:R-:W2:Y:S02]  /*3c1b0*/  LDL.LU R16, [R1+0x1498] ;  /* 0x0014980001107983 */ /* 0x001ea40000300800 */
[----:B--2---:R-:W-:-:S05]  /*3c1c0*/  IADD3 R12, P1, PT, R16, R12, RZ ;  /* 0x0000000c100c7210 */ /* 0x004fca0007f3e0ff */
[----:B------:R0:W-:Y:S04]  /*3c1d0*/  STL [R1+0xa74], R12 ;  /* 0x000a740c01007387 */ /* 0x0001e80000100800 */
[----:B0-----:R-:W2:Y:S02]  /*3c1e0*/  LDL.LU R12, [R1+0x1494] ;  /* 0x00149400010c7983 */ /* 0x001ea40000300800 */
[----:B--2---:R-:W-:-:S05]  /*3c1f0*/  IMAD.X R12, R18, 0x1, R12, P2 ;  /* 0x00000001120c7824 */ /* 0x004fca00010e060c */
[----:B------:R0:W-:Y:S04]  /*3c200*/  STL [R1+0xa98], R12 ;  /* 0x000a980c01007387 */ /* 0x0001e80000100800 */
[----:B0-----:R-:W2:Y:S02]  /*3c210*/  LDL.LU R12, [R1+0x1490] ;  /* 0x00149000010c7983 */ /* 0x001ea40000300800 */
[----:B--2---:R-:W-:-:S05]  /*3c220*/  IADD3 R12, P2, PT, R16, R12, RZ ;  /* 0x0000000c100c7210 */ /* 0x004fca0007f5e0ff */
[----:B------:R0:W-:Y:S04]  /*3c230*/  STL [R1+0xa6c], R12 ;  /* 0x000a6c0c01007387 */ /* 0x0001e80000100800 */
[----:B0-----:R-:W2:Y:S01]  /*3c240*/  LDL.LU R12, [R1+0x148c] ;  /* 0x00148c00010c7983 */ /* 0x001ea20000300800 */
[----:B----4-:R-:W-:Y:S01]  /*3c250*/  IMAD.X R14, R18, 0x1, R14, P4 ;  /* 0x00000001120e7824 */ /* 0x010fe200020e060e */
[----:B------:R-:W-:Y:S01]  /*3c260*/  IADD3 R15, P4, PT, R16, R15, RZ ;  /* 0x0000000f100f7210 */ /* 0x000fe20007f9e0ff */
[----:B------:R-:W-:Y:S01]  /*3c270*/  IMAD.X R17, R18, 0x1, R17, P5 ;  /* 0x0000000112117824 */ /* 0x000fe200028e0611 */
        /* <DEDUP_REMOVED lines=17> */
[----:B------:R-:W-:-:S02]  /*3c390*/  IMAD.X R0, R18, 0x1, R0, P4 ;  /* 0x0000000112007824 */ /* 0x000fc400020e0600 */
[----:B--2---:R-:W-:Y:S01]  /*3c3a0*/  IMAD.X R12, R18, 0x1, R12, P3 ;  /* 0x00000001120c7824 */ /* 0x004fe200018e060c */
[----:B---3--:R-:W-:-:S04]  /*3c3b0*/  IADD3 R13, P3, PT, R16, R13, RZ ;  /* 0x0000000d100d7210 */ /* 0x008fc80007f7e0ff */
        /* <DEDUP_REMOVED lines=8> */
[----:B------:R-:W-:-:S03]  /*3c440*/  IMAD.X R5, R18, 0x1, R5, P3 ;  /* 0x0000000112057824 */ /* 0x000fc600018e0605 */
[----:B------:R-:W-:Y:S01]  /*3c450*/  STL [R1+0xa70], R9 ;  /* 0x000a700901007387 */ /* 0x000fe20000100800 */
[----:B------:R-:W-:-:S03]  /*3c460*/  IADD3 R2, P3, PT, R16, R2, RZ ;  /* 0x0000000210027210 */ /* 0x000fc60007f7e0ff */
        /* <DEDUP_REMOVED lines=27> */
[----:B--2---:R-:W-:-:S03]  /*3c620*/  IADD3 R18, P4, PT, R16, R18, RZ ;  /* 0x0000001210127210 */ /* 0x004fc60007f9e0ff */
        /* <DEDUP_REMOVED lines=30> */
[----:B--2---:R-:W-:-:S05]  /*3c810*/  IMAD.X R12, R18, 0x1, R12, P5 ;  /* 0x00000001120c7824 */ /* 0x004fca00028e060c */
[----:B------:R0:W-:Y:S04]  /*3c820*/  STL [R1+0xa20], R12 ;  /* 0x000a200c01007387 */ /* 0x0001e80000100800 */
[----:B0-----:R-:W2:Y:S02]  /*3c830*/  LDL.LU R12, [R1+0x1484] ;  /* 0x00148400010c7983 */ /* 0x001ea40000300800 */
[----:B--2---:R-:W-:-:S05]  /*3c840*/  IADD3 R12, P5, PT, R16, R12, RZ ;  /* 0x0000000c100c7210 */ /* 0x004fca0007fbe0ff */
[----:B------:R0:W-:Y:S04]  /*3c850*/  STL [R1+0x9f4], R12 ;  /* 0x0009f40c01007387 */ /* 0x0001e80000100800 */
[----:B0-----:R-:W2:Y:S02]  /*3c860*/  LDL.LU R12, [R1+0x1480] ;  /* 0x00148000010c7983 */ /* 0x001ea40000300800 */
[----:B--2---:R-:W-:-:S05]  /*3c870*/  IMAD.X R12, R18, 0x1, R12, P6 ;  /* 0x00000001120c7824 */ /* 0x004fca00030e060c */
[----:B------:R0:W-:Y:S04]  /*3c880*/  STL [R1+0xa18], R12 ;  /* 0x000a180c01007387 */ /* 0x0001e80000100800 */
[----:B0-----:R-:W2:Y:S01]  /*3c890*/  LDL.LU R12, [R1+0x147c] ;  /* 0x00147c00010c7983 */ /* 0x001ea20000300800 */
[----:B---3--:R-:W-:Y:S01]  /*3c8a0*/  IMAD.X R13, R18, 0x1, R13, P1 ;  /* 0x00000001120d7824 */ /* 0x008fe200008e060d */
[----:B----4-:R-:W-:Y:S01]  /*3c8b0*/  IADD3 R14, P1, PT, R16, R14, RZ ;  /* 0x0000000e100e7210 */ /* 0x010fe20007f3e0ff */
        /* <DEDUP_REMOVED lines=19> */
[----:B------:R-:W-:-:S02]  /*3c9f0*/  IADD3 R0, P1, PT, R16, R0, RZ ;  /* 0x0000000010007210 */ /* 0x000fc40007f3e0ff */
[----:B--2---:R-:W-:-:S05]  /*3ca00*/  IADD3 R12, P6, PT, R16, R12, RZ ;  /* 0x0000000c100c7210 */ /* 0x004fca0007fde0ff */
        /* <DEDUP_REMOVED lines=22> */
[----:B------:R-:W-:Y:S04]  /*3cb70*/  STL [R1+0x9c8], R23 ;  /* 0x0009c81701007387 */ /* 0x000fe80000100800 */
[----:B------:R-:W-:Y:S01]  /*3cb80*/  STL [R1+0x99c], R24 ;  /* 0x00099c1801007387 */ /* 0x000fe20000100800 */
[----:B------:R-:W-:-:S03]  /*3cb90*/  IADD3 R28, P6, PT, R16, R28, RZ ;  /* 0x0000001c101c7210 */ /* 0x000fc60007fde0ff */
        /* <DEDUP_REMOVED lines=13> */
[----:B--2---:R-:W-:-:S03]  /*3cc70*/  IMAD.X R16, R18, 0x1, R16, P2 ;  /* 0x0000000112107824 */ /* 0x004fc600010e0610 */
        /* <DEDUP_REMOVED lines=144> */
[C---:B------:R-:W-:Y:S01]  /*3d580*/  IMAD.X R10, R18.reuse, 0x1, R10, P4 ;  /* 0x00000001120a7824 */ /* 0x040fe200020e060a */
[----:B------:R-:W-:Y:S01]  /*3d590*/  IADD3 R11, P4, PT, R11, UR6, RZ ;  /* 0x000000060b0b7c10 */ /* 0x000fe2000ff9e0ff */
[C---:B------:R-:W-:Y:S01]  /*3d5a0*/  IMAD.X R8, R18.reuse, 0x1, R8, P5 ;  /* 0x0000000112087824 */ /* 0x040fe200028e0608 */
[----:B------:R-:W-:Y:S01]  /*3d5b0*/  IADD3 R9, P5, PT, R9, UR6, RZ ;  /* 0x0000000609097c10 */ /* 0x000fe2000ffbe0ff */
[C---:B------:R-:W-:Y:S01]  /*3d5c0*/  IMAD.X R6, R18.reuse, 0x1, R6, P6 ;  /* 0x0000000112067824 */ /* 0x040fe200030e0606 */
[----:B------:R-:W-:Y:S01]  /*3d5d0*/  IADD3 R7, P6, PT, R7, UR6, RZ ;  /* 0x0000000607077c10 */ /* 0x000fe2000ffde0ff */
[C---:B------:R-:W-:Y:S01]  /*3d5e0*/  IMAD.X R2, R18.reuse, 0x1, R2, P2 ;  /* 0x0000000112027824 */ /* 0x040fe200010e0602 */
[----:B------:R-:W-:Y:S01]  /*3d5f0*/  IADD3 R3, P2, PT, R3, UR6, RZ ;  /* 0x0000000603037c10 */ /* 0x000fe2000ff5e0ff */
[----:B------:R-:W-:Y:S01]  /*3d600*/  IMAD.X R19, R18, 0x1, R19, P3 ;  /* 0x0000000112137824 */ /* 0x000fe200018e0613 */
[----:B------:R-:W-:-:S02]  /*3d610*/  IADD3 R20, P3, PT, R20, UR6, RZ ;  /* 0x0000000614147c10 */ /* 0x000fc4000ff7e0ff */
[----:B------:R-:W-:Y:S02]  /*3d620*/  IADD3.X R21, PT, PT, R21, UR4, RZ, P4, !PT ;  /* 0x0000000415157c10 */ /* 0x000fe4000a7fe4ff */
[----:B------:R-:W-:Y:S02]  /*3d630*/  IADD3 R22, P4, PT, R22, UR6, RZ ;  /* 0x0000000616167c10 */ /* 0x000fe4000ff9e0ff */
[----:B------:R-:W-:Y:S02]  /*3d640*/  IADD3.X R23, PT, PT, R23, UR4, RZ, P5, !PT ;  /* 0x0000000417177c10 */ /* 0x000fe4000affe4ff */
[----:B------:R-:W-:Y:S02]  /*3d650*/  IADD3 R24, P5, PT, R24, UR6, RZ ;  /* 0x0000000618187c10 */ /* 0x000fe4000ffbe0ff */
[----:B------:R-:W-:Y:S02]  /*3d660*/  IADD3.X R25, PT, PT, R25, UR4, RZ, P6, !PT ;  /* 0x0000000419197c10 */ /* 0x000fe4000b7fe4ff */
[----:B------:R-:W-:-:S02]  /*3d670*/  IADD3 R26, P6, PT, R26, UR6, RZ ;  /* 0x000000061a1a7c10 */ /* 0x000fc4000ffde0ff */
[----:B--2---:R-:W-:-:S05]  /*3d680*/  IADD3 R12, P1, PT, R16, R12, RZ ;  /* 0x0000000c100c7210 */ /* 0x004fca0007f3e0ff */
[----:B------:R0:W-:Y:S04]  /*3d690*/  STL [R1+0x8f4], R12 ;  /* 0x0008f40c01007387 */ /* 0x0001e80000100800 */
        /* <DEDUP_REMOVED lines=8> */
[----:B------:R-:W-:-:S03]  /*3d720*/  IADD3 R5, P1, PT, R5, UR6, RZ ;  /* 0x0000000605057c10 */ /* 0x000fc6000ff3e0ff */
        /* <DEDUP_REMOVED lines=11> */
[----:B------:R-:W-:-:S03]  /*3d7e0*/  IADD3.X R27, PT, PT, R27, UR4, RZ, P1, !PT ;  /* 0x000000041b1b7c10 */ /* 0x000fc60008ffe4ff */
[----:B------:R-:W-:Y:S04]  /*3d7f0*/  STL [R1+0xae4], R23 ;  /* 0x000ae41701007387 */ /* 0x000fe80000100800 */
[----:B------:R-:W-:Y:S04]  /*3d800*/  STL [R1+0x1214], R24 ;  /* 0x0012141801007387 */ /* 0x000fe80000100800 */
[----:B------:R-:W-:Y:S04]  /*3d810*/  STL [R1+0xae0], R25 ;  /* 0x000ae01901007387 */ /* 0x000fe80000100800 */
[----:B------:R-:W-:Y:S04]  /*3d820*/  STL [R1+0x120c], R26 ;  /* 0x00120c1a01007387 */ /* 0x000fe80000100800 */
[----:B------:R-:W-:Y:S04]  /*3d830*/  STL [R1+0x8dc], R27 ;  /* 0x0008dc1b01007387 */ /* 0x000fe80000100800 */
[----:B0-----:R-:W2:Y:S01]  /*3d840*/  LDL.LU R12, [R1+0x1218] ;  /* 0x00121800010c7983 */ /* 0x001ea20000300800 */
[----:B------:R-:W-:-:S02]  /*3d850*/  IADD3 R28, P1, PT, R28, UR6, RZ ;  /* 0x000000061c1c7c10 */ /* 0x000fc4000ff3e0ff */
[----:B------:R-:W-:-:S03]  /*3d860*/  IADD3.X R29, PT, PT, R29, UR4, RZ, P2, !PT ;  /* 0x000000041d1d7c10 */ /* 0x000fc600097fe4ff */
[----:B------:R-:W-:Y:S04]  /*3d870*/  STL [R1+0x1204], R28 ;  /* 0x0012041c01007387 */ /* 0x000fe80000100800 */
[----:B--2---:R0:W-:Y:S04]  /*3d880*/  STL [R1+0x1454], R12 ;  /* 0x0014540c01007387 */ /* 0x0041e80000100800 */
[----:B------:R-:W-:Y:S04]  /*3d890*/  STL [R1+0xadc], R29 ;  /* 0x000adc1d01007387 */ /* 0x000fe80000100800 */
[----:B0-----:R-:W2:Y:S01]  /*3d8a0*/  LDL.LU R12, [R1+0x11f4] ;  /* 0x0011f400010c7983 */ /* 0x001ea20000300800 */
[----:B------:R-:W-:-:S05]  /*3d8b0*/  IADD3 R0, P2, PT, R0, UR6, RZ ;  /* 0x0000000600007c10 */ /* 0x000fca000ff5e0ff */
[----:B------:R-:W-:Y:S04]  /*3d8c0*/  STL [R1+0x11fc], R0 ;  /* 0x0011fc0001007387 */ /* 0x000fe80000100800 */
        /* <DEDUP_REMOVED lines=30> */
[----:B--2---:R-:W-:-:S05]  /*3dab0*/  IADD3.X R12, PT, PT, R12, UR4, RZ, P3, !PT ;  /* 0x000000040c0c7c10 */ /* 0x004fca0009ffe4ff */
[----:B------:R0:W-:Y:S04]  /*3dac0*/  STL [R1+0xad8], R12 ;  /* 0x000ad80c01007387 */ /* 0x0001e80000100800 */
[----:B0-----:R-:W2:Y:S02]  /*3dad0*/  LDL.LU R12, [R1+0x1458] ;  /* 0x00145800010c7983 */ /* 0x001ea40000300800 */
[----:B--2---:R-:W-:-:S05]  /*3dae0*/  IADD3 R12, P3, PT, R12, UR6, RZ ;  /* 0x000000060c0c7c10 */ /* 0x004fca000ff7e0ff */
[----:B------:R0:W-:Y:S04]  /*3daf0*/  STL [R1+0x11f4], R12 ;  /* 0x0011f40c01007387 */ /* 0x0001e80000100800 */
[----:B0-----:R-:W2:Y:S01]  /*3db00*/  LDL.LU R12, [R1+0x1454] ;  /* 0x00145400010c7983 */ /* 0x001ea20000300800 */
[----:B----4-:R-:W-:Y:S02]  /*3db10*/  IADD3.X R14, PT, PT, R14, UR4, RZ, P5, !PT ;  /* 0x000000040e0e7c10 */ /* 0x010fe4000affe4ff */
[----:B---3--:R-:W-:Y:S02]  /*3db20*/  IADD3 R15, P5, PT, R15, UR6, RZ ;  /* 0x000000060f0f7c10 */ /* 0x008fe4000ffbe0ff */
[----:B------:R-:W-:Y:S02]  /*3db30*/  IADD3.X R16, PT, PT, R16, UR4, RZ, P6, !PT ;  /* 0x0000000410107c10 */ /* 0x000fe4000b7fe4ff */
[----:B------:R-:W-:-:S02]  /*3db40*/  IADD3 R17, P6, PT, R17, UR6, RZ ;  /* 0x0000000611117c10 */ /* 0x000fc4000ffde0ff */
[----:B------:R-:W-:Y:S02]  /*3db50*/  IADD3.X R10, PT, PT, R10, UR4, RZ, P1, !PT ;  /* 0x000000040a0a7c10 */ /* 0x000fe40008ffe4ff */
[----:B------:R-:W-:Y:S02]  /*3db60*/  IADD3 R11, P1, PT, R11, UR6, RZ ;  /* 0x000000060b0b7c10 */ /* 0x000fe4000ff3e0ff */
[----:B------:R-:W-:Y:S02]  /*3db70*/  IADD3.X R8, PT, PT, R8, UR4, RZ, P2, !PT ;  /* 0x0000000408087c10 */ /* 0x000fe400097fe4ff */
[----:B------:R-:W-:Y:S02]  /*3db80*/  IADD3 R9, P2, PT, R9, UR6, RZ ;  /* 0x0000000609097c10 */ /* 0x000fe4000ff5e0ff */
        /* <DEDUP_REMOVED lines=12> */
[----:B--2---:R-:W-:Y:S02]  /*3dc50*/  IADD3.X R12, PT, PT, R12, UR4, RZ, P4, !PT ;  /* 0x000000040c0c7c10 */ /* 0x004fe4000a7fe4ff */
[----:B------:R-:W-:-:S03]  /*3dc60*/  IADD3 R13, P4, PT, R13, UR6, RZ ;  /* 0x000000060d0d7c10 */ /* 0x000fc6000ff9e0ff */
[----:B------:R0:W-:Y:S04]  /*3dc70*/  STL [R1+0x1218], R12 ;  /* 0x0012180c01007387 */ /* 0x0001e80000100800 */
        /* <DEDUP_REMOVED lines=29> */
[----:B0-----:R-:W2:Y:S01]  /*3de50*/  LDL.LU R12, [R1+0x1174] ;  /* 0x00117400010c7983 */ /* 0x001ea20000300800 */
[----:B------:R-:W-:-:S02]  /*3de60*/  IADD3.X R28, PT, PT, R28, UR4, RZ, P5, !PT ;  /* 0x000000041c1c7c10 */ /* 0x000fc4000affe4ff */
[----:B------:R-:W-:-:S03]  /*3de70*/  IADD3 R29, P5, PT, R29, UR6, RZ ;  /* 0x000000061d1d7c10 */ /* 0x000fc6000ffbe0ff */
[----:B------:R-:W-:Y:S04]  /*3de80*/  STL [R1+0x11b0], R28 ;  /* 0x0011b01c01007387 */ /* 0x000fe80000100800 */
[----:B--2---:R0:W-:Y:S04]  /*3de90*/  STL [R1+0x144c], R12 ;  /* 0x00144c0c01007387 */ /* 0x0041e80000100800 */
[----:B------:R-:W-:Y:S04]  /*3dea0*/  STL [R1+0x1184], R29 ;  /* 0x0011841d01007387 */ /* 0x000fe80000100800 */
[----:B0-----:R-:W2:Y:S01]  /*3deb0*/  LDL.LU R12, [R1+0x11a0] ;  /* 0x0011a000010c7983 */ /* 0x001ea20000300800 */
[----:B------:R-:W-:-:S05]  /*3dec0*/  IADD3.X R0, PT, PT, R0, UR4, RZ, P6, !PT ;  /* 0x0000000400007c10 */ /* 0x000fca000b7fe4ff */
        /* <DEDUP_REMOVED lines=31> */
[----:B--2---:R-:W-:-:S05]  /*3e0c0*/  IADD3 R12, P6, PT, R12, UR6, RZ ;  /* 0x000000060c0c7c10 */ /* 0x004fca000ffde0ff */
[----:B------:R0:W-:Y:S04]  /*3e0d0*/  STL [R1+0x117c], R12 ;  /* 0x00117c0c01007387 */ /* 0x0001e80000100800 */
[----:B0-----:R-:W2:Y:S02]  /*3e0e0*/  LDL.LU R12, [R1+0x1450] ;  /* 0x00145000010c7983 */ /* 0x001ea40000300800 */
[----:B--2---:R-:W-:-:S05]  /*3e0f0*/  IADD3.X R12, PT, PT, R12, UR4, RZ, P1, !PT ;  /* 0x000000040c0c7c10 */ /* 0x004fca0008ffe4ff */
[----:B------:R0:W-:Y:S04]  /*3e100*/  STL [R1+0x11a0], R12 ;  /* 0x0011a00c01007387 */ /* 0x0001e80000100800 */
[----:B0-----:R-:W2:Y:S01]  /*3e110*/  LDL.LU R12, [R1+0x144c] ;  /* 0x00144c00010c7983 */ /* 0x001ea20000300800 */
[----:B---3--:R-:W-:Y:S02]  /*3e120*/  IADD3.X R13, PT, PT, R13, UR4, RZ, P2, !PT ;  /* 0x000000040d0d7c10 */ /* 0x008fe400097fe4ff */
[----:B----4-:R-:W-:Y:S02]  /*3e130*/  IADD3 R14, P2, PT, R14, UR6, RZ ;  /* 0x000000060e0e7c10 */ /* 0x010fe4000ff5e0ff */
        /* <DEDUP_REMOVED lines=19> */
[----:B--2---:R-:W-:-:S05]  /*3e270*/  IADD3 R12, P1, PT, R12, UR6, RZ ;  /* 0x000000060c0c7c10 */ /* 0x004fca000ff3e0ff */
[----:B------:R0:W-:Y:S04]  /*3e280*/  STL [R1+0x1174], R12 ;  /* 0x0011740c01007387 */ /* 0x0001e80000100800 */
        /* <DEDUP_REMOVED lines=1259> */
[----:B------:R-:W-:-:S02]  /*43140*/  IADD3.X R28, PT, PT, R28, UR4, RZ, P6, !PT ;  /* 0x000000041c1c7c10 */ /* 0x000fc4000b7fe4ff */
[----:B--2---:R-:W-:Y:S02]  /*43150*/  IADD3.X R12, PT, PT, R12, UR4, RZ, P5, !PT ;  /* 0x000000040c0c7c10 */ /* 0x004fe4000affe4ff */
        /* <DEDUP_REMOVED lines=31> */
[----:B------:R0:W-:Y:S04]  /*43350*/  STL [R1+0xaf4], R0 ;  /* 0x000af40001007387 */ /* 0x0001e80000100800 */
[----:B------:R-:W-:Y:S04]  /*43360*/  STL [R1+0xaf8], R28 ;  /* 0x000af81c01007387 */ /* 0x000fe80000100800 */
[----:B0-----:R-:W2:Y:S01]  /*43370*/  LDL.LU R0, [R1+0x1290] ;  /* 0x0012900001007983 */ /* 0x001ea20000300800 */
[----:B------:R-:W-:-:S05]  /*43380*/  IADD3 R29, P6, PT, R29, UR6, RZ ;  /* 0x000000061d1d7c10 */ /* 0x000fca000ffde0ff */
[----:B------:R-:W-:Y:S04]  /*43390*/  STL [R1+0x1280], R29 ;  /* 0x0012801d01007387 */ /* 0x000fe80000100800 */
[----:B--2---:R0:W-:Y:S04]  /*433a0*/  STL [R1+0x13dc], R0 ;  /* 0x0013dc0001007387 */ /* 0x0041e80000100800 */
[----:B0-----:R-:W2:Y:S04]  /*433b0*/  LDL.LU R0, [R1+0xaf0] ;  /* 0x000af00001007983 */ /* 0x001ea80000300800 */
        /* <DEDUP_REMOVED lines=58> */
[----:B------:R-:W-:Y:S02]  /*43760*/  IADD3.X R27, PT, PT, R27, UR4, RZ, P5, !PT ;  /* 0x000000041b1b7c10 */ /* 0x000fe4000affe4ff */
[----:B------:R-:W-:Y:S02]  /*43770*/  IADD3.X R29, PT, PT, R29, UR4, RZ, P1, !PT ;  /* 0x000000041d1d7c10 */ /* 0x000fe40008ffe4ff */
[----:B------:R-:W-:Y:S02]  /*43780*/  IADD3.X R28, PT, PT, R28, UR4, RZ, P6, !PT ;  /* 0x000000041c1c7c10 */ /* 0x000fe4000b7fe4ff */
[----:B--2---:R-:W-:-:S05]  /*43790*/  IADD3 R0, P2, PT, R0, UR6, RZ ;  /* 0x0000000600007c10 */ /* 0x004fca000ff5e0ff */
[----:B------:R0:W-:Y:S01]  /*437a0*/  STL [R1+0x1290], R0 ;  /* 0x0012900001007387 */ /* 0x0001e20000100800 */
[----:B------:R-:W-:Y:S02]  /*437b0*/  IADD3.X R6, PT, PT, R6, UR4, RZ, P2, !PT ;  /* 0x0000000406067c10 */ /* 0x000fe400097fe4ff */
[----:B------:R-:W-:Y:S01]  /*437c0*/  IADD3 R7, P2, PT, R7, UR6, RZ ;  /* 0x0000000607077c10 */ /* 0x000fe2000ff5e0ff */
[----:B0-----:R0:W5:Y:S04]  /*437d0*/  LDL.LU R0, [R1+0x13d8] ;  /* 0x0013d80001007983 */ /* 0x0011680000300800 */
[----:B------:R0:W-:Y:S04]  /*437e0*/  STL [R1+0x1234], R12 ;  /* 0x0012340c01007387 */ /* 0x0001e80000100800 */
        /* <DEDUP_REMOVED lines=16> */
[----:B------:R0:W-:Y:S01]  /*438f0*/  STL [R1+0x12c4], R19 ;  /* 0x0012c41301007387 */ /* 0x0001e20000100800 */
[----:B------:R-:W-:-:S03]  /*43900*/  IADD3.X R24, PT, PT, R24, UR4, RZ, P2, !PT ;  /* 0x0000000418187c10 */ /* 0x000fc600097fe4ff */
        /* <DEDUP_REMOVED lines=10> */
[----:B------:R-:W-:Y:S05]  /*439b0*/  @P0 BRA `(.L_x_2) ;  /* 0xfffffdb000400947 */ /* 0x000fea000383ffff */
.L_x_1:
[----:B-1---5:R-:W2:Y:S01]  /*439c0*/  LDL.LU R0, [R1+0x564] ;  /* 0x0005640001007983 */ /* 0x022ea20000300800 */
[----:B------:R-:W1:Y:S03]  /*439d0*/  LDCU.64 UR10, c[0x0][0x398] ;  /* 0x00007300ff0a77ac */ /* 0x000e660008000a00 */
[----:B0-----:R-:W3:Y:S01]  /*439e0*/  LDL.LU R29, [R1+0x568] ;  /* 0x00056800011d7983 */ /* 0x001ee20000300800 */
[----:B------:R-:W0:Y:S01]  /*439f0*/  LDCU UR4, c[0x0][0x39c] ;  /* 0x00007380ff0477ac */ /* 0x000e220008000800 */
[----:B------:R-:W4:Y:S01]  /*43a00*/  LDCU UR6, c[0x0][0x39c] ;  /* 0x00007380ff0677ac */ /* 0x000f220008000800 */
[----:B------:R-:W0:Y:S01]  /*43a10*/  LDCU UR7, c[0x0][0x39c] ;  /* 0x00007380ff0777ac */ /* 0x000e220008000800 */
[----:B------:R-:W0:Y:S01]  /*43a20*/  LDCU UR12, c[0x0][0x39c] ;  /* 0x00007380ff0c77ac */ /* 0x000e220008000800 */
[----:B------:R-:W0:Y:S01]  /*43a30*/  S2UR UR5, SR_CgaCtaId ;  /* 0x00000000000579c3 */ /* 0x000e220000008800 */
[----:B------:R-:W0:Y:S01]  /*43a40*/  LDCU UR13, c[0x0][0x39c] ;  /* 0x00007380ff0d77ac */ /* 0x000e220008000800 */
[----:B------:R-:W0:Y:S06]  /*43a50*/  LDCU UR14, c[0x0][0x39c] ;  /* 0x00007380ff0e77ac */ /* 0x000e2c0008000800 */
[----:B------:R-:W-:Y:S06]  /*43a60*/  BAR.SYNC.DEFER_BLOCKING 0x0 ;  /* 0x0000000000007b1d */ /* 0x000fec0000010000 */
[----:B---3--:R3:W-:Y:S04]  /*43a70*/  STL [R1+0x1598], R29 ;  /* 0x0015981d01007387 */ /* 0x0087e80000100800 */
[----:B---3--:R-:W2:Y:S04]  /*43a80*/  LDL.LU R29, [R1+0x560] ;  /* 0x00056000011d7983 */ /* 0x008ea80000300800 */
[----:B------:R-:W3:Y:S04]  /*43a90*/  LDL.LU R28, [R1+0x56c] ;  /* 0x00056c00011c7983 */ /* 0x000ee80000300800 */
[----:B------:R-:W3:Y:S04]  /*43aa0*/  LDL.LU R27, [R1+0x70] ;  /* 0x00007000011b7983 */ /* 0x000ee80000300800 */
[----:B------:R-:W3:Y:S04]  /*43ab0*/  LDL.LU R26, [R1+0x74] ;  /* 0x00007400011a7983 */ /* 0x000ee80000300800 */
[----:B------:R-:W3:Y:S04]  /*43ac0*/  LDL.LU R25, [R1+0x78] ;  /* 0x0000780001197983 */ /* 0x000ee80000300800 */
[----:B------:R-:W4:Y:S04]  /*43ad0*/  LDL.LU R9, [R1+0x7c] ;  /* 0x00007c0001097983 */ /* 0x000f280000300800 */
        /* <DEDUP_REMOVED lines=21> */
[----:B------:R-:W4:Y:S01]  /*43c30*/  LDL.LU R2, [R1+0x134] ;  /* 0x0001340001027983 */ /* 0x000f220000300800 */
[----:B--2---:R-:W-:-:S03]  /*43c40*/  F2FP.SATFINITE.E5M2.F32.PACK_AB_MERGE_C R0, R0, R29, RZ ;  /* 0x0000001d0000723e */ /* 0x004fc600048060ff */
[----:B------:R-:W2:Y:S04]  /*43c50*/  LDL.LU R29, [R1+0x1598] ;  /* 0x00159800011d7983 */ /* 0x000ea80000300800 */
[----:B------:R3:W-:Y:S02]  /*43c60*/  STL [R1+0x43c], R0 ;  /* 0x00043c0001007387 */ /* 0x0007e40000100800 */
[----:B---3--:R-:W-:Y:S02]  /*43c70*/  F2FP.SATFINITE.E5M2.F32.PACK_AB_MERGE_C R0, R26, R27, RZ ;  /* 0x0000001b1a00723e */ /* 0x008fe400048060ff */
[----:B----4-:R-:W-:Y:S02]  /*43c80*/  F2FP.SATFINITE.E5M2.F32.PACK_AB_MERGE_C R9, R9, R25, RZ ;  /* 0x000000190909723e */ /* 0x010fe400048060ff */
[----:B------:R-:W-:-:S02]  /*43c90*/  F2FP.SATFINITE.E5M2.F32.PACK_AB_MERGE_C R19, R19, R20, RZ ;  /* 0x000000141313723e */ /* 0x000fc400048060ff */
[----:B------:R-:W-:Y:S02]  /*43ca0*/  F2FP.SATFINITE.E5M2.F32.PACK_AB_MERGE_C R13, R13, R14, RZ ;  /* 0x0000000e0d0d723e */ /* 0x000fe400048060ff */
[----:B------:R-:W-:Y:S02]  /*43cb0*/  F2FP.SATFINITE.E5M2.F32.PACK_AB_MERGE_C R6, R6, R7, RZ ;  /* 0x000000070606723e */ /* 0x000fe400048060ff */
[----:B------:R-:W-:Y:S02]  /*43cc0*/  F2FP.SATFINITE.E5M2.F32.PACK_AB_MERGE_C R4, R4, R5, RZ ;  /* 0x000000050404723e */ /* 0x000fe400048060ff */
[----:B--2---:R-:W-:-:S05]  /*43cd0*/  F2FP.SATFINITE.E5M2.F32.PACK_AB_MERGE_C R28, R28, R29, RZ ;  /* 0x0000001d1c1c723e */ /* 0x004fca00048060ff */
[----:B------:R-:W-:Y:S04]  /*43ce0*/  STL [R1+0x430], R28 ;  /* 0x0004301c01007387 */ /* 0x000fe80000100800 */
[----:B------:R2:W-:Y:S04]  /*43cf0*/  STL [R1+0x1448], R9 ;  /* 0x0014480901007387 */ /* 0x0005e80000100800 */
[----:B------:R3:W-:Y:S01]  /*43d00*/  STL [R1+0x42c], R0 ;  /* 0x00042c0001007387 */ /* 0x0007e20000100800 */
[----:B--2---:R-:W-:Y:S02]  /*43d10*/  F2FP.SATFINITE.E5M2.F32.PACK_AB_MERGE_C R9, R23, R24, RZ ;  /* 0x000000181709723e */ /* 0x004fe400048060ff */
[----:B---3--:R-:W-:-:S03]  /*43d20*/  F2FP.SATFINITE.E5M2.F32.PACK_AB_MERGE_C R0, R21, R22, RZ ;  /* 0x000000161500723e */ /* 0x008fc600048060ff */
[----:B------:R2:W-:Y:S04]  /*43d30*/  STL [R1+0x438], R9 ;  /* 0x0004380901007387 */ /* 0x0005e80000100800 */
[----:B------:R3:W-:Y:S04]  /*43d40*/  STL [R1+0x434], R0 ;  /* 0x0004340001007387 */ /* 0x0007e80000100800 */
[----:B------:R-:W-:Y:S01]  /*43d50*/  STL [R1+0x428], R19 ;  /* 0x0004281301007387 */ /* 0x000fe20000100800 */
        /* <DEDUP_REMOVED lines=9> */
[----:B------:R-:W-:Y:S04]  /*43df0*/  STL [R1+0x45c], R6 ;  /* 0x00045c0601007387 */ /* 0x000fe80000100800 */
[----:B--2---:R-:W2:Y:S01]  /*43e00*/  LDL.LU R9, [R1+0x41c] ;  /* 0x00041c0001097983 */ /* 0x004ea20000300800 */
[----:B---3--:R-:W-:-:S03]  /*43e10*/  F2FP.SATFINITE.E5M2.F32.PACK_AB_MERGE_C R0, R2, R3, RZ ;  /* 0x000000030200723e */ /* 0x008fc600048060ff */
[----:B------:R-:W-:Y:S04]  /*43e20*/  STL [R1+0x458], R4 ;  /* 0x0004580401007387 */ /* 0x000fe80000100800 */
[----:B--2---:R2:W-:Y:S04]  /*43e30*/  STL [R1+0x1528], R9 ;  /* 0x0015280901007387 */ /* 0x0045e80000100800 */
[----:B------:R-:W-:Y:S04]  /*43e40*/  STL [R1+0x454], R0 ;  /* 0x0004540001007387 */ /* 0x000fe80000100800 */
[----:B--2---:R-:W2:Y:S04]  /*43e50*/  LDL.LU R9, [R1+0x414] ;  /* 0x0004140001097983 */ /* 0x004ea80000300800 */
[----:B--2---:R2:W-:Y:S04]  /*43e60*/  STL [R1+0x1530], R9 ;  /* 0x0015300901007387 */ /* 0x0045e80000100800 */
        /* <DEDUP_REMOVED lines=25> */
[----:B------:R-:W3:Y:S04]  /*44000*/  LDL.LU R0, [R1+0x210] ;  /* 0x0002100001007983 */ /* 0x000ee80000300800 */
[----:B---3--:R3:W-:Y:S04]  /*44010*/  STL [R1+0x1524], R0 ;  /* 0x0015240001007387 */ /* 0x0087e80000100800 */
[----:B---3--:R-:W3:Y:S04]  /*44020*/  LDL.LU R0, [R1+0x418] ;  /* 0x0004180001007983 */ /* 0x008ee80000300800 */
        /* <DEDUP_REMOVED lines=27> */
[----:B---3--:R-:W2:Y:S04]  /*441e0*/  LDL.LU R0, [R1+0x138] ;  /* 0x0001380001007983 */ /* 0x008ea80000300800 */
[----:B------:R-:W3:Y:S04]  /*441f0*/  LDL.LU R29, [R1+0x214] ;  /* 0x00021400011d7983 */ /* 0x000ee80000300800 */
        /* <DEDUP_REMOVED lines=26> */
[----:B--2---:R-:W-:-:S03]  /*443a0*/  F2FP.SATFINITE.E5M2.F32.PACK_AB_MERGE_C R9, R9, R0, RZ ;  /* 0x000000000909723e */ /* 0x004fc600048060ff */
[----:B------:R-:W2:Y:S04]  /*443b0*/  LDL.LU R0, [R1+0x1594] ;  /* 0x0015940001007983 */ /* 0x000ea80000300800 */
[----:B------:R0:W-:Y:S04]  /*443c0*/  STL [R1+0x450], R9 ;  /* 0x0004500901007387 */ /* 0x0001e80000100800 */
[----:B0-----:R-:W2:Y:S02]  /*443d0*/  LDL.LU R9, [R1+0x1590] ;  /* 0x0015900001097983 */ /* 0x001ea40000300800 */
[----:B--2---:R-:W-:-:S02]  /*443e0*/  F2FP.SATFINITE.E5M2.F32.PACK_AB_MERGE_C R9, R9, R0, RZ ;  /* 0x000000000909723e */ /* 0x004fc400048060ff */
        /* <DEDUP_REMOVED lines=52> */
[----:B------:R-:W2:Y:S01]  /*44730*/  LDL.LU R0, [R1+0x1524] ;  /* 0x0015240001007983 */ /* 0x000ea20000300800 */
[----:B----4-:R-:W-:-:S03]  /*44740*/  F2FP.SATFINITE.E5M2.F32.PACK_AB_MERGE_C R27, R27, R28, RZ ;  /* 0x0000001c1b1b723e */ /* 0x010fc600048060ff */
[----:B------:R0:W-:Y:S01]  /*44750*/  STL [R1+0x220], R9 ;  /* 0x0002200901007387 */ /* 0x0001e20000100800 */
[----:B---3--:R-:W-:Y:S02]  /*44760*/  F2FP.SATFINITE.E5M2.F32.PACK_AB_MERGE_C R10, R10, R22, RZ ;  /* 0x000000160a0a723e */ /* 0x008fe400048060ff */
[----:B------:R-:W-:Y:S02]  /*44770*/  F2FP.SATFINITE.E5M2.F32.PACK_AB_MERGE_C R11, R11, R21, RZ ;  /* 0x000000150b0b723e */ /* 0x000fe400048060ff */
[----:B0-----:R-:W-:Y:S02]  /*44780*/  F2FP.SATFINITE.E5M2.F32.PACK_AB_MERGE_C R9, R25, R26, RZ ;  /* 0x0000001a1909723e */ /* 0x001fe400048060ff */
[----:B------:R-:W-:Y:S02]  /*44790*/  F2FP.SATFINITE.E5M2.F32.PACK_AB_MERGE_C R6, R6, R7, RZ ;  /* 0x000000070606723e */ /* 0x000fe400048060ff */
[----:B--2---:R-:W-:-:S05]  /*447a0*/  F2FP.SATFINITE.E5M2.F32.PACK_AB_MERGE_C R0, R29, R0, RZ ;  /* 0x000000001d00723e */ /* 0x004fca00048060ff */
[----:B------:R0:W-:Y:S04]  /*447b0*/  STL [R1+0x1dc], R0 ;  /* 0x0001dc0001007387 */ /* 0x0001e80000100800 */
[----:B------:R-:W-:Y:S01]  /*447c0*/  STL [R1+0x1d8], R27 ;  /* 0x0001d81b01007387 */ /* 0x000fe20000100800 */
[----:B0-----:R-:W-:-:S03]  /*447d0*/  F2FP.SATFINITE.E5M2.F32.PACK_AB_MERGE_C R0, R23, R24, RZ ;  /* 0x000000181700723e */ /* 0x001fc600048060ff */
[----:B------:R0:W-:Y:S04]  /*447e0*/  STL [R1+0x50], R9 ;  /* 0x0000500901007387 */ /* 0x0001e80000100800 */
[----:B------:R2:W-:Y:S04]  /*447f0*/  STL [R1+0x1444], R10 ;  /* 0x0014440a01007387 */ /* 0x0005e80000100800 */
[----:B------:R3:W-:Y:S01]  /*44800*/  STL [R1+0x38], R0 ;  /* 0x0000380001007387 */ /* 0x0007e20000100800 */
[----:B0-----:R-:W-:-:S03]  /*44810*/  F2FP.SATFINITE.E5M2.F32.PACK_AB_MERGE_C R9, R19, R20, RZ ;  /* 0x000000141309723e */ /* 0x001fc600048060ff */
[----:B------:R-:W-:Y:S01]  /*44820*/  STL [R1+0x144c], R11 ;  /* 0x00144c0b01007387 */ /* 0x000fe20000100800 */
[----:B--2---:R-:W-:Y:S02]  /*44830*/  F2FP.SATFINITE.E5M2.F32.PACK_AB_MERGE_C R10, R15, R16, RZ ;  /* 0x000000100f0a723e */ /* 0x004fe400048060ff */
[----:B---3--:R-:W-:Y:S01]  /*44840*/  F2FP.SATFINITE.E5M2.F32.PACK_AB_MERGE_C R0, R17, R18, RZ ;  /* 0x000000121100723e */ /* 0x008fe200048060ff */
[----:B------:R0:W-:Y:S04]  /*44850*/  STL [R1+0x54], R9 ;  /* 0x0000540901007387 */ /* 0x0001e80000100800 */
[----:B------:R2:W-:Y:S01]  /*44860*/  STL [R1+0x3c], R0 ;  /* 0x00003c0001007387 */ /* 0x0005e20000100800 */
[----:B0-----:R-:W-:-:S03]  /*44870*/  F2FP.SATFINITE.E5M2.F32.PACK_AB_MERGE_C R9, R13, R14, RZ ;  /* 0x0000000e0d09723e */ /* 0x001fc600048060ff */
[----:B------:R-:W-:Y:S01]  /*44880*/  STL [R1+0x34], R10 ;  /* 0x0000340a01007387 */ /* 0x000fe20000100800 */
[----:B--2---:R-:W-:-:S03]  /*44890*/  F2FP.SATFINITE.E5M2.F32.PACK_AB_MERGE_C R0, R8, R12, RZ ;  /* 0x0000000c0800723e */ /* 0x004fc600048060ff */
[----:B------:R-:W-:Y:S04]  /*448a0*/  STL [R1+0x30], R9 ;  /* 0x0000300901007387 */ /* 0x000fe80000100800 */
[----:B------:R0:W-:Y:S04]  /*448b0*/  STL [R1+0x74], R0 ;  /* 0x0000740001007387 */ /* 0x0001e80000100800 */
[----:B------:R-:W-:Y:S04]  /*448c0*/  STL [R1+0x70], R6 ;  /* 0x0000700601007387 */ /* 0x000fe80000100800 */
[----:B------:R-:W2:Y:S01]  /*448d0*/  LDL.LU R11, [R1+0x344] ;  /* 0x00034400010b7983 */ /* 0x000ea20000300800 */
[----:B------:R-:W-:-:S02]  /*448e0*/  F2FP.SATFINITE.E5M2.F32.PACK_AB_MERGE_C R4, R4, R5, RZ ;  /* 0x000000050404723e */ /* 0x000fc400048060ff */
[----:B0-----:R-:W-:-:S03]  /*448f0*/  F2FP.SATFINITE.E5M2.F32.PACK_AB_MERGE_C R0, R2, R3, RZ ;  /* 0x000000030200723e */ /* 0x001fc600048060ff */
[----:B------:R-:W-:Y:S04]  /*44900*/  STL [R1+0x5c], R4 ;  /* 0x00005c0401007387 */ /* 0x000fe80000100800 */
[----:B--2---:R0:W-:Y:S04]  /*44910*/  STL [R1+0x14c4], R11 ;  /* 0x0014c40b01007387 */ /* 0x0041e80000100800 */
[----:B------:R-:W-:Y:S04]  /*44920*/  STL [R1+0x58], R0 ;  /* 0x0000580001007387 */ /* 0x000fe80000100800 */
[----:B0-----:R-:W2:Y:S04]  /*44930*/  LDL.LU R11, [R1+0x35c] ;  /* 0x00035c00010b7983 */ /* 0x001ea80000300800 */
[----:B--2---:R0:W-:Y:S04]  /*44940*/  STL [R1+0x14cc], R11 ;  /* 0x0014cc0b01007387 */ /* 0x0041e80000100800 */
        /* <DEDUP_REMOVED lines=21> */
[----:B------:R-:W3:Y:S04]  /*44aa0*/  LDL.LU R10, [R1+0x348] ;  /* 0x00034800010a7983 */ /* 0x000ee80000300800 */
[----:B---3--:R0:W-:Y:S04]  /*44ab0*/  STL [R1+0x14c0], R10 ;  /* 0x0014c00a01007387 */ /* 0x0081e80000100800 */
[----:B0-----:R-:W3:Y:S04]  /*44ac0*/  LDL.LU R10, [R1+0x340] ;  /* 0x00034000010a7983 */ /* 0x001ee80000300800 */
        /* <DEDUP_REMOVED lines=23> */
[----:B0-----:R-:W2:Y:S04]  /*44c40*/  LDL.LU R10, [R1+0x3a0] ;  /* 0x0003a000010a7983 */ /* 0x001ea80000300800 */
        /* <DEDUP_REMOVED lines=77> */
[----:B------:R2:W-:Y:S01]  /*45120*/  STL [R1+0x17c], R11 ;  /* 0x00017c0b01007387 */ /* 0x0005e20000100800 */
[----:B---3--:R-:W-:Y:S02]  /*45130*/  F2FP.SATFINITE.E5M2.F32.PACK_AB_MERGE_C R15, R15, R18, RZ ;  /* 0x000000120f0f723e */ /* 0x008fe400048060ff */
[----:B------:R-:W-:Y:S02]  /*45140*/  F2FP.SATFINITE.E5M2.F32.PACK_AB_MERGE_C R14, R14, R17, RZ ;  /* 0x000000110e0e723e */ /* 0x000fe400048060ff */
[----:B------:R-:W-:Y:S02]  /*45150*/  F2FP.SATFINITE.E5M2.F32.PACK_AB_MERGE_C R13, R13, R16, RZ ;  /* 0x000000100d0d723e */ /* 0x000fe400048060ff */
[----:B------:R-:W-:-:S02]  /*45160*/  F2FP.SATFINITE.E5M2.F32.PACK_AB_MERGE_C R12, R8, R12, RZ ;  /* 0x0000000c080c723e */ /* 0x000fc400048060ff */
[----:B------:R-:W-:Y:S02]  /*45170*/  F2FP.SATFINITE.E5M2.F32.PACK_AB_MERGE_C R6, R6, R7, RZ ;  /* 0x000000070606723e */ /* 0x000fe400048060ff */
[----:B------:R-:W-:Y:S02]  /*45180*/  F2FP.SATFINITE.E5M2.F32.PACK_AB_MERGE_C R4, R4, R5, RZ ;  /* 0x000000050404723e */ /* 0x000fe400048060ff */
[----:B--2---:R-:W-:Y:S02]  /*45190*/  F2FP.SATFINITE.E5M2.F32.PACK_AB_MERGE_C R11, R9, R10, RZ ;  /* 0x0000000a090b723e */ /* 0x004fe400048060ff */
[----:B----4-:R-:W-:Y:S02]  /*451a0*/  F2FP.SATFINITE.E5M2.F32.PACK_AB_MERGE_C R10, R29, R0, RZ ;  /* 0x000000001d0a723e */ /* 0x010fe400048060ff */
[----:B------:R-:W-:Y:S01]  /*451b0*/  F2FP.SATFINITE.E5M2.F32.PACK_AB_MERGE_C R9, R27, R28, RZ ;  /* 0x0000001c1b09723e */ /* 0x000fe200048060ff */
[----:B------:R-:W-:Y:S01]  /*451c0*/  STL [R1+0x178], R11 ;  /* 0x0001780b01007387 */ /* 0x000fe20000100800 */
[----:B------:R-:W-:-:S03]  /*451d0*/  F2FP.SATFINITE.E5M2.F32.PACK_AB_MERGE_C R0, R25, R26, RZ ;  /* 0x0000001a1900723e */ /* 0x000fc600048060ff */
[----:B------:R0:W-:Y:S04]  /*451e0*/  STL [R1+0x174], R10 ;  /* 0x0001740a01007387 */ /* 0x0001e80000100800 */
[----:B------:R2:W-:Y:S04]  /*451f0*/  STL [R1+0x170], R9 ;  /* 0x0001700901007387 */ /* 0x0005e80000100800 */
[----:B------:R3:W-:Y:S01]  /*45200*/  STL [R1+0x19c], R0 ;  /* 0x00019c0001007387 */ /* 0x0007e20000100800 */
[----:B0-----:R-:W-:Y:S02]  /*45210*/  F2FP.SATFINITE.E5M2.F32.PACK_AB_MERGE_C R10, R23, R24, RZ ;  /* 0x00000018170a723e */ /* 0x001fe400048060ff */
[----:B--2---:R-:W-:-:S03]  /*45220*/  F2FP.SATFINITE.E5M2.F32.PACK_AB_MERGE_C R9, R21, R22, RZ ;  /* 0x000000161509723e */ /* 0x004fc600048060ff */
[----:B------:R-:W-:Y:S01]  /*45230*/  STL [R1+0x198], R10 ;  /* 0x0001980a01007387 */ /* 0x000fe20000100800 */
[----:B---3--:R-:W-:-:S03]  /*45240*/  F2FP.SATFINITE.E5M2.F32.PACK_AB_MERGE_C R0, R19, R20, RZ ;  /* 0x000000141300723e */ /* 0x008fc600048060ff */
[----:B------:R-:W-:Y:S04]  /*45250*/  STL [R1+0x194], R9 ;  /* 0x0001940901007387 */ /* 0x000fe80000100800 */
[----:B------:R-:W-:Y:S04]  /*45260*/  STL [R1+0x1450], R15 ;  /* 0x0014500f01007387 */ /* 0x000fe80000100800 */
[----:B------:R0:W-:Y:S04]  /*45270*/  STL [R1+0x190], R0 ;  /* 0x0001900001007387 */ /* 0x0001e80000100800 */
[----:B------:R-:W-:Y:S04]  /*45280*/  STL [R1+0x1454], R14 ;  /* 0x0014540e01007387 */ /* 0x000fe80000100800 */
[----:B------:R-:W-:Y:S01]  /*45290*/  STL [R1+0x1458], R13 ;  /* 0x0014580d01007387 */ /* 0x000fe20000100800 */
[----:B0-----:R-:W-:-:S03]  /*452a0*/  F2FP.SATFINITE.E5M2.F32.PACK_AB_MERGE_C R0, R2, R3, RZ ;  /* 0x000000030200723e */ /* 0x001fc600048060ff */
[----:B------:R-:W-:Y:S04]  /*452b0*/  STL [R1+0x145c], R12 ;  /* 0x00145c0c01007387 */ /* 0x000fe80000100800 */
[----:B------:R0:W-:Y:S04]  /*452c0*/  STL [R1+0x2c], R6 ;  /* 0x00002c0601007387 */ /* 0x0001e80000100800 */
[----:B------:R-:W2:Y:S04]  /*452d0*/  LDL.LU R17, [R1+0x2e8] ;  /* 0x0002e80001117983 */ /* 0x000ea80000300800 */
[----:B------:R-:W-:Y:S04]  /*452e0*/  STL [R1+0x28], R4 ;  /* 0x0000280401007387 */ /* 0x000fe80000100800 */
[----:B------:R-:W2:Y:S04]  /*452f0*/  LDL.LU R16, [R1+0x2ec] ;  /* 0x0002ec0001107983 */ /* 0x000ea80000300800 */
[----:B------:R-:W-:Y:S04]  /*45300*/  STL [R1+0x24], R0 ;  /* 0x0000240001007387 */ /* 0x000fe80000100800 */
[----:B------:R-:W3:Y:S04]  /*45310*/  LDL.LU R8, [R1+0x2d0] ;  /* 0x0002d00001087983 */ /* 0x000ee80000300800 */
[----:B0-----:R-:W3:Y:S04]  /*45320*/  LDL.LU R6, [R1+0x2d4] ;  /* 0x0002d40001067983 */ /* 0x001ee80000300800 */
[----:B------:R-:W4:Y:S04]  /*45330*/  LDL.LU R3, [R1+0x2d8] ;  /* 0x0002d80001037983 */ /* 0x000f280000300800 */
[----:B------:R-:W4:Y:S04]  /*45340*/  LDL.LU R2, [R1+0x2dc] ;  /* 0x0002dc0001027983 */ /* 0x000f280000300800 */
[----:B------:R-:W2:Y:S04]  /*45350*/  LDL.LU R12, [R1+0x294] ;  /* 0x00029400010c7983 */ /* 0x000ea80000300800 */
        /* <DEDUP_REMOVED lines=24> */
[----:B0-----:R-:W2:Y:S01]  /*454e0*/  LDL.LU R13, [R1+0x2c8] ;  /* 0x0002c800010d7983 */ /* 0x001ea20000300800 */
[----:B------:R-:W-:-:S02]  /*454f0*/  F2FP.SATFINITE.E5M2.F32.PACK_AB_MERGE_C R16, R16, R17, RZ ;  /* 0x000000111010723e */ /* 0x000fc400048060ff */
[----:B---3--:R-:W-:Y:S02]  /*45500*/  F2FP.SATFINITE.E5M2.F32.PACK_AB_MERGE_C R6, R6, R8, RZ ;  /* 0x000000080606723e */ /* 0x008fe400048060ff */
[----:B----4-:R-:W-:Y:S01]  /*45510*/  F2FP.SATFINITE.E5M2.F32.PACK_AB_MERGE_C R2, R2, R3, RZ ;  /* 0x000000030202723e */ /* 0x010fe200048060ff */
[----:B--2---:R0:W-:Y:S04]  /*45520*/  STL [R1+0x14bc], R13 ;  /* 0x0014bc0d01007387 */ /* 0x0041e80000100800 */
        /* <DEDUP_REMOVED lines=14> */
[----:B------:R-:W-:Y:S04]  /*45610*/  STL [R1+0x20], R16 ;  /* 0x0000201001007387 */ /* 0x000fe80000100800 */
[----:B------:R-:W3:Y:S04]  /*45620*/  LDL.LU R25, [R1+0x250] ;  /* 0x0002500001197983 */ /* 0x000ee80000300800 */
[----:B------:R0:W-:Y:S04]  /*45630*/  STL [R1+0x4c], R6 ;  /* 0x00004c0601007387 */ /* 0x0001e80000100800 */
        /* <DEDUP_REMOVED lines=13> */
[----:B-1----:R-:W3:Y:S01]  /*45710*/  LDL.LU R2, [R1+0x1f4] ;  /* 0x0001f40001027983 */ /* 0x002ee20000300800 */
        /* <DEDUP_REMOVED lines=30> */
[----:B------:R-:W-:Y:S02]  /*45900*/  F2FP.SATFINITE.E5M2.F32.PACK_AB_MERGE_C R9, R27, R28, RZ ;  /* 0x0000001c1b09723e */ /* 0x000fe400048060ff */
[----:B------:R-:W-:Y:S02]  /*45910*/  F2FP.SATFINITE.E5M2.F32.PACK_AB_MERGE_C R7, R7, R26, RZ ;  /* 0x0000001a0707723e */ /* 0x000fe400048060ff */
[----:B--2---:R-:W-:-:S05]  /*45920*/  F2FP.SATFINITE.E5M2.F32.PACK_AB_MERGE_C R12, R14, R13, RZ ;  /* 0x0000000d0e0c723e */ /* 0x004fca00048060ff */
[----:B------:R-:W-:Y:S04]  /*45930*/  STL [R1+0x98], R12 ;  /* 0x0000980c01007387 */ /* 0x000fe80000100800 */
[----:B------:R-:W-:Y:S04]  /*45940*/  STL [R1+0x94], R11 ;  /* 0x0000940b01007387 */ /* 0x000fe80000100800 */
[----:B------:R-:W-:Y:S04]  /*45950*/  STL [R1+0x90], R10 ;  /* 0x0000900a01007387 */ /* 0x000fe80000100800 */
[----:B------:R0:W-:Y:S04]  /*45960*/  STL [R1+0xd4], R0 ;  /* 0x0000d40001007387 */ /* 0x0001e80000100800 */
[----:B------:R1:W-:Y:S04]  /*45970*/  STL [R1+0xd0], R9 ;  /* 0x0000d00901007387 */ /* 0x0003e80000100800 */
[----:B------:R-:W2:Y:S01]  /*45980*/  LDL.LU R28, [R1+0x1f8] ;  /* 0x0001f800011c7983 */ /* 0x000ea20000300800 */
[----:B0-----:R-:W-:-:S03]  /*45990*/  F2FP.SATFINITE.E5M2.F32.PACK_AB_MERGE_C R0, R4, R5, RZ ;  /* 0x000000050400723e */ /* 0x001fc600048060ff */
[----:B------:R-:W-:Y:S04]  /*459a0*/  STL [R1+0xbc], R7 ;  /* 0x0000bc0701007387 */ /* 0x000fe80000100800 */
[----:B------:R-:W2:Y:S04]  /*459b0*/  LDL.LU R27, [R1+0x1fc] ;  /* 0x0001fc00011b7983 */ /* 0x000ea80000300800 */
[----:B------:R0:W-:Y:S01]  /*459c0*/  STL [R1+0xb8], R0 ;  /* 0x0000b80001007387 */ /* 0x0001e20000100800 */
[----:B-1----:R-:W-:-:S03]  /*459d0*/  F2FP.SATFINITE.E5M2.F32.PACK_AB_MERGE_C R9, R24, R25, RZ ;  /* 0x000000191809723e */ /* 0x002fc600048060ff */
[----:B------:R-:W3:Y:S04]  /*459e0*/  LDL.LU R26, [R1+0x1e0] ;  /* 0x0001e000011a7983 */ /* 0x000ee80000300800 */
[----:B------:R-:W3:Y:S01]  /*459f0*/  LDL.LU R5, [R1+0x1e4] ;  /* 0x0001e40001057983 */ /* 0x000ee20000300800 */
[----:B0-----:R-:W-:-:S03]  /*45a00*/  F2FP.SATFINITE.E5M2.F32.PACK_AB_MERGE_C R0, R3, R6, RZ ;  /* 0x000000060300723e */ /* 0x001fc600048060ff */
[----:B------:R-:W4:Y:S04]  /*45a10*/  LDL.LU R7, [R1+0x1e8] ;  /* 0x0001e80001077983 */ /* 0x000f280000300800 */
[----:B------:R-:W4:Y:S04]  /*45a20*/  LDL.LU R4, [R1+0x1ec] ;  /* 0x0001ec0001047983 */ /* 0x000f280000300800 */
[----:B------:R-:W4:Y:S04]  /*45a30*/  LDL.LU R25, [R1+0x1c0] ;  /* 0x0001c00001197983 */ /* 0x000f280000300800 */
[----:B------:R0:W-:Y:S04]  /*45a40*/  STL [R1+0xf4], R9 ;  /* 0x0000f40901007387 */ /* 0x0001e80000100800 */
[----:B------:R-:W4:Y:S01]  /*45a50*/  LDL.LU R3, [R1+0x1c4] ;  /* 0x0001c40001037983 */ /* 0x000f220000300800 */
[----:B------:R-:W-:-:S03]  /*45a60*/  F2FP.SATFINITE.E5M2.F32.PACK_AB_MERGE_C R10, R18, R19, RZ ;  /* 0x00000013120a723e */ /* 0x000fc600048060ff */
[----:B------:R1:W-:Y:S01]  /*45a70*/  STL [R1+0xf0], R0 ;  /* 0x0000f00001007387 */ /* 0x0003e20000100800 */
[----:B0-----:R-:W-:-:S03]  /*45a80*/  F2FP.SATFINITE.E5M2.F32.PACK_AB_MERGE_C R9, R22, R23, RZ ;  /* 0x000000171609723e */ /* 0x001fc600048060ff */
[----:B------:R-:W4:Y:S04]  /*45a90*/  LDL.LU R24, [R1+0x1c8] ;  /* 0x0001c80001187983 */ /* 0x000f280000300800 */
[----:B------:R-:W4:Y:S01]  /*45aa0*/  LDL.LU R6, [R1+0x1cc] ;  /* 0x0001cc0001067983 */ /* 0x000f220000300800 */
[----:B-1----:R-:W-:-:S03]  /*45ab0*/  F2FP.SATFINITE.E5M2.F32.PACK_AB_MERGE_C R0, R20, R21, RZ ;  /* 0x000000151400723e */ /* 0x002fc600048060ff */
[----:B------:R0:W-:Y:S04]  /*45ac0*/  STL [R1+0xdc], R9 ;  /* 0x0000dc0901007387 */ /* 0x0001e80000100800 */
[----:B------:R1:W-:Y:S01]  /*45ad0*/  STL [R1+0xd8], R0 ;  /* 0x0000d80001007387 */ /* 0x0003e20000100800 */
[----:B0-----:R-:W-:-:S03]  /*45ae0*/  F2FP.SATFINITE.E5M2.F32.PACK_AB_MERGE_C R9, R16, R17, RZ ;  /* 0x000000111009723e */ /* 0x001fc600048060ff */
[----:B------:R0:W-:Y:S01]  /*45af0*/  STL [R1+0x114], R10 ;  /* 0x0001140a01007387 */ /* 0x0001e20000100800 */
[----:B-1----:R-:W-:-:S03]  /*45b00*/  F2FP.SATFINITE.E5M2.F32.PACK_AB_MERGE_C R0, R2, R8, RZ ;  /* 0x000000080200723e */ /* 0x002fc600048060ff */
[----:B------:R-:W4:Y:S04]  /*45b10*/  LDL.LU R13, [R1+0x1a0] ;  /* 0x0001a000010d7983 */ /* 0x000f280000300800 */
[----:B------:R-:W-:Y:S04]  /*45b20*/  STL [R1+0x110], R9 ;  /* 0x0001100901007387 */ /* 0x000fe80000100800 */
[----:B------:R-:W4:Y:S04]  /*45b30*/  LDL.LU R19, [R1+0x1a4] ;  /* 0x0001a40001137983 */ /* 0x000f280000300800 */
[----:B------:R2:W-:Y:S04]  /*45b40*/  STL [R1+0xfc], R0 ;  /* 0x0000fc0001007387 */ /* 0x0005e80000100800 */
        /* <DEDUP_REMOVED lines=10> */
[----:B0-----:R-:W4:Y:S04]  /*45bf0*/  LDL.LU R10, [R1+0x140] ;  /* 0x00014000010a7983 */ /* 0x001f280000300800 */
[----:B------:R-:W4:Y:S04]  /*45c00*/  LDL.LU R21, [R1+0x144] ;  /* 0x0001440001157983 */ /* 0x000f280000300800 */
[----:B------:R-:W4:Y:S04]  /*45c10*/  LDL.LU R29, [R1+0x148] ;  /* 0x00014800011d7983 */ /* 0x000f280000300800 */
[----:B------:R-:W4:Y:S01]  /*45c20*/  LDL.LU R20, [R1+0x14c] ;  /* 0x00014c0001147983 */ /* 0x000f220000300800 */
[----:B--2---:R-:W-:-:S02]  /*45c30*/  F2FP.SATFINITE.E5M2.F32.PACK_AB_MERGE_C R0, R27, R28, RZ ;  /* 0x0000001c1b00723e */ /* 0x004fc400048060ff */
[----:B---3--:R-:W-:-:S05]  /*45c40*/  F2FP.SATFINITE.E5M2.F32.PACK_AB_MERGE_C R5, R5, R26, RZ ;  /* 0x0000001a0505723e */ /* 0x008fca00048060ff */
[----:B------:R-:W-:Y:S01]  /*45c50*/  STL [R1+0x1460], R5 ;  /* 0x0014600501007387 */ /* 0x000fe20000100800 */
[----:B----4-:R-:W-:-:S03]  /*45c60*/  F2FP.SATFINITE.E5M2.F32.PACK_AB_MERGE_C R4, R4, R7, RZ ;  /* 0x000000070404723e */ /* 0x010fc600048060ff */
[----:B------:R0:W-:Y:S04]  /*45c70*/  STL [R1+0xf8], R0 ;  /* 0x0000f80001007387 */ /* 0x0001e80000100800 */
[----:B------:R-:W2:Y:S04]  /*45c80*/  LDL.LU R27, [R1+0x120] ;  /* 0x00012000011b7983 */ /* 0x000ea80000300800 */
[----:B------:R-:W2:Y:S01]  /*45c90*/  LDL.LU R7, [R1+0x124] ;  /* 0x0001240001077983 */ /* 0x000ea20000300800 */
[----:B------:R-:W-:-:S03]  /*45ca0*/  F2FP.SATFINITE.E5M2.F32.PACK_AB_MERGE_C R3, R3, R25, RZ ;  /* 0x000000190303723e */ /* 0x000fc600048060ff */
[----:B------:R-:W-:Y:S04]  /*45cb0*/  STL [R1+0x1464], R4 ;  /* 0x0014640401007387 */ /* 0x000fe80000100800 */
[----:B------:R-:W-:Y:S04]  /*45cc0*/  STL [R1+0x1468], R3 ;  /* 0x0014680301007387 */ /* 0x000fe80000100800 */
[----:B------:R-:W3:Y:S01]  /*45cd0*/  LDL.LU R28, [R1+0x128] ;  /* 0x00012800011c7983 */ /* 0x000ee20000300800 */
[----:B0-----:R-:W-:-:S03]  /*45ce0*/  F2FP.SATFINITE.E5M2.F32.PACK_AB_MERGE_C R0, R6, R24, RZ ;  /* 0x000000180600723e */ /* 0x001fc600048060ff */
[----:B------:R-:W3:Y:S04]  /*45cf0*/  LDL.LU R26, [R1+0x12c] ;  /* 0x00012c00011a7983 */ /* 0x000ee80000300800 */
[----:B------:R-:W4:Y:S04]  /*45d00*/  LDL.LU R9, [R1+0x100] ;  /* 0x0001000001097983 */ /* 0x000f280000300800 */
[----:B------:R-:W4:Y:S04]  /*45d10*/  LDL.LU R25, [R1+0x104] ;  /* 0x0001040001197983 */ /* 0x000f280000300800 */
[----:B------:R-:W3:Y:S04]  /*45d20*/  LDL.LU R24, [R1+0x108] ;  /* 0x0001080001187983 */ /* 0x000ee80000300800 */
[----:B------:R-:W3:Y:S04]  /*45d30*/  LDL.LU R6, [R1+0x10c] ;  /* 0x00010c0001067983 */ /* 0x000ee80000300800 */
[----:B------:R-:W-:Y:S01]  /*45d40*/  STL [R1+0x146c], R0 ;  /* 0x00146c0001007387 */ /* 0x000fe20000100800 */
[----:B------:R-:W-:-:S05]  /*45d50*/  F2FP.SATFINITE.E5M2.F32.PACK_AB_MERGE_C R19, R19, R13, RZ ;  /* 0x0000000d1313723e */ /* 0x000fca00048060ff */
[----:B------:R-:W-:Y:S01]  /*45d60*/  STL [R1+0x1440], R19 ;  /* 0x0014401301007387 */ /* 0x000fe20000100800 */
[----:B------:R-:W-:Y:S02]  /*45d70*/  F2FP.SATFINITE.E5M2.F32.PACK_AB_MERGE_C R18, R18, R14, RZ ;  /* 0x0000000e1212723e */ /* 0x000fe400048060ff */
[----:B------:R-:W-:-:S03]  /*45d80*/  F2FP.SATFINITE.E5M2.F32.PACK_AB_MERGE_C R17, R17, R15, RZ ;  /* 0x0000000f1111723e */ /* 0x000fc600048060ff */
[----:B------:R-:W-:Y:S01]  /*45d90*/  STL [R1+0x1470], R18 ;  /* 0x0014701201007387 */ /* 0x000fe20000100800 */
[----:B------:R-:W-:-:S03]  /*45da0*/  F2FP.SATFINITE.E5M2.F32.PACK_AB_MERGE_C R16, R16, R11, RZ ;  /* 0x0000000b1010723e */ /* 0x000fc600048060ff */
[----:B------:R-:W-:Y:S04]  /*45db0*/  STL [R1+0x1474], R17 ;  /* 0x0014741101007387 */ /* 0x000fe80000100800 */
[----:B------:R-:W-:Y:S01]  /*45dc0*/  STL [R1+0x1478], R16 ;  /* 0x0014781001007387 */ /* 0x000fe20000100800 */
[----:B------:R-:W-:Y:S02]  /*45dd0*/  F2FP.SATFINITE.E5M2.F32.PACK_AB_MERGE_C R23, R22, R23, RZ ;  /* 0x000000171617723e */ /* 0x000fe400048060ff */
[----:B------:R-:W-:Y:S02]  /*45de0*/  F2FP.SATFINITE.E5M2.F32.PACK_AB_MERGE_C R22, R2, R8, RZ ;  /* 0x000000080216723e */ /* 0x000fe400048060ff */
[----:B------:R-:W3:Y:S04]  /*45df0*/  LDL.LU R8, [R1+0xe0] ;  /* 0x0000e00001087983 */ /* 0x000ee80000300800 */
[----:B------:R-:W3:Y:S01]  /*45e00*/  LDL.LU R2, [R1+0xe4] ;  /* 0x0000e40001027983 */ /* 0x000ee20000300800 */
[----:B------:R-:W-:-:S03]  /*45e10*/  F2FP.SATFINITE.E5M2.F32.PACK_AB_MERGE_C R20, R20, R29, RZ ;  /* 0x0000001d1414723e */ /* 0x000fc600048060ff */
[----:B------:R-:W3:Y:S01]  /*45e20*/  LDL.LU R29, [R1+0xc4] ;  /* 0x0000c400011d7983 */ /* 0x000ee20000300800 */
[----:B------:R-:W-:Y:S02]  /*45e30*/  F2FP.SATFINITE.E5M2.F32.PACK_AB_MERGE_C R21, R21, R10, RZ ;  /* 0x0000000a1515723e */ /* 0x000fe400048060ff */
[----:B--2---:R-:W-:Y:S02]  /*45e40*/  F2FP.SATFINITE.E5M2.F32.PACK_AB_MERGE_C R27, R7, R27, RZ ;  /* 0x0000001b071b723e */ /* 0x004fe400048060ff */
[----:B------:R-:W0:Y:S01]  /*45e50*/  S2R R7, SR_TID.X ;  /* 0x0000000000077919 */ /* 0x000e220000002100 */
[----:B---3--:R1:W-:Y:S04]  /*45e60*/  STL [R1+0x1484], R29 ;  /* 0x0014841d01007387 */ /* 0x0083e80000100800 */
[----:B-1----:R-:W2:Y:S04]  /*45e70*/  LDL.LU R29, [R1+0xec] ;  /* 0x0000ec00011d7983 */ /* 0x002ea80000300800 */
[----:B------:R-:W-:Y:S04]  /*45e80*/  STL.64 [R1+0x1438], R22 ;  /* 0x0014381601007387 */ /* 0x000fe80000100a00 */
[----:B------:R-:W-:Y:S04]  /*45e90*/  STL.64 [R1+0x1430], R20 ;  /* 0x0014301401007387 */ /* 0x000fe80000100a00 */
[----:B------:R-:W-:Y:S04]  /*45ea0*/  STL [R1+0x147c], R27 ;  /* 0x00147c1b01007387 */ /* 0x000fe80000100800 */
[----:B0-----:R0:W-:Y:S04]  /*45eb0*/  STL [R1+0x1480], R7 ;  /* 0x0014800701007387 */ /* 0x0011e80000100800 */
[----:B0-----:R-:W3:Y:S01]  /*45ec0*/  LDL.LU R7, [R1+0xc0] ;  /* 0x0000c00001077983 */ /* 0x001ee20000300800 */
[----:B------:R-:W-:-:S02]  /*45ed0*/  F2FP.SATFINITE.E5M2.F32.PACK_AB_MERGE_C R26, R26, R28, RZ ;  /* 0x0000001c1a1a723e */ /* 0x000fc400048060ff */
[----:B------:R-:W-:Y:S02]  /*45ee0*/  F2FP.SATFINITE.E5M2.F32.PACK_AB_MERGE_C R24, R6, R24, RZ ;  /* 0x000000180618723e */ /* 0x000fe400048060ff */
[----:B------:R-:W-:Y:S02]  /*45ef0*/  F2FP.SATFINITE.E5M2.F32.PACK_AB_MERGE_C R2, R2, R8, RZ ;  /* 0x000000080202723e */ /* 0x000fe400048060ff */
[----:B----4-:R-:W-:Y:S01]  /*45f00*/  F2FP.SATFINITE.E5M2.F32.PACK_AB_MERGE_C R25, R25, R9, RZ ;  /* 0x000000091919723e */ /* 0x010fe200048060ff */
[----:B---3--:R0:W-:Y:S04]  /*45f10*/  STL [R1+0x1488], R7 ;  /* 0x0014880701007387 */ /* 0x0081e80000100800 */
[----:B0-----:R-:W2:Y:S04]  /*45f20*/  LDL.LU R7, [R1+0xe8] ;  /* 0x0000e80001077983 */ /* 0x001ea80000300800 */
        /* <DEDUP_REMOVED lines=16> */
[----:B------:R0:W-:Y:S04]  /*46030*/  STL [R1+0x4], R2 ;  /* 0x0000040201007387 */ /* 0x0001e80000100800 */
[----:B------:R-:W4:Y:S04]  /*46040*/  LDL.LU R14, [R1+0x540] ;  /* 0x00054000010e7983 */ /* 0x000f280000300800 */
[----:B0-----:R-:W4:Y:S04]  /*46050*/  LDL.LU R2, [R1+0x544] ;  /* 0x0005440001027983 */ /* 0x001f280000300800 */
        /* <DEDUP_REMOVED lines=8> */
[----:B------:R0:W-:Y:S04]  /*460e0*/  STL [R1], R29 ;  /* 0x0000001d01007387 */ /* 0x0001e80000100800 */
[----:B0-----:R-:W2:Y:S01]  /*460f0*/  LDL.LU R29, [R1+0x1484] ;  /* 0x00148400011d7983 */ /* 0x001ea20000300800 */
[----:B---3--:R-:W-:Y:S02]  /*46100*/  F2FP.SATFINITE.E5M2.F32.PACK_AB_MERGE_C R28, R28, R19, RZ ;  /* 0x000000131c1c723e */ /* 0x008fe400048060ff */
[----:B----4-:R-:W-:-:S02]  /*46110*/  F2FP.SATFINITE.E5M2.F32.PACK_AB_MERGE_C R16, R16, R27, RZ ;  /* 0x0000001b1010723e */ /* 0x010fc400048060ff */
[----:B------:R-:W-:Y:S02]  /*46120*/  F2FP.SATFINITE.E5M2.F32.PACK_AB_MERGE_C R15, R15, R17, RZ ;  /* 0x000000110f0f723e */ /* 0x000fe400048060ff */
[----:B------:R-:W-:Y:S02]  /*46130*/  F2FP.SATFINITE.E5M2.F32.PACK_AB_MERGE_C R0, R0, R18, RZ ;  /* 0x000000120000723e */ /* 0x000fe400048060ff */
[----:B------:R-:W-:Y:S02]  /*46140*/  F2FP.SATFINITE.E5M2.F32.PACK_AB_MERGE_C R4, R4, R3, RZ ;  /* 0x000000030404723e */ /* 0x000fe400048060ff */
[----:B------:R-:W-:Y:S02]  /*46150*/  F2FP.SATFINITE.E5M2.F32.PACK_AB_MERGE_C R6, R6, R5, RZ ;  /* 0x000000050606723e */ /* 0x000fe400048060ff */
[----:B--2---:R-:W-:Y:S02]  /*46160*/  F2FP.SATFINITE.E5M2.F32.PACK_AB_MERGE_C R29, R29, R7, RZ ;  /* 0x000000071d1d723e */ /* 0x004fe400048060ff */
[----:B------:R-:W2:Y:S04]  /*46170*/  LDL.LU R7, [R1+0x1480] ;  /* 0x0014800001077983 */ /* 0x000ea80000300800 */
[----:B------:R0:W-:Y:S04]  /*46180*/  STL [R1+0x1418], R29 ;  /* 0x0014181d01007387 */ /* 0x0001e80000100800 */
[----:B0-----:R-:W3:Y:S04]  /*46190*/  LDL.LU R29, [R1+0x57c] ;  /* 0x00057c00011d7983 */ /* 0x001ee80000300800 */
[----:B------:R-:W4:Y:S04]  /*461a0*/  LDL R19, [R1+0x420] ;  /* 0x0004200001137983 */ /* 0x000f280000100800 */
[----:B------:R0:W-:Y:S04]  /*461b0*/  STL [R1+0x141c], R28 ;  /* 0x00141c1c01007387 */ /* 0x0001e80000100800 */
[----:B0-----:R-:W3:Y:S04]  /*461c0*/  LDL.LU R28, [R1+0x578] ;  /* 0x00057800011c7983 */ /* 0x001ee80000300800 */
[----:B------:R-:W4:Y:S04]  /*461d0*/  LDL.LU R27, [R1+0x147c] ;  /* 0x00147c00011b7983 */ /* 0x000f280000300800 */
[----:B------:R0:W-:Y:S04]  /*461e0*/  STL [R1+0x14], R16 ;  /* 0x0000141001007387 */ /* 0x0001e80000100800 */
[----:B0-----:R-:W4:Y:S04]  /*461f0*/  LDL.LU R16, [R1+0x1478] ;  /* 0x0014780001107983 */ /* 0x001f280000300800 */
[----:B------:R-:W4:Y:S04]  /*46200*/  LDL.LU R17, [R1+0x1474] ;  /* 0x0014740001117983 */ /* 0x000f280000300800 */
[----:B------:R0:W-:Y:S04]  /*46210*/  STL [R1+0x10], R15 ;  /* 0x0000100f01007387 */ /* 0x0001e80000100800 */
[----:B0-----:R-:W4:Y:S04]  /*46220*/  LDL R15, [R1+0x13d4] ;  /* 0x0013d400010f7983 */ /* 0x001f280000100800 */
[----:B------:R-:W4:Y:S04]  /*46230*/  LDL.LU R18, [R1+0x1470] ;  /* 0x0014700001127983 */ /* 0x000f280000300800 */
[----:B------:R0:W-:Y:S04]  /*46240*/  STL [R1+0xc], R0 ;  /* 0x00000c0001007387 */ /* 0x0001e80000100800 */
[----:B0-----:R-:W4:Y:S04]  /*46250*/  LDL.LU R0, [R1+0x146c] ;  /* 0x00146c0001007983 */ /* 0x001f280000300800 */
[----:B------:R-:W4:Y:S04]  /*46260*/  LDL.LU R3, [R1+0x1468] ;  /* 0x0014680001037983 */ /* 0x000f280000300800 */
[----:B------:R0:W-:Y:S04]  /*46270*/  STL [R1+0x8], R4 ;  /* 0x0000080401007387 */ /* 0x0001e80000100800 */
[----:B0-----:R-:W4:Y:S04]  /*46280*/  LDL.LU R4, [R1+0x1464] ;  /* 0x0014640001047983 */ /* 0x001f280000300800 */
[----:B------:R-:W4:Y:S04]  /*46290*/  LDL.LU R5, [R1+0x1460] ;  /* 0x0014600001057983 */ /* 0x000f280000300800 */
[----:B------:R0:W-:Y:S04]  /*462a0*/  STL [R1+0xa4], R6 ;  /* 0x0000a40601007387 */ /* 0x0001e80000100800 */
[----:B0-----:R-:W4:Y:S01]  /*462b0*/  LDL.LU R6, [R1+0x13d0] ;  /* 0x0013d00001067983 */ /* 0x001f220000300800 */
[----:B------:R-:W-:-:S02]  /*462c0*/  F2FP.SATFINITE.E5M2.F32.PACK_AB_MERGE_C R13, R13, R12, RZ ;  /* 0x0000000c0d0d723e */ /* 0x000fc400048060ff */
[----:B------:R-:W-:Y:S02]  /*462d0*/  F2FP.SATFINITE.E5M2.F32.PACK_AB_MERGE_C R2, R2, R14, RZ ;  /* 0x0000000e0202723e */ /* 0x000fe400048060ff */
[----:B------:R-:W-:Y:S02]  /*462e0*/  F2FP.SATFINITE.E5M2.F32.PACK_AB_MERGE_C R21, R21, R20, RZ ;  /* 0x000000141515723e */ /* 0x000fe400048060ff */
[----:B------:R-:W-:Y:S02]  /*462f0*/  F2FP.SATFINITE.E5M2.F32.PACK_AB_MERGE_C R20, R23, R22, RZ ;  /* 0x000000161714723e */ /* 0x000fe400048060ff */
[----:B------:R-:W-:Y:S01]  /*46300*/  F2FP.SATFINITE.E5M2.F32.PACK_AB_MERGE_C R8, R8, R11, RZ ;  /* 0x0000000b0808723e */ /* 0x000fe200048060ff */
[----:B--2---:R-:W-:Y:S01]  /*46310*/  IMAD.SHL.U32 R11, R7, 0x20, RZ ;  /* 0x00000020070b7824 */ /* 0x004fe200078e00ff */
[----:B---3--:R-:W-:Y:S02]  /*46320*/  F2FP.SATFINITE.E5M2.F32.PACK_AB_MERGE_C R29, R29, R28, RZ ;  /* 0x0000001c1d1d723e */ /* 0x008fe400048060ff */
[----:B------:R-:W-:-:S02]  /*46330*/  F2FP.SATFINITE.E5M2.F32.PACK_AB_MERGE_C R28, R9, R10, RZ ;  /* 0x0000000a091c723e */ /* 0x000fc400048060ff */
[----:B------:R-:W2:Y:S04]  /*46340*/  LDL.LU R9, [R1+0x42c] ;  /* 0x00042c0001097983 */ /* 0x000ea80000300800 */
[----:B------:R-:W-:Y:S04]  /*46350*/  STL [R1+0xa0], R29 ;  /* 0x0000a01d01007387 */ /* 0x000fe80000100800 */
[----:B------:R-:W3:Y:S04]  /*46360*/  LDL.LU R10, [R1+0x430] ;  /* 0x00043000010a7983 */ /* 0x000ee80000300800 */
[----:B------:R0:W-:Y:S04]  /*46370*/  STL [R1+0x1c], R28 ;  /* 0x00001c1c01007387 */ /* 0x0001e80000100800 */
[----:B0-----:R-:W2:Y:S04]  /*46380*/  LDL.LU R28, [R1+0x50] ;  /* 0x00005000011c7983 */ /* 0x001ea80000300800 */
[----:B------:R-:W2:Y:S04]  /*46390*/  LDL.LU R29, [R1+0x38] ;  /* 0x00003800011d7983 */ /* 0x000ea80000300800 */
[----:B------:R-:W2:Y:S04]  /*463a0*/  LDL.LU R12, [R1+0x145c] ;  /* 0x00145c00010c7983 */ /* 0x000ea80000300800 */
[----:B------:R0:W-:Y:S01]  /*463b0*/  STL [R1+0x18], R13 ;  /* 0x0000180d01007387 */ /* 0x0001e20000100800 */
[----:B----4-:R-:W-:Y:S01]  /*463c0*/  ISETP.GE.AND P0, PT, R15, UR10, PT ;  /* 0x0000000a0f007c0c */ /* 0x010fe2000bf06270 */
[----:B------:R-:W-:Y:S01]  /*463d0*/  VIADD R7, R19, 0x2 ;  /* 0x0000000213077836 */ /* 0x000fe20000000000 */
[----:B------:R-:W-:Y:S01]  /*463e0*/  LOP3.LUT R11, R11, 0x400, RZ, 0xc0, !PT ;  /* 0x000004000b0b7812 */ /* 0x000fe200078ec0ff */
[----:B------:R-:W1:Y:S01]  /*463f0*/  LDCU UR10, c[0x0][0x39c] ;  /* 0x00007380ff0a77ac */ /* 0x000e620008000800 */
[----:B0-----:R-:W4:Y:S04]  /*46400*/  LDL.LU R13, [R1+0x1458] ;  /* 0x00145800010d7983 */ /* 0x001f280000300800 */
[----:B------:R-:W2:Y:S04]  /*46410*/  LDL.LU R14, [R1+0x1454] ;  /* 0x00145400010e7983 */ /* 0x000ea80000300800 */
[----:B------:R0:W-:Y:S04]  /*46420*/  STL [R1+0xb4], R2 ;  /* 0x0000b40201007387 */ /* 0x0001e80000100800 */
[----:B------:R-:W4:Y:S01]  /*46430*/  LDL.LU R15, [R1+0x1450] ;  /* 0x00145000010f7983 */ /* 0x000f220000300800 */
[----:B0-----:R-:W-:-:S03]  /*46440*/  VIADD R2, R19, 0xff ;  /* 0x000000ff13027836 */ /* 0x001fc60000000000 */
[----:B------:R-:W-:Y:S02]  /*46450*/  STL [R1+0xb0], R21 ;  /* 0x0000b01501007387 */ /* 0x000fe40000100800 */
[----:B------:R-:W-:Y:S02]  /*46460*/  ISETP.LT.AND P1, PT, R2, UR4, !P0 ;  /* 0x0000000402007c0c */ /* 0x000fe4000c721270 */
[----:B------:R0:W-:Y:S04]  /*46470*/  STL [R1+0xac], R20 ;  /* 0x0000ac1401007387 */ /* 0x0001e80000100800 */
[----:B------:R1:W-:Y:S01]  /*46480*/  STL [R1+0xa8], R8 ;  /* 0x0000a80801007387 */ /* 0x0003e20000100800 */
[----:B------:R-:W-:-:S03]  /*46490*/  ISETP.LT.AND P4, PT, R7, UR7, !P0 ;  /* 0x0000000707007c0c */ /* 0x000fc6000c781270 */
[----:B0-----:R-:W2:Y:S01]  /*464a0*/  LDL.LU R20, [R1+0x34] ;  /* 0x0000340001147983 */ /* 0x001ea20000300800 */
[----:B-1----:R-:W-:-:S03]  /*464b0*/  VIADD R8, R19, 0x3 ;  /* 0x0000000313087836 */ /* 0x002fc60000000000 */
[----:B------:R-:W2:Y:S01]  /*464c0*/  LDL.LU R21, [R1+0x54] ;  /* 0x0000540001157983 */ /* 0x000ea20000300800 */
[----:B------:R-:W-:Y:S01]  /*464d0*/  LOP3.LUT R2, R6, 0x1f0, RZ, 0xc0, !PT ;  /* 0x000001f006027812 */ /* 0x000fe200078ec0ff */
[----:B------:R-:W-:Y:S02]  /*464e0*/  VIADD R6, R19, 0x1 ;  /* 0x0000000113067836 */ /* 0x000fe40000000000 */
[----:B------:R-:W2:Y:S01]  /*464f0*/  LDL.LU R22, [R1+0x30] ;  /* 0x0000300001167983 */ /* 0x000ea20000300800 */
[----:B------:R-:W-:Y:S01]  /*46500*/  ISETP.LT.AND P3, PT, R8, UR12, !P0 ;  /* 0x0000000c08007c0c */ /* 0x000fe2000c761270 */
[----:B------:R-:W-:Y:S01]  /*46510*/  UMOV UR4, 0x400 ;  /* 0x0000040000047882 */ /* 0x000fe20000000000 */
[----:B------:R-:W0:Y:S01]  /*46520*/  LDCU UR12, c[0x0][0x39c] ;  /* 0x00007380ff0c77ac */ /* 0x000e220008000800 */
[----:B------:R-:W2:Y:S01]  /*46530*/  LDL.LU R23, [R1+0x3c] ;  /* 0x00003c0001177983 */ /* 0x000ea20000300800 */
[----:B------:R-:W-:Y:S01]  /*46540*/  ISETP.LT.AND P5, PT, R6, UR6, !P0 ;  /* 0x0000000606007c0c */ /* 0x000fe2000c7a1270 */
[----:B------:R-:W-:-:S02]  /*46550*/  ULEA UR4, UR5, UR4, 0x18 ;  /* 0x0000000405047291 */ /* 0x000fc4000f8ec0ff */
[----:B------:R-:W2:Y:S01]  /*46560*/  LDL.LU R6, [R1+0x434] ;  /* 0x0004340001067983 */ /* 0x000ea20000300800 */
[----:B------:R-:W1:Y:S03]  /*46570*/  LDCU UR5, c[0x0][0x3b4] ;  /* 0x00007680ff0577ac */ /* 0x000e660008000800 */
[----:B------:R-:W2:Y:S01]  /*46580*/  LDL.LU R7, [R1+0x424] ;  /* 0x0004240001077983 */ /* 0x000ea20000300800 */
[----:B------:R-:W0:Y:S03]  /*46590*/  LDCU.64 UR6, c[0x0][0x390] ;  /* 0x00007200ff0677ac */ /* 0x000e260008000a00 */
[----:B------:R-:W2:Y:S01]  /*465a0*/  LDL.LU R8, [R1+0x43c] ;  /* 0x00043c0001087983 */ /* 0x000ea20000300800 */
[----:B------:R-:W-:-:S03]  /*465b0*/  IADD3 R2, PT, PT, R2, UR4, R11 ;  /* 0x0000000402027c10 */ /* 0x000fc6000fffe00b */
[----:B------:R-:W3:Y:S01]  /*465c0*/  LDL.LU R11, [R1+0x144c] ;  /* 0x00144c00010b7983 */ /* 0x000ee20000300800 */
[----:B--2---:R-:W-:-:S03]  /*465d0*/  PRMT R8, R8, 0x5410, R9 ;  /* 0x0000541008087816 */ /* 0x004fc60000000009 */
[----:B------:R-:W3:Y:S02]  /*465e0*/  LDL.LU R9, [R1+0x1448] ;  /* 0x0014480001097983 */ /* 0x000ee40000300800 */
[----:B---3--:R-:W-:Y:S02]  /*465f0*/  PRMT R9, R10, 0x5410, R9 ;  /* 0x000054100a097816 */ /* 0x008fe40000000009 */
[----:B------:R-:W2:Y:S01]  /*46600*/  LDL.LU R10, [R1+0x1444] ;  /* 0x00144400010a7983 */ /* 0x000ea20000300800 */
[----:B------:R-:W-:Y:S02]  /*46610*/  PRMT R11, R29, 0x5410, R11 ;  /* 0x000054101d0b7816 */ /* 0x000fe4000000000b */
[----:B--2---:R-:W-:Y:S02]  /*46620*/  PRMT R10, R28, 0x5410, R10 ;  /* 0x000054101c0a7816 */ /* 0x004fe4000000000a */
[----:B------:R-:W2:Y:S04]  /*46630*/  LDL.LU R28, [R1+0x440] ;  /* 0x00044000011c7983 */ /* 0x000ea80000300800 */
[----:B------:R3:W-:Y:S04]  /*46640*/  STSM.16.M88.4 [R2], R8 ;  /* 0x0000000802007844 */ /* 0x0007e80000000200 */
[----:B------:R-:W2:Y:S01]  /*46650*/  LDL.LU R29, [R1+0x448] ;  /* 0x00044800011d7983 */ /* 0x000ea20000300800 */
[----:B---3--:R-:W-:Y:S01]  /*46660*/  IMAD.MOV.U32 R11, RZ, RZ, R19 ;  /* 0x000000ffff0b7224 */ /* 0x008fe200078e0013 */
[----:B----4-:R-:W-:-:S02]  /*46670*/  PRMT R8, R15, 0x5410, R13 ;  /* 0x000054100f087816 */ /* 0x010fc4000000000d */
[----:B------:R-:W3:Y:S01]  /*46680*/  LDL.LU R19, [R1+0x1440] ;  /* 0x0014400001137983 */ /* 0x000ee20000300800 */
[----:B------:R-:W-:-:S03]  /*46690*/  PRMT R9, R14, 0x5410, R12 ;  /* 0x000054100e097816 */ /* 0x000fc6000000000c */
[----:B------:R-:W4:Y:S04]  /*466a0*/  LDL.LU R15, [R1+0x438] ;  /* 0x00043800010f7983 */ /* 0x000f280000300800 */
[----:B------:R-:W4:Y:S01]  /*466b0*/  LDL.LU R12, [R1+0x428] ;  /* 0x00042800010c7983 */ /* 0x000f220000300800 */
[----:B------:R-:W-:Y:S02]  /*466c0*/  IMAD.MOV.U32 R13, RZ, RZ, R11 ;  /* 0x000000ffff0d7224 */ /* 0x000fe400078e000b */
[----:B------:R-:W0:Y:S01]  /*466d0*/  S2R R11, SR_TID.X ;  /* 0x00000000000b7919 */ /* 0x000e220000002100 */
[----:B------:R-:W-:Y:S02]  /*466e0*/  PRMT R10, R5, 0x5410, R3 ;  /* 0x00005410050a7816 */ /* 0x000fe40000000003 */
[----:B0-----:R-:W-:-:S02]  /*466f0*/  LOP3.LUT R3, R11, 0x3f, RZ, 0xc0, !PT ;  /* 0x0000003f0b037812 */ /* 0x001fc400078ec0ff */
[----:B------:R-:W-:-:S05]  /*46700*/  PRMT R11, R4, 0x5410, R0 ;  /* 0x00005410040b7816 */ /* 0x000fca0000000000 */
[----:B------:R-:W-:Y:S01]  /*46710*/  STSM.16.M88.4 [R2+0x200], R8 ;  /* 0x0002000802007844 */ /* 0x000fe20000000200 */
[----:B------:R-:W-:Y:S01]  /*46720*/  LEA R0, R3, UR4, 0x4 ;  /* 0x0000000403007c11 */ /* 0x000fe2000f8e20ff */
[----:B------:R-:W-:Y:S01]  /*46730*/  BAR.SYNC.DEFER_BLOCKING 0x0 ;  /* 0x0000000000007b1d */ /* 0x000fe20000010000 */
[----:B------:R-:W-:Y:S01]  /*46740*/  IMAD.MOV.U32 R3, RZ, RZ, R13 ;  /* 0x000000ffff037224 */ /* 0x000fe200078e000d */
[----:B------:R-:W-:Y:S02]  /*46750*/  PRMT R13, R6, 0x5410, R7 ;  /* 0x00005410060d7816 */ /* 0x000fe40000000007 */
[----:B------:R-:W-:Y:S02]  /*46760*/  PRMT R14, R21, 0x5410, R20 ;  /* 0x00005410150e7816 */ /* 0x000fe40000000014 */
[----:B------:R-:W0:Y:S01]  /*46770*/  LDCU UR4, c[0x0][0x3b8] ;  /* 0x00007700ff0477ac */ /* 0x000e220008000800 */
[----:B------:R-:W2:Y:S04]  /*46780*/  LDL.LU R20, [R1+0x5c] ;  /* 0x00005c0001147983 */ /* 0x000ea80000300800 */
[----:B------:R-:W2:Y:S04]  /*46790*/  LDL.LU R21, [R1+0x74] ;  /* 0x0000740001157983 */ /* 0x000ea80000300800 */
[----:B------:R-:W0:Y:S04]  /*467a0*/  LDS.128 R4, [R0] ;  /* 0x0000000000047984 */ /* 0x000e280000000c00 */
[----:B------:R-:W0:Y:S01]  /*467b0*/  LDS.128 R8, [R0+0x400] ;  /* 0x0004000000087984 */ /* 0x000e220000000c00 */
[----:B------:R-:W-:Y:S01]  /*467c0*/  BAR.SYNC.DEFER_BLOCKING 0x0 ;  /* 0x0000000000007b1d */ /* 0x000fe20000010000 */
[----:B----4-:R-:W-:-:S02]  /*467d0*/  PRMT R12, R15, 0x5410, R12 ;  /* 0x000054100f0c7816 */ /* 0x010fc4000000000c */
[----:B------:R-:W-:-:S03]  /*467e0*/  PRMT R15, R23, 0x5410, R22 ;  /* 0x00005410170f7816 */ /* 0x000fc60000000016 */
[----:B------:R-:W4:Y:S04]  /*467f0*/  LDL.LU R22, [R1+0x58] ;  /* 0x0000580001167983 */ /* 0x000f280000300800 */
[----:B------:R-:W4:Y:S04]  /*46800*/  LDL.LU R23, [R1+0x70] ;  /* 0x0000700001177983 */ /* 0x000f280000300800 */
[----:B0-----:R0:W-:Y:S04]  /*46810*/  STL.64 [R1+0x1400], R6 ;  /* 0x0014000601007387 */ /* 0x0011e80000100a00 */
[----:B0-----:R-:W2:Y:S04]  /*46820*/  LDL.LU R6, [R1+0x444] ;  /* 0x0004440001067983 */ /* 0x001ea80000300800 */
[----:B------:R-:W2:Y:S04]  /*46830*/  LDL.LU R7, [R1+0x44c] ;  /* 0x00044c0001077983 */ /* 0x000ea80000300800 */
[----:B------:R0:W-:Y:S04]  /*46840*/  STL.64 [R1+0x13f8], R4 ;  /* 0x0013f80401007387 */ /* 0x0001e80000100a00 */
[----:B0-----:R-:W2:Y:S04]  /*46850*/  LDL.LU R4, [R1+0x20] ;  /* 0x0000200001047983 */ /* 0x001ea80000300800 */
[----:B------:R-:W2:Y:S04]  /*46860*/  LDL.LU R5, [R1+0x28] ;  /* 0x0000280001057983 */ /* 0x000ea80000300800 */
[----:B------:R0:W-:Y:S04]  /*46870*/  STL.64 [R1+0x1410], R10 ;  /* 0x0014100a01007387 */ /* 0x0001e80000100a00 */
[----:B0-----:R-:W4:Y:S04]  /*46880*/  LDL.LU R10, [R1+0x24] ;  /* 0x00002400010a7983 */ /* 0x001f280000300800 */
[----:B------:R-:W4:Y:S04]  /*46890*/  LDL.LU R11, [R1+0x2c] ;  /* 0x00002c00010b7983 */ /* 0x000f280000300800 */
[----:B------:R3:W-:Y:S02]  /*468a0*/  STSM.16.M88.4 [R2], R12 ;  /* 0x0000000c02007844 */ /* 0x0007e40000000200 */
[----:B---3--:R-:W-:-:S02]  /*468b0*/  PRMT R14, R19, 0x5410, R17 ;  /* 0x00005410130e7816 */ /* 0x008fc40000000011 */
[----:B------:R-:W-:Y:S01]  /*468c0*/  PRMT R15, R18, 0x5410, R16 ;  /* 0x00005410120f7816 */ /* 0x000fe20000000010 */
[----:B------:R0:W-:Y:S04]  /*468d0*/  STL.64 [R1+0x1408], R8 ;  /* 0x0014080801007387 */ /* 0x0001e80000100a00 */
[----:B------:R-:W3:Y:S04]  /*468e0*/  LDL.LU R18, [R1+0x78] ;  /* 0x0000780001127983 */ /* 0x000ee80000300800 */
[----:B------:R-:W3:Y:S04]  /*468f0*/  LDL.LU R16, [R1+0x118] ;  /* 0x0001180001107983 */ /* 0x000ee80000300800 */
[----:B------:R-:W3:Y:S04]  /*46900*/  LDL.LU R19, [R1+0x64] ;  /* 0x0000640001137983 */ /* 0x000ee80000300800 */
[----:B------:R-:W3:Y:S04]  /*46910*/  LDL.LU R17, [R1+0x6c] ;  /* 0x00006c0001117983 */ /* 0x000ee80000300800 */
[----:B0-----:R-:W3:Y:S04]  /*46920*/  LDL.LU R8, [R1+0x60] ;  /* 0x0000600001087983 */ /* 0x001ee80000300800 */
[----:B------:R-:W3:Y:S01]  /*46930*/  LDL.LU R9, [R1+0x68] ;  /* 0x0000680001097983 */ /* 0x000ee20000300800 */
[----:B--2---:R-:W-:-:S02]  /*46940*/  PRMT R13, R5, 0x5410, R4 ;  /* 0x00005410050d7816 */ /* 0x004fc40000000004 */
[----:B----4-:R-:W-:Y:S02]  /*46950*/  PRMT R12, R11, 0x5410, R10 ;  /* 0x000054100b0c7816 */ /* 0x010fe4000000000a */
[----:B------:R-:W2:Y:S04]  /*46960*/  LDL.LU R10, [R1+0x464] ;  /* 0x00046400010a7983 */ /* 0x000ea80000300800 */
[----:B------:R0:W-:Y:S04]  /*46970*/  STSM.16.M88.4 [R2+0x200], R12 ;  /* 0x0002000c02007844 */ /* 0x0001e80000000200 */
[----:B------:R-:W2:Y:S04]  /*46980*/  LDL.LU R11, [R1+0x46c] ;  /* 0x00046c00010b7983 */ /* 0x000ea80000300800 */
[----:B------:R-:W4:Y:S04]  /*46990*/  LDL.LU R4, [R1+0x460] ;  /* 0x0004600001047983 */ /* 0x000f280000300800 */
[----:B------:R-:W4:Y:S01]  /*469a0*/  LDL.LU R5, [R1+0x468] ;  /* 0x0004680001057983 */ /* 0x000f220000300800 */
[----:B0-----:R-:W-:-:S02]  /*469b0*/  PRMT R14, R21, 0x5410, R20 ;  /* 0x00005410150e7816 */ /* 0x001fc40000000014 */
[----:B------:R-:W-:Y:S01]  /*469c0*/  PRMT R15, R23, 0x5410, R22 ;  /* 0x00005410170f7816 */ /* 0x000fe20000000016 */
[----:B------:R-:W-:Y:S06]  /*469d0*/  BAR.SYNC.DEFER_BLOCKING 0x0 ;  /* 0x0000000000007b1d */ /* 0x000fec0000010000 */
[----:B------:R-:W0:Y:S01]  /*469e0*/  LDS.128 R20, [R0] ;  /* 0x0000000000147984 */ /* 0x000e220000000c00 */
[----:B------:R-:W-:Y:S02]  /*469f0*/  PRMT R12, R7, 0x5410, R6 ;  /* 0x00005410070c7816 */ /* 0x000fe40000000006 */
[----:B------:R-:W-:Y:S01]  /*46a00*/  PRMT R13, R29, 0x5410, R28 ;  /* 0x000054101d0d7816 */ /* 0x000fe2000000001c */
[----:B------:R-:W2:Y:S04]  /*46a10*/  LDL.LU R6, [R1+0x134] ;  /* 0x0001340001067983 */ /* 0x000ea80000300800 */
[----:B------:R-:W2:Y:S04]  /*46a20*/  LDL.LU R7, [R1+0x13c] ;  /* 0x00013c0001077983 */ /* 0x000ea80000300800 */
[----:B------:R-:W2:Y:S04]  /*46a30*/  LDL.LU R28, [R1+0x130] ;  /* 0x00013000011c7983 */ /* 0x000ea80000300800 */
[----:B------:R-:W2:Y:S04]  /*46a40*/  LDL.LU R29, [R1+0x138] ;  /* 0x00013800011d7983 */ /* 0x000ea80000300800 */
[----:B0-----:R-:W-:Y:S04]  /*46a50*/  STL.64 [R1+0x20], R20 ;  /* 0x0000201401007387 */ /* 0x001fe80000100a00 */
[----:B------:R-:W-:Y:S04]  /*46a60*/  STL.64 [R1+0x28], R22 ;  /* 0x0000281601007387 */ /* 0x000fe80000100a00 */
[----:B------:R-:W0:Y:S01]  /*46a70*/  LDS.128 R20, [R0+0x400] ;  /* 0x0004000000147984 */ /* 0x000e220000000c00 */
[----:B------:R-:W-:Y:S06]  /*46a80*/  BAR.SYNC.DEFER_BLOCKING 0x0 ;  /* 0x0000000000007b1d */ /* 0x000fec0000010000 */
[----:B------:R-:W-:Y:S04]  /*46a90*/  STSM.16.M88.4 [R2], R12 ;  /* 0x0000000c02007844 */ /* 0x000fe80000000200 */
[----:B0-----:R-:W-:Y:S04]  /*46aa0*/  STL.64 [R1+0x30], R20 ;  /* 0x0000301401007387 */ /* 0x001fe80000100a00 */
[----:B------:R0:W-:Y:S04]  /*46ab0*/  STL.64 [R1+0x38], R22 ;  /* 0x0000381601007387 */ /* 0x0001e80000100a00 */
[----:B0-----:R-:W2:Y:S04]  /*46ac0*/  LDL.LU.64 R22, [R1+0x1438] ;  /* 0x0014380001167983 */ /* 0x001ea80000300a00 */
[----:B------:R-:W2:Y:S04]  /*46ad0*/  LDL.LU.64 R20, [R1+0x1430] ;  /* 0x0014300001147983 */ /* 0x000ea80000300a00 */
[----:B------:R-:W2:Y:S04]  /*46ae0*/  LDL.LU R12, [R1+0x44] ;  /* 0x00004400010c7983 */ /* 0x000ea80000300800 */
[----:B------:R-:W2:Y:S04]  /*46af0*/  LDL.LU R13, [R1+0x4c] ;  /* 0x00004c00010d7983 */ /* 0x000ea80000300800 */
[----:B------:R-:W3:Y:S04]  /*46b00*/  LDL.LU R14, [R1+0x40] ;  /* 0x00004000010e7983 */ /* 0x000ee80000300800 */
[----:B------:R-:W3:Y:S01]  /*46b10*/  LDL.LU R15, [R1+0x48] ;  /* 0x00004800010f7983 */ /* 0x000ee20000300800 */
[----:B--2---:R-:W-:-:S02]  /*46b20*/  PRMT R12, R13, 0x5410, R12 ;  /* 0x000054100d0c7816 */ /* 0x004fc4000000000c */
[----:B---3--:R-:W-:Y:S02]  /*46b30*/  PRMT R13, R15, 0x5410, R14 ;  /* 0x000054100f0d7816 */ /* 0x008fe4000000000e */
[----:B------:R-:W-:Y:S02]  /*46b40*/  PRMT R14, R23, 0x5410, R21 ;  /* 0x00005410170e7816 */ /* 0x000fe40000000015 */
[----:B------:R-:W-:Y:S01]  /*46b50*/  PRMT R15, R22, 0x5410, R20 ;  /* 0x00005410160f7816 */ /* 0x000fe20000000014 */
[----:B------:R-:W2:Y:S04]  /*46b60*/  LDL.LU R23, [R1+0x7c] ;  /* 0x00007c0001177983 */ /* 0x000ea80000300800 */
[----:B------:R-:W2:Y:S04]  /*46b70*/  LDL.LU R21, [R1+0x11c] ;  /* 0x00011c0001157983 */ /* 0x000ea80000300800 */
[----:B------:R-:W3:Y:S04]  /*46b80*/  LDL.LU R22, [R1+0x450] ;  /* 0x0004500001167983 */ /* 0x000ee80000300800 */
[----:B------:R-:W3:Y:S04]  /*46b90*/  LDL.LU R20, [R1+0x458] ;  /* 0x0004580001147983 */ /* 0x000ee80000300800 */
[----:B------:R0:W-:Y:S04]  /*46ba0*/  STSM.16.M88.4 [R2+0x200], R12 ;  /* 0x0002000c02007844 */ /* 0x0001e80000000200 */
[----:B0-----:R-:W2:Y:S04]  /*46bb0*/  LDL.LU R14, [R1+0x454] ;  /* 0x00045400010e7983 */ /* 0x001ea80000300800 */
[----:B------:R-:W2:Y:S01]  /*46bc0*/  LDL.LU R15, [R1+0x45c] ;  /* 0x00045c00010f7983 */ /* 0x000ea20000300800 */
[----:B------:R-:W-:Y:S01]  /*46bd0*/  BAR.SYNC.DEFER_BLOCKING 0x0 ;  /* 0x0000000000007b1d */ /* 0x000fe20000010000 */
[----:B---3--:R-:W-:-:S02]  /*46be0*/  PRMT R13, R20, 0x5410, R22 ;  /* 0x00005410140d7816 */ /* 0x008fc40000000016 */
[----:B--2---:R-:W-:Y:S02]  /*46bf0*/  PRMT R12, R15, 0x5410, R14 ;  /* 0x000054100f0c7816 */ /* 0x004fe4000000000e */
[----:B------:R-:W-:Y:S02]  /*46c00*/  PRMT R14, R21, 0x5410, R23 ;  /* 0x00005410150e7816 */ /* 0x000fe40000000017 */
[----:B------:R-:W0:Y:S01]  /*46c10*/  LDS.128 R20, [R0] ;  /* 0x0000000000147984 */ /* 0x000e220000000c00 */
[----:B------:R-:W-:-:S03]  /*46c20*/  PRMT R15, R16, 0x5410, R18 ;  /* 0x00005410100f7816 */ /* 0x000fc60000000012 */
[----:B0-----:R-:W-:Y:S04]  /*46c30*/  STL.64 [R1+0x40], R20 ;  /* 0x0000401401007387 */ /* 0x001fe80000100a00 */
[----:B------:R-:W-:Y:S04]  /*46c40*/  STL.64 [R1+0x48], R22 ;  /* 0x0000481601007387 */ /* 0x000fe80000100a00 */
[----:B------:R-:W0:Y:S01]  /*46c50*/  LDS.128 R20, [R0+0x400] ;  /* 0x0004000000147984 */ /* 0x000e220000000c00 */
[----:B------:R-:W-:Y:S06]  /*46c60*/  BAR.SYNC.DEFER_BLOCKING 0x0 ;  /* 0x0000000000007b1d */ /* 0x000fec0000010000 */
[----:B------:R2:W-:Y:S02]  /*46c70*/  STSM.16.M88.4 [R2], R12 ;  /* 0x0000000c02007844 */ /* 0x0005e40000000200 */
[----:B--2---:R-:W-:-:S02]  /*46c80*/  PRMT R12, R17, 0x5410, R19 ;  /* 0x00005410110c7816 */ /* 0x004fc40000000013 */
[----:B------:R-:W-:Y:S02]  /*46c90*/  PRMT R13, R9, 0x5410, R8 ;  /* 0x00005410090d7816 */ /* 0x000fe40000000008 */
[----:B------:R-:W-:Y:S02]  /*46ca0*/  PRMT R14, R27, 0x5410, R25 ;  /* 0x000054101b0e7816 */ /* 0x000fe40000000019 */
[----:B------:R-:W-:-:S05]  /*46cb0*/  PRMT R15, R26, 0x5410, R24 ;  /* 0x000054101a0f7816 */ /* 0x000fca0000000018 */
[----:B------:R2:W-:Y:S04]  /*46cc0*/  STSM.16.M88.4 [R2+0x200], R12 ;  /* 0x0002000c02007844 */ /* 0x0005e80000000200 */
[----:B0-----:R-:W-:Y:S04]  /*46cd0*/  STL.64 [R1+0x50], R20 ;  /* 0x0000501401007387 */ /* 0x001fe80000100a00 */
[----:B------:R0:W-:Y:S01]  /*46ce0*/  STL.64 [R1+0x58], R22 ;  /* 0x0000581601007387 */ /* 0x0001e20000100a00 */
[----:B--2---:R-:W-:Y:S02]  /*46cf0*/  PRMT R14, R7, 0x5410, R6 ;  /* 0x00005410070e7816 */ /* 0x004fe40000000006 */
[----:B------:R-:W-:-:S02]  /*46d00*/  PRMT R15, R29, 0x5410, R28 ;  /* 0x000054101d0f7816 */ /* 0x000fc4000000001c */
[----:B------:R-:W-:Y:S02]  /*46d10*/  PRMT R12, R11, 0x5410, R10 ;  /* 0x000054100b0c7816 */ /* 0x000fe4000000000a */
[----:B----4-:R-:W-:Y:S01]  /*46d20*/  PRMT R13, R5, 0x5410, R4 ;  /* 0x00005410050d7816 */ /* 0x010fe20000000004 */
[----:B------:R-:W-:Y:S04]  /*46d30*/  STL.64 [R1+0x1428], R14 ;  /* 0x0014280e01007387 */ /* 0x000fe80000100a00 */
[----:B------:R-:W-:Y:S01]  /*46d40*/  STL.64 [R1+0x1420], R12 ;  /* 0x0014200c01007387 */ /* 0x000fe20000100a00 */
[----:B------:R-:W-:Y:S06]  /*46d50*/  BAR.SYNC.DEFER_BLOCKING 0x0 ;  /* 0x0000000000007b1d */ /* 0x000fec0000010000 */
[----:B------:R-:W2:Y:S04]  /*46d60*/  LDL.LU R28, [R1+0x94] ;  /* 0x00009400011c7983 */ /* 0x000ea80000300800 */
[----:B------:R-:W3:Y:S04]  /*46d70*/  LDL.LU R29, [R1+0x90] ;  /* 0x00009000011d7983 */ /* 0x000ee80000300800 */
[----:B------:R-:W4:Y:S04]  /*46d80*/  LDL.LU R26, [R1+0x154] ;  /* 0x00015400011a7983 */ /* 0x000f280000300800 */
[----:B------:R-:W4:Y:S04]  /*46d90*/  LDL.LU R24, [R1+0x15c] ;  /* 0x00015c0001187983 */ /* 0x000f280000300800 */
[----:B------:R-:W1:Y:S04]  /*46da0*/  LDS.128 R12, [R0] ;  /* 0x00000000000c7984 */ /* 0x000e680000000c00 */
        /* <DEDUP_REMOVED lines=13> */
[----:B------:R-:W-:-:S03]  /*46e80*/  IMAD.MOV.U32 R7, RZ, RZ, R3 ;  /* 0x000000ffff077224 */ /* 0x000fc600078e0003 */
[----:B------:R-:W2:Y:S04]  /*46e90*/  LDL.LU R11, [R1+0x1d0] ;  /* 0x0001d000010b7983 */ /* 0x000ea80000300800 */
[----:B------:R-:W2:Y:S04]  /*46ea0*/  LDL.LU R4, [R1+0x174] ;  /* 0x0001740001047983 */ /* 0x000ea80000300800 */
[----:B------:R-:W2:Y:S04]  /*46eb0*/  LDL.LU R5, [R1+0x17c] ;  /* 0x00017c0001057983 */ /* 0x000ea80000300800 */
[----:B------:R-:W2:Y:S04]  /*46ec0*/  LDL.LU R6, [R1+0x170] ;  /* 0x0001700001067983 */ /* 0x000ea80000300800 */
[----:B------:R-:W2:Y:S04]  /*46ed0*/  LDL.LU R3, [R1+0x178] ;  /* 0x0001780001037983 */ /* 0x000ea80000300800 */
[----:B-1----:R-:W-:Y:S04]  /*46ee0*/  STL.64 [R1+0x60], R12 ;  /* 0x0000600c01007387 */ /* 0x002fe80000100a00 */
[----:B------:R-:W-:Y:S04]  /*46ef0*/  STL.64 [R1+0x68], R14 ;  /* 0x0000680e01007387 */ /* 0x000fe80000100a00 */
[----:B------:R-:W0:Y:S04]  /*46f00*/  LDS.128 R12, [R0+0x400] ;  /* 0x00040000000c7984 */ /* 0x000e280000000c00 */
[----:B0-----:R-:W-:Y:S04]  /*46f10*/  STL.64 [R1+0x70], R12 ;  /* 0x0000700c01007387 */ /* 0x001fe80000100a00 */
[----:B------:R0:W-:Y:S04]  /*46f20*/  STL.64 [R1+0x78], R14 ;  /* 0x0000780e01007387 */ /* 0x0001e80000100a00 */
[----:B0-----:R-:W2:Y:S04]  /*46f30*/  LDL.LU.64 R14, [R1+0x1428] ;  /* 0x00142800010e7983 */ /* 0x001ea80000300a00 */
[----:B------:R-:W2:Y:S01]  /*46f40*/  LDL.LU.64 R12, [R1+0x1420] ;  /* 0x00142000010c7983 */ /* 0x000ea20000300a00 */
[----:B------:R-:W-:Y:S06]  /*46f50*/  BAR.SYNC.DEFER_BLOCKING 0x0 ;  /* 0x0000000000007b1d */ /* 0x000fec0000010000 */
[----:B--2---:R0:W-:Y:S04]  /*46f60*/  STSM.16.M88.4 [R2], R12 ;  /* 0x0000000c02007844 */ /* 0x0041e80000000200 */
[----:B0-----:R-:W2:Y:S04]  /*46f70*/  LDL.LU R12, [R1+0x9c] ;  /* 0x00009c00010c7983 */ /* 0x001ea80000300800 */
[----:B------:R-:W3:Y:S04]  /*46f80*/  LDL.LU R13, [R1+0x98] ;  /* 0x00009800010d7983 */ /* 0x000ee80000300800 */
[----:B------:R-:W4:Y:S04]  /*46f90*/  LDL.LU R14, [R1+0x4] ;  /* 0x00000400010e7983 */ /* 0x000f280000300800 */
[----:B------:R-:W4:Y:S01]  /*46fa0*/  LDL.LU R15, [R1] ;  /* 0x00000000010f7983 */ /* 0x000f220000300800 */
[----:B--2---:R-:W-:-:S03]  /*46fb0*/  PRMT R12, R12, 0x5410, R28 ;  /* 0x000054100c0c7816 */ /* 0x004fc6000000001c */
[----:B------:R-:W4:Y:S01]  /*46fc0*/  LDL.LU R28, [R1+0x141c] ;  /* 0x00141c00011c7983 */ /* 0x000f220000300800 */
[----:B---3--:R-:W-:-:S03]  /*46fd0*/  PRMT R13, R13, 0x5410, R29 ;  /* 0x000054100d0d7816 */ /* 0x008fc6000000001d */
[----:B------:R-:W2:Y:S01]  /*46fe0*/  LDL.LU R29, [R1+0x1418] ;  /* 0x00141800011d7983 */ /* 0x000ea20000300800 */
[----:B----4-:R-:W-:Y:S02]  /*46ff0*/  PRMT R15, R15, 0x5410, R28 ;  /* 0x000054100f0f7816 */ /* 0x010fe4000000001c */
[----:B--2---:R-:W-:Y:S02]  /*47000*/  PRMT R14, R14, 0x5410, R29 ;  /* 0x000054100e0e7816 */ /* 0x004fe4000000001d */
[----:B------:R-:W2:Y:S04]  /*47010*/  LDL.LU R29, [R1+0x470] ;  /* 0x00047000011d7983 */ /* 0x000ea80000300800 */
[----:B------:R-:W2:Y:S04]  /*47020*/  LDL.LU R28, [R1+0x1b0] ;  /* 0x0001b000011c7983 */ /* 0x000ea80000300800 */
[----:B------:R0:W-:Y:S04]  /*47030*/  STSM.16.M88.4 [R2+0x200], R12 ;  /* 0x0002000c02007844 */ /* 0x0001e80000000200 */
[----:B0-----:R-:W3:Y:S04]  /*47040*/  LDL.LU R14, [R1+0x1b4] ;  /* 0x0001b400010e7983 */ /* 0x001ee80000300800 */
[----:B------:R-:W3:Y:S01]  /*47050*/  LDL.LU R15, [R1+0x474] ;  /* 0x00047400010f7983 */ /* 0x000ee20000300800 */
[----:B------:R-:W-:Y:S01]  /*47060*/  BAR.SYNC.DEFER_BLOCKING 0x0 ;  /* 0x0000000000007b1d */ /* 0x000fe20000010000 */
[----:B---3--:R-:W-:-:S02]  /*47070*/  PRMT R12, R15, 0x5410, R14 ;  /* 0x000054100f0c7816 */ /* 0x008fc4000000000e */
[----:B------:R-:W-:Y:S02]  /*47080*/  PRMT R14, R24, 0x5410, R26 ;  /* 0x00005410180e7816 */ /* 0x000fe4000000001a */
[----:B------:R-:W-:Y:S02]  /*47090*/  PRMT R15, R25, 0x5410, R27 ;  /* 0x00005410190f7816 */ /* 0x000fe4000000001b */
[----:B------:R-:W0:Y:S01]  /*470a0*/  LDS.128 R24, [R0] ;  /* 0x0000000000187984 */ /* 0x000e220000000c00 */
[----:B--2---:R-:W-:-:S03]  /*470b0*/  PRMT R13, R29, 0x5410, R28 ;  /* 0x000054101d0d7816 */ /* 0x004fc6000000001c */
[----:B0-----:R-:W-:Y:S04]  /*470c0*/  STL.64 [R1+0x80], R24 ;  /* 0x0000801801007387 */ /* 0x001fe80000100a00 */
[----:B------:R-:W-:Y:S04]  /*470d0*/  STL.64 [R1+0x88], R26 ;  /* 0x0000881a01007387 */ /* 0x000fe80000100a00 */
[----:B------:R-:W0:Y:S01]  /*470e0*/  LDS.128 R24, [R0+0x400] ;  /* 0x0004000000187984 */ /* 0x000e220000000c00 */
[----:B------:R-:W-:Y:S06]  /*470f0*/  BAR.SYNC.DEFER_BLOCKING 0x0 ;  /* 0x0000000000007b1d */ /* 0x000fec0000010000 */
[----:B------:R1:W-:Y:S02]  /*47100*/  STSM.16.M88.4 [R2], R12 ;  /* 0x0000000c02007844 */ /* 0x0003e40000000200 */
[----:B-1----:R-:W-:-:S02]  /*47110*/  PRMT R12, R20, 0x5410, R22 ;  /* 0x00005410140c7816 */ /* 0x002fc40000000016 */
[----:B------:R-:W-:Y:S02]  /*47120*/  PRMT R13, R21, 0x5410, R23 ;  /* 0x00005410150d7816 */ /* 0x000fe40000000017 */
[----:B------:R-:W-:Y:S02]  /*47130*/  PRMT R14, R16, 0x5410, R18 ;  /* 0x00005410100e7816 */ /* 0x000fe40000000012 */
[----:B------:R-:W-:-:S05]  /*47140*/  PRMT R15, R17, 0x5410, R19 ;  /* 0x00005410110f7816 */ /* 0x000fca0000000013 */
[----:B------:R-:W-:Y:S01]  /*47150*/  STSM.16.M88.4 [R2+0x200], R12 ;  /* 0x0002000c02007844 */ /* 0x000fe20000000200 */
[----:B------:R-:W-:Y:S06]  /*47160*/  BAR.SYNC.DEFER_BLOCKING 0x0 ;  /* 0x0000000000007b1d */ /* 0x000fec0000010000 */
[----:B------:R-:W1:Y:S04]  /*47170*/  LDS.128 R12, [R0] ;  /* 0x00000000000c7984 */ /* 0x000e680000000c00 */
[----:B------:R-:W2:Y:S04]  /*47180*/  LDS.128 R16, [R0+0x400] ;  /* 0x0004000000107984 */ /* 0x000ea80000000c00 */
[----:B0-----:R-:W-:Y:S04]  /*47190*/  STL.64 [R1+0x90], R24 ;  /* 0x0000901801007387 */ /* 0x001fe80000100a00 */
[----:B------:R0:W-:Y:S01]  /*471a0*/  STL.64 [R1+0x98], R26 ;  /* 0x0000981a01007387 */ /* 0x0001e20000100a00 */
[----:B------:R-:W-:-:S03]  /*471b0*/  PRMT R20, R9, 0x5410, R8 ;  /* 0x0000541009147816 */ /* 0x000fc60000000008 */
[----:B------:R-:W3:Y:S04]  /*471c0*/  LDL.LU R28, [R1+0x18] ;  /* 0x00001800011c7983 */ /* 0x000ee80000300800 */
[----:B------:R-:W3:Y:S04]  /*471d0*/  LDL.LU R29, [R1+0xa0] ;  /* 0x0000a000011d7983 */ /* 0x000ee80000300800 */
[----:B0-----:R-:W4:Y:S04]  /*471e0*/  LDL.LU R26, [R1+0x13d4] ;  /* 0x0013d400011a7983 */ /* 0x001f280000300800 */
[----:B------:R-:W3:Y:S01]  /*471f0*/  LDL.LU R24, [R1+0x1dc] ;  /* 0x0001dc0001187983 */ /* 0x000ee20000300800 */
[----:B------:R-:W-:-:S03]  /*47200*/  PRMT R21, R11, 0x5410, R10 ;  /* 0x000054100b157816 */ /* 0x000fc6000000000a */
[----:B------:R-:W3:Y:S04]  /*47210*/  LDL.LU R8, [R1+0x224] ;  /* 0x0002240001087983 */ /* 0x000ee80000300800 */
[----:B------:R-:W4:Y:S01]  /*47220*/  LDL.LU R27, [R1+0x1d8] ;  /* 0x0001d800011b7983 */ /* 0x000f220000300800 */
[----:B------:R-:W-:-:S03]  /*47230*/  PRMT R23, R3, 0x5410, R6 ;  /* 0x0000541003177816 */ /* 0x000fc60000000006 */
[----:B------:R-:W4:Y:S04]  /*47240*/  LDL.LU R9, [R1+0x220] ;  /* 0x0002200001097983 */ /* 0x000f280000300800 */
[----:B------:R-:W4:Y:S04]  /*47250*/  LDL.LU R25, [R1+0x194] ;  /* 0x0001940001197983 */ /* 0x000f280000300800 */
[----:B------:R-:W4:Y:S04]  /*47260*/  LDL.LU R10, [R1+0x19c] ;  /* 0x00019c00010a7983 */ /* 0x000f280000300800 */
[----:B------:R-:W4:Y:S04]  /*47270*/  LDL.LU R11, [R1+0x190] ;  /* 0x00019000010b7983 */ /* 0x000f280000300800 */
[----:B------:R-:W4:Y:S01]  /*47280*/  LDL.LU R3, [R1+0x198] ;  /* 0x0001980001037983 */ /* 0x000f220000300800 */
[----:B------:R-:W-:Y:S01]  /*47290*/  PRMT R22, R5, 0x5410, R4 ;  /* 0x0000541005167816 */ /* 0x000fe20000000004 */
[----:B------:R-:W-:Y:S06]  /*472a0*/  BAR.SYNC.DEFER_BLOCKING 0x0 ;  /* 0x0000000000007b1d */ /* 0x000fec0000010000 */
[----:B-1----:R-:W-:Y:S04]  /*472b0*/  STL [R1+0x13e4], R12 ;  /* 0x0013e40c01007387 */ /* 0x002fe80000100800 */
[----:B------:R-:W-:Y:S04]  /*472c0*/  STL [R1+0x13e0], R13 ;  /* 0x0013e00d01007387 */ /* 0x000fe80000100800 */
[----:B------:R0:W-:Y:S04]  /*472d0*/  STL [R1+0x13dc], R14 ;  /* 0x0013dc0e01007387 */ /* 0x0001e80000100800 */
[----:B------:R1:W-:Y:S04]  /*472e0*/  STL [R1+0x13d8], R15 ;  /* 0x0013d80f01007387 */ /* 0x0003e80000100800 */
[----:B------:R-:W4:Y:S04]  /*472f0*/  LDL.LU R4, [R1+0x114] ;  /* 0x0001140001047983 */ /* 0x000f280000300800 */
[----:B0-----:R-:W4:Y:S04]  /*47300*/  LDL.LU R14, [R1+0xf8] ;  /* 0x0000f800010e7983 */ /* 0x001f280000300800 */
[----:B------:R-:W4:Y:S01]  /*47310*/  LDL.LU R5, [R1+0x110] ;  /* 0x0001100001057983 */ /* 0x000f220000300800 */
[----:B-1----:R-:W-:-:S03]  /*47320*/  IMAD.MOV.U32 R15, RZ, RZ, R7 ;  /* 0x000000ffff0f7224 */ /* 0x002fc600078e0007 */
[----:B------:R-:W4:Y:S04]  /*47330*/  LDL.LU R13, [R1+0xac] ;  /* 0x0000ac00010d7983 */ /* 0x000f280000300800 */
[----:B------:R-:W4:Y:S04]  /*47340*/  LDL.LU R6, [R1+0xb4] ;  /* 0x0000b40001067983 */ /* 0x000f280000300800 */
[----:B------:R-:W4:Y:S04]  /*47350*/  LDL.LU R12, [R1+0xa8] ;  /* 0x0000a800010c7983 */ /* 0x000f280000300800 */
[----:B------:R-:W4:Y:S04]  /*47360*/  LDL.LU R7, [R1+0xb0] ;  /* 0x0000b00001077983 */ /* 0x000f280000300800 */
[----:B--2---:R0:W-:Y:S04]  /*47370*/  STL [R1+0x13f0], R17 ;  /* 0x0013f01101007387 */ /* 0x0041e80000100800 */
[----:B------:R-:W-:Y:S04]  /*47380*/  STSM.16.M88.4 [R2], R20 ;  /* 0x0000001402007844 */ /* 0x000fe80000000200 */
[----:B0-----:R-:W2:Y:S04]  /*47390*/  LDL.LU R17, [R1+0xfc] ;  /* 0x0000fc0001117983 */ /* 0x001ea80000300800 */
[----:B------:R0:W-:Y:S04]  /*473a0*/  STL [R1+0x13f4], R16 ;  /* 0x0013f41001007387 */ /* 0x0001e80000100800 */
[----:B0-----:R-:W2:Y:S04]  /*473b0*/  LDL.LU R16, [R1+0xa4] ;  /* 0x0000a40001107983 */ /* 0x001ea80000300800 */
[----:B------:R0:W-:Y:S04]  /*473c0*/  STL [R1+0x13ec], R18 ;  /* 0x0013ec1201007387 */ /* 0x0001e80000100800 */
[----:B0-----:R-:W2:Y:S04]  /*473d0*/  LDL.LU R18, [R1+0x1c] ;  /* 0x00001c0001127983 */ /* 0x001ea80000300800 */
[----:B------:R0:W-:Y:S04]  /*473e0*/  STL [R1+0x13e8], R19 ;  /* 0x0013e81301007387 */ /* 0x0001e80000100800 */
[----:B0-----:R-:W2:Y:S04]  /*473f0*/  LDL.LU R19, [R1+0xf0] ;  /* 0x0000f00001137983 */ /* 0x001ea80000300800 */
[----:B------:R-:W2:Y:S04]  /*47400*/  LDL.LU R21, [R1+0xdc] ;  /* 0x0000dc0001157983 */ /* 0x000ea80000300800 */
[----:B------:R-:W2:Y:S04]  /*47410*/  LDL.LU R22, [R1+0xf4] ;  /* 0x0000f40001167983 */ /* 0x000ea80000300800 */
[----:B------:R-:W2:Y:S01]  /*47420*/  LDL.LU R23, [R1+0xd8] ;  /* 0x0000d80001177983 */ /* 0x000ea20000300800 */
[----:B---3--:R-:W-:-:S02]  /*47430*/  PRMT R8, R8, 0x5410, R24 ;  /* 0x0000541008087816 */ /* 0x008fc40000000018 */
[----:B----4-:R-:W-:Y:S02]  /*47440*/  PRMT R9, R9, 0x5410, R27 ;  /* 0x0000541009097816 */ /* 0x010fe4000000001b */
[----:B------:R-:W-:Y:S02]  /*47450*/  PRMT R10, R10, 0x5410, R25 ;  /* 0x000054100a0a7816 */ /* 0x000fe40000000019 */
[----:B------:R-:W-:Y:S02]  /*47460*/  PRMT R11, R3, 0x5410, R11 ;  /* 0x00005410030b7816 */ /* 0x000fe4000000000b */
[----:B------:R-:W-:Y:S02]  /*47470*/  PRMT R5, R5, 0x5410, R14 ;  /* 0x0000541005057816 */ /* 0x000fe4000000000e */
[----:B------:R-:W-:Y:S02]  /*47480*/  PRMT R6, R6, 0x5410, R13 ;  /* 0x0000541006067816 */ /* 0x000fe4000000000d */
[----:B------:R-:W-:-:S02]  /*47490*/  PRMT R7, R7, 0x5410, R12 ;  /* 0x0000541007077816 */ /* 0x000fc4000000000c */
[----:B--2---:R-:W-:Y:S02]  /*474a0*/  PRMT R20, R22, 0x5410, R21 ;  /* 0x0000541016147816 */ /* 0x004fe40000000015 */
[----:B------:R-:W-:Y:S02]  /*474b0*/  PRMT R22, R16, 0x5410, R18 ;  /* 0x0000541010167816 */ /* 0x000fe40000000012 */
[----:B------:R-:W-:Y:S02]  /*474c0*/  PRMT R21, R19, 0x5410, R23 ;  /* 0x0000541013157816 */ /* 0x000fe40000000017 */
[----:B------:R-:W-:-:S05]  /*474d0*/  PRMT R23, R29, 0x5410, R28 ;  /* 0x000054101d177816 */ /* 0x000fca000000001c */
[----:B------:R-:W-:Y:S01]  /*474e0*/  STSM.16.M88.4 [R2+0x200], R20 ;  /* 0x0002001402007844 */ /* 0x000fe20000000200 */
[----:B------:R-:W-:Y:S01]  /*474f0*/  BAR.SYNC.DEFER_BLOCKING 0x0 ;  /* 0x0000000000007b1d */ /* 0x000fe20000010000 */
[----:B------:R-:W-:Y:S01]  /*47500*/  IMAD R28, R26, UR5, RZ ;  /* 0x000000051a1c7c24 */ /* 0x000fe2000f8e02ff */
[----:B------:R-:W-:-:S04]  /*47510*/  PRMT R4, R4, 0x5410, R17 ;  /* 0x0000541004047816 */ /* 0x000fc80000000011 */
[----:B------:R-:W0:Y:S04]  /*47520*/  LDS.128 R20, [R0] ;  /* 0x0000000000147984 */ /* 0x000e280000000c00 */
[----:B------:R-:W1:Y:S01]  /*47530*/  LDS.128 R24, [R0+0x400] ;  /* 0x0004000000187984 */ /* 0x000e620000000c00 */
[C---:B------:R-:W-:Y:S01]  /*47540*/  IMAD R29, R15.reuse, UR4, RZ ;  /* 0x000000040f1d7c24 */ /* 0x040fe2000f8e02ff */
[----:B------:R-:W-:Y:S01]  /*47550*/  BAR.SYNC.DEFER_BLOCKING 0x0 ;  /* 0x0000000000007b1d */ /* 0x000fe20000010000 */
[----:B------:R-:W-:Y:S02]  /*47560*/  ISETP.LT.AND P2, PT, R15, UR11, !P0 ;  /* 0x0000000b0f007c0c */ /* 0x000fe4000c741270 */
[----:B------:R-:W-:-:S03]  /*47570*/  IADD3 R3, P6, PT, R28, UR6, RZ ;  /* 0x000000061c037c10 */ /* 0x000fc6000ffde0ff */
[----:B------:R-:W2:Y:S01]  /*47580*/  LDCU UR5, c[0x0][0x39c] ;  /* 0x00007380ff0577ac */ /* 0x000ea20008000800 */
[----:B------:R3:W-:Y:S01]  /*47590*/  STSM.16.M88.4 [R2], R8 ;  /* 0x0000000802007844 */ /* 0x0007e20000000200 */
[C---:B------:R-:W-:Y:S01]  /*475a0*/  VIADD R12, R29.reuse, UR4 ;  /* 0x000000041d0c7c36 */ /* 0x040fe20008000000 */
[----:B------:R-:W4:Y:S02]  /*475b0*/  LDCU UR6, c[0x0][0x39c] ;  /* 0x00007380ff0677ac */ /* 0x000f240008000800 */
[----:B------:R2:W-:Y:S01]  /*475c0*/  STSM.16.M88.4 [R2+0x200], R4 ;  /* 0x0002000402007844 */ /* 0x0005e20000000200 */
[----:B------:R-:W0:Y:S03]  /*475d0*/  LDCU UR11, c[0x0][0x39c] ;  /* 0x00007380ff0b77ac */ /* 0x000e260008000800 */
[----:B---3--:R-:W3:Y:S04]  /*475e0*/  LDL.LU.64 R10, [R1+0x1410] ;  /* 0x00141000010a7983 */ /* 0x008ee80000300a00 */
[----:B------:R-:W3:Y:S04]  /*475f0*/  LDL.LU.64 R8, [R1+0x1408] ;  /* 0x0014080001087983 */ /* 0x000ee80000300a00 */
[----:B--2---:R-:W2:Y:S04]  /*47600*/  LDL.LU.64 R6, [R1+0x1400] ;  /* 0x0014000001067983 */ /* 0x004ea80000300a00 */
[----:B------:R-:W2:Y:S01]  /*47610*/  LDL.LU.64 R4, [R1+0x13f8] ;  /* 0x0013f80001047983 */ /* 0x000ea20000300a00 */
[----:B------:R-:W-:Y:S01]  /*47620*/  LEA.HI.X.SX32 R28, R28, UR7, 0x1, P6 ;  /* 0x000000071c1c7c11 */ /* 0x000fe2000b0f0eff */
[----:B------:R-:W0:Y:S01]  /*47630*/  LDCU UR7, c[0x0][0x39c] ;  /* 0x00007380ff0777ac */ /* 0x000e220008000800 */
[----:B------:R-:W-:Y:S01]  /*47640*/  BAR.SYNC.DEFER_BLOCKING 0x0 ;  /* 0x0000000000007b1d */ /* 0x000fe20000010000 */
[----:B------:R-:W-:-:S04]  /*47650*/  IADD3 R18, P6, PT, R29, R3, RZ ;  /* 0x000000031d127210 */ /* 0x000fc80007fde0ff */
[----:B------:R-:W-:Y:S01]  /*47660*/  LEA.HI.X.SX32 R19, R29, R28, 0x1, P6 ;  /* 0x0000001c1d137211 */ /* 0x000fe200030f0eff */
[C---:B------:R-:W-:Y:S01]  /*47670*/  VIADD R29, R12.reuse, UR4 ;  /* 0x000000040c1d7c36 */ /* 0x040fe20008000000 */
[----:B------:R-:W-:-:S04]  /*47680*/  IADD3 R16, P6, PT, R12, R3, RZ ;  /* 0x000000030c107210 */ /* 0x000fc80007fde0ff */
[----:B------:R-:W-:Y:S02]  /*47690*/  LEA.HI.X.SX32 R17, R12, R28, 0x1, P6 ;  /* 0x0000001c0c117211 */ /* 0x000fe400030f0eff */
[----:B------:R-:W-:-:S04]  /*476a0*/  IADD3 R12, P6, PT, R29, R3, RZ ;  /* 0x000000031d0c7210 */ /* 0x000fc80007fde0ff */
[----:B------:R-:W-:Y:S02]  /*476b0*/  LEA.HI.X.SX32 R13, R29, R28, 0x1, P6 ;  /* 0x0000001c1d0d7211 */ /* 0x000fe400030f0eff */
[----:B--2---:R-:W-:-:S05]  /*476c0*/  PRMT R2, R4, 0x7770, RZ ;  /* 0x0000777004027816 */ /* 0x004fca00000000ff */
[----:B------:R2:W-:Y:S01]  /*476d0*/  @P2 STG.E.U8 desc[UR8][R18.64], R2 ;  /* 0x0000000212002986 */ /* 0x0005e2000c101108 */
[----:B------:R-:W-:Y:S01]  /*476e0*/  PRMT R14, R4, 0x7771, RZ ;  /* 0x00007771040e7816 */ /* 0x000fe200000000ff */
[----:B--2---:R-:W-:-:S05]  /*476f0*/  VIADD R2, R15, 0x4 ;  /* 0x000000040f027836 */ /* 0x004fca0000000000 */
[----:B------:R-:W-:Y:S01]  /*47700*/  ISETP.LT.AND P2, PT, R2, UR5, !P0 ;  /* 0x0000000502007c0c */ /* 0x000fe2000c741270 */
[----:B------:R-:W2:Y:S01]  /*47710*/  LDCU UR5, c[0x0][0x39c] ;  /* 0x00007380ff0577ac */ /* 0x000ea20008000800 */
[----:B------:R-:W-:Y:S01]  /*47720*/  VIADD R2, R29, UR4 ;  /* 0x000000041d027c36 */ /* 0x000fe20008000000 */
[----:B------:R-:W-:Y:S01]  /*47730*/  PRMT R29, R5, 0x7770, RZ ;  /* 0x00007770051d7816 */ /* 0x000fe200000000ff */
[----:B------:R0:W-:Y:S04]  /*47740*/  @P5 STG.E.U8 desc[UR8][R16.64], R14 ;  /* 0x0000000e10005986 */ /* 0x0001e8000c101108 */
[----:B------:R1:W-:Y:S01]  /*47750*/  @P4 STG.E.U8 desc[UR8][R12.64], R29 ;  /* 0x0000001d0c004986 */ /* 0x0003e2000c101108 */
[C---:B0-----:R-:W-:Y:S01]  /*47760*/  VIADD R14, R15.reuse, 0x5 ;  /* 0x000000050f0e7836 */ /* 0x041fe20000000000 */
[----:B------:R-:W-:Y:S01]  /*47770*/  IADD3 R16, P6, PT, R2, R3, RZ ;  /* 0x0000000302107210 */ /* 0x000fe20007fde0ff */
[----:B-1----:R-:W-:-:S03]  /*47780*/  VIADD R12, R15, 0x6 ;  /* 0x000000060f0c7836 */ /* 0x002fc60000000000 */
[----:B----4-:R-:W-:Y:S01]  /*47790*/  ISETP.LT.AND P5, PT, R14, UR6, !P0 ;  /* 0x000000060e007c0c */ /* 0x010fe2000c7a1270 */
[C---:B------:R-:W-:Y:S01]  /*477a0*/  VIADD R29, R2.reuse, UR4 ;  /* 0x00000004021d7c36 */ /* 0x040fe20008000000 */
[----:B------:R-:W0:Y:S01]  /*477b0*/  LDCU UR6, c[0x0][0x39c] ;  /* 0x00007380ff0677ac */ /* 0x000e220008000800 */
[-C--:B------:R-:W-:Y:S02]  /*477c0*/  LEA.HI.X.SX32 R17, R2, R28.reuse, 0x1, P6 ;  /* 0x0000001c02117211 */ /* 0x080fe400030f0eff */
[----:B------:R-:W-:Y:S02]  /*477d0*/  PRMT R2, R5, 0x7771, RZ ;  /* 0x0000777105027816 */ /* 0x000fe400000000ff */
[----:B--2---:R-:W-:Y:S01]  /*477e0*/  ISETP.LT.AND P4, PT, R12, UR5, !P0 ;  /* 0x000000050c007c0c */ /* 0x004fe2000c781270 */
[----:B------:R-:W-:Y:S01]  /*477f0*/  VIADD R14, R15, 0x7 ;  /* 0x000000070f0e7836 */ /* 0x000fe20000000000 */
[C---:B------:R-:W-:Y:S01]  /*47800*/  IADD3 R12, P6, PT, R29.reuse, R3, RZ ;  /* 0x000000031d0c7210 */ /* 0x040fe20007fde0ff */
[----:B------:R1:W-:Y:S01]  /*47810*/  @P3 STG.E.U8 desc[UR8][R16.64], R2 ;  /* 0x0000000210003986 */ /* 0x0003e2000c101108 */
[----:B------:R-:W2:Y:S02]  /*47820*/  LDCU UR5, c[0x0][0x39c] ;  /* 0x00007380ff0577ac */ /* 0x000ea40008000800 */
[C---:B------:R-:W-:Y:S01]  /*47830*/  LEA.HI.X.SX32 R13, R29.reuse, R28, 0x1, P6 ;  /* 0x0000001c1d0d7211 */ /* 0x040fe200030f0eff */
[----:B-1----:R-:W-:Y:S01]  /*47840*/  VIADD R2, R29, UR4 ;  /* 0x000000041d027c36 */ /* 0x002fe20008000000 */
[----:B------:R-:W-:-:S04]  /*47850*/  PRMT R29, R6, 0x7770, RZ ;  /* 0x00007770061d7816 */ /* 0x000fc800000000ff */
[-C--:B------:R-:W-:Y:S01]  /*47860*/  IADD3 R16, P6, PT, R2, R3.reuse, RZ ;  /* 0x0000000302107210 */ /* 0x080fe20007fde0ff */
[----:B------:R1:W-:Y:S01]  /*47870*/  @P2 STG.E.U8 desc[UR8][R12.64], R29 ;  /* 0x0000001d0c002986 */ /* 0x0003e2000c101108 */
[----:B0-----:R-:W-:Y:S01]  /*47880*/  ISETP.LT.AND P3, PT, R14, UR6, !P0 ;  /* 0x000000060e007c0c */ /* 0x001fe2000c761270 */
[----:B------:R-:W0:Y:S01]  /*47890*/  LDCU UR6, c[0x0][0x39c] ;  /* 0x00007380ff0677ac */ /* 0x000e220008000800 */
[CC--:B------:R-:W-:Y:S01]  /*478a0*/  LEA.HI.X.SX32 R17, R2.reuse, R28.reuse, 0x1, P6 ;  /* 0x0000001c02117211 */ /* 0x0c0fe200030f0eff */
[C---:B-1----:R-:W-:Y:S02]  /*478b0*/  VIADD R12, R15.reuse, 0x8 ;  /* 0x000000080f0c7836 */ /* 0x042fe40000000000 */
[----:B------:R-:W-:Y:S01]  /*478c0*/  VIADD R29, R2, UR4 ;  /* 0x00000004021d7c36 */ /* 0x000fe20008000000 */
[----:B------:R-:W-:Y:S02]  /*478d0*/  PRMT R2, R6, 0x7771, RZ ;  /* 0x0000777106027816 */ /* 0x000fe400000000ff */
[----:B------:R-:W-:Y:S01]  /*478e0*/  ISETP.LT.AND P2, PT, R12, UR7, !P0 ;  /* 0x000000070c007c0c */ /* 0x000fe2000c741270 */
[----:B------:R-:W-:Y:S01]  /*478f0*/  VIADD R14, R15, 0x9 ;  /* 0x000000090f0e7836 */ /* 0x000fe20000000000 */
[C---:B------:R-:W-:Y:S01]  /*47900*/  IADD3 R12, P6, PT, R29.reuse, R3, RZ ;  /* 0x000000031d0c7210 */ /* 0x040fe20007fde0ff */
[----:B------:R1:W-:Y:S01]  /*47910*/  @P5 STG.E.U8 desc[UR8][R16.64], R2 ;  /* 0x0000000210005986 */ /* 0x0003e2000c101108 */
[----:B------:R-:W4:Y:S02]  /*47920*/  LDCU UR7, c[0x0][0x39c] ;  /* 0x00007380ff0777ac */ /* 0x000f240008000800 */
[C---:B------:R-:W-:Y:S01]  /*47930*/  LEA.HI.X.SX32 R13, R29.reuse, R28, 0x1, P6 ;  /* 0x0000001c1d0d7211 */ /* 0x040fe200030f0eff */
[----:B-1----:R-:W-:Y:S01]  /*47940*/  VIADD R2, R29, UR4 ;  /* 0x000000041d027c36 */ /* 0x002fe20008000000 */
[----:B------:R-:W-:-:S04]  /*47950*/  PRMT R29, R7, 0x7770, RZ ;  /* 0x00007770071d7816 */ /* 0x000fc800000000ff */
[C---:B------:R-:W-:Y:S01]  /*47960*/  IADD3 R16, P6, PT, R2.reuse, R3, RZ ;  /* 0x0000000302107210 */ /* 0x040fe20007fde0ff */
[----:B------:R1:W-:Y:S03]  /*47970*/  @P4 STG.E.U8 desc[UR8][R12.64], R29 ;  /* 0x0000001d0c004986 */ /* 0x0003e6000c101108 */
[----:B------:R-:W-:Y:S02]  /*47980*/  LEA.HI.X.SX32 R17, R2, R28, 0x1, P6 ;  /* 0x0000001c02117211 */ /* 0x000fe400030f0eff */
[----:B--2---:R-:W-:Y:S01]  /*47990*/  ISETP.LT.AND P5, PT, R14, UR5, !P0 ;  /* 0x000000050e007c0c */ /* 0x004fe2000c7a1270 */
[----:B------:R-:W2:Y:S01]  /*479a0*/  LDCU UR5, c[0x0][0x39c] ;  /* 0x00007380ff0577ac */ /* 0x000ea20008000800 */
[----:B-1----:R-:W-:Y:S02]  /*479b0*/  VIADD R12, R15, 0xa ;  /* 0x0000000a0f0c7836 */ /* 0x002fe40000000000 */
[----:B------:R-:W-:Y:S01]  /*479c0*/  VIADD R29, R2, UR4 ;  /* 0x00000004021d7c36 */ /* 0x000fe20008000000 */
[----:B------:R-:W-:-:S02]  /*479d0*/  PRMT R2, R7, 0x7771, RZ ;  /* 0x0000777107027816 */ /* 0x000fc400000000ff */
[----:B0-----:R-:W-:Y:S01]  /*479e0*/  ISETP.LT.AND P4, PT, R12, UR6, !P0 ;  /* 0x000000060c007c0c */ /* 0x001fe2000c781270 */
[----:B------:R-:W0:Y:S01]  /*479f0*/  LDCU UR6, c[0x0][0x39c] ;  /* 0x00007380ff0677ac */ /* 0x000e220008000800 */
[C---:B------:R-:W-:Y:S01]  /*47a00*/  IADD3 R12, P6, PT, R29.reuse, R3, RZ ;  /* 0x000000031d0c7210 */ /* 0x040fe20007fde0ff */
[----:B------:R1:W-:Y:S03]  /*47a10*/  @P3 STG.E.U8 desc[UR8][R16.64], R2 ;  /* 0x0000000210003986 */ /* 0x0003e6000c101108 */
[C---:B------:R-:W-:Y:S01]  /*47a20*/  LEA.HI.X.SX32 R13, R29.reuse, R28, 0x1, P6 ;  /* 0x0000001c1d0d7211 */ /* 0x040fe200030f0eff */
[----:B-1----:R-:W-:Y:S01]  /*47a30*/  VIADD R2, R29, UR4 ;  /* 0x000000041d027c36 */ /* 0x002fe20008000000 */
[----:B---3--:R-:W-:-:S04]  /*47a40*/  PRMT R29, R8, 0x7770, RZ ;  /* 0x00007770081d7816 */ /* 0x008fc800000000ff */
[CC--:B------:R-:W-:Y:S01]  /*47a50*/  IADD3 R16, P6, PT, R2.reuse, R3.reuse, RZ ;  /* 0x0000000302107210 */ /* 0x0c0fe20007fde0ff */
[----:B------:R1:W-:Y:S01]  /*47a60*/  @P2 STG.E.U8 desc[UR8][R12.64], R29 ;  /* 0x0000001d0c002986 */ /* 0x0003e2000c101108 */
[C---:B------:R-:W-:Y:S02]  /*47a70*/  VIADD R14, R15.reuse, 0xb ;  /* 0x0000000b0f0e7836 */ /* 0x040fe40000000000 */
[CC--:B------:R-:W-:Y:S01]  /*47a80*/  LEA.HI.X.SX32 R17, R2.reuse, R28.reuse, 0x1, P6 ;  /* 0x0000001c02117211 */ /* 0x0c0fe200030f0eff */
[----:B-1----:R-:W-:Y:S02]  /*47a90*/  VIADD R12, R15, 0xc ;  /* 0x0000000c0f0c7836 */ /* 0x002fe40000000000 */
[----:B------:R-:W-:Y:S01]  /*47aa0*/  VIADD R29, R2, UR4 ;  /* 0x00000004021d7c36 */ /* 0x000fe20008000000 */
[----:B------:R-:W-:Y:S02]  /*47ab0*/  PRMT R2, R8, 0x7771, RZ ;  /* 0x0000777108027816 */ /* 0x000fe400000000ff */
[----:B----4-:R-:W-:Y:S01]  /*47ac0*/  ISETP.LT.AND P2, PT, R12, UR7, !P0 ;  /* 0x000000070c007c0c */ /* 0x010fe2000c741270 */
[----:B------:R-:W1:Y:S01]  /*47ad0*/  LDCU UR7, c[0x0][0x39c] ;  /* 0x00007380ff0777ac */ /* 0x000e620008000800 */
[C---:B------:R-:W-:Y:S01]  /*47ae0*/  IADD3 R12, P6, PT, R29.reuse, R3, RZ ;  /* 0x000000031d0c7210 */ /* 0x040fe20007fde0ff */
[----:B------:R3:W-:Y:S01]  /*47af0*/  @P5 STG.E.U8 desc[UR8][R16.64], R2 ;  /* 0x0000000210005986 */ /* 0x0007e2000c101108 */
[----:B--2---:R-:W-:Y:S01]  /*47b00*/  ISETP.LT.AND P3, PT, R14, UR5, !P0 ;  /* 0x000000050e007c0c */ /* 0x004fe2000c761270 */
[----:B------:R-:W2:Y:S01]  /*47b10*/  LDCU UR5, c[0x0][0x39c] ;  /* 0x00007380ff0577ac */ /* 0x000ea20008000800 */
[----:B------:R-:W-:Y:S01]  /*47b20*/  LEA.HI.X.SX32 R13, R29, R28, 0x1, P6 ;  /* 0x0000001c1d0d7211 */ /* 0x000fe200030f0eff */
[----:B------:R-:W-:-:S02]  /*47b30*/  VIADD R14, R15, 0xd ;  /* 0x0000000d0f0e7836 */ /* 0x000fc40000000000 */
[----:B---3--:R-:W-:Y:S01]  /*47b40*/  VIADD R2, R29, UR4 ;  /* 0x000000041d027c36 */ /* 0x008fe20008000000 */
[----:B------:R-:W-:-:S04]  /*47b50*/  PRMT R29, R9, 0x7770, RZ ;  /* 0x00007770091d7816 */ /* 0x000fc800000000ff */
[-C--:B------:R-:W-:Y:S01]  /*47b60*/  IADD3 R16, P6, PT, R2, R3.reuse, RZ ;  /* 0x0000000302107210 */ /* 0x080fe20007fde0ff */
[----:B------:R3:W-:Y:S01]  /*47b70*/  @P4 STG.E.U8 desc[UR8][R12.64], R29 ;  /* 0x0000001d0c004986 */ /* 0x0007e2000c101108 */
[----:B0-----:R-:W-:Y:S01]  /*47b80*/  ISETP.LT.AND P5, PT, R14, UR6, !P0 ;  /* 0x000000060e007c0c */ /* 0x001fe2000c7a1270 */
[----:B------:R-:W0:Y:S01]  /*47b90*/  LDCU UR6, c[0x0][0x39c] ;  /* 0x00007380ff0677ac */ /* 0x000e220008000800 */
[CC--:B------:R-:W-:Y:S02]  /*47ba0*/  LEA.HI.X.SX32 R17, R2.reuse, R28.reuse, 0x1, P6 ;  /* 0x0000001c02117211 */ /* 0x0c0fe400030f0eff */
[----:B---3--:R-:W-:Y:S01]  /*47bb0*/  PRMT R12, R9, 0x7771, RZ ;  /* 0x00007771090c7816 */ /* 0x008fe200000000ff */
[----:B------:R-:W-:Y:S02]  /*47bc0*/  VIADD R29, R2, UR4 ;  /* 0x00000004021d7c36 */ /* 0x000fe40008000000 */
[----:B------:R-:W-:Y:S02]  /*47bd0*/  VIADD R13, R15, 0xe ;  /* 0x0000000e0f0d7836 */ /* 0x000fe40000000000 */
[----:B------:R3:W-:Y:S01]  /*47be0*/  @P3 STG.E.U8 desc[UR8][R16.64], R12 ;  /* 0x0000000c10003986 */ /* 0x0007e2000c101108 */
[C---:B------:R-:W-:Y:S01]  /*47bf0*/  IADD3 R18, P3, PT, R29.reuse, R3, RZ ;  /* 0x000000031d127210 */ /* 0x040fe20007f7e0ff */
[----:B------:R-:W-:Y:S01]  /*47c00*/  VIADD R2, R29, UR4 ;  /* 0x000000041d027c36 */ /* 0x000fe20008000000 */
[----:B--2---:R-:W-:Y:S01]  /*47c10*/  ISETP.LT.AND P4, PT, R13, UR5, !P0 ;  /* 0x000000050d007c0c */ /* 0x004fe2000c781270 */
[----:B------:R-:W2:Y:S01]  /*47c20*/  LDCU UR5, c[0x0][0x39c] ;  /* 0x00007380ff0577ac */ /* 0x000ea20008000800 */
[----:B------:R-:W-:Y:S01]  /*47c30*/  LEA.HI.X.SX32 R19, R29, R28, 0x1, P3 ;  /* 0x0000001c1d137211 */ /* 0x000fe200018f0eff */
[----:B------:R-:W-:-:S02]  /*47c40*/  VIADD R29, R15, 0x10 ;  /* 0x000000100f1d7836 */ /* 0x000fc40000000000 */
[----:B------:R-:W-:Y:S01]  /*47c50*/  VIADD R13, R15, 0xf ;  /* 0x0000000f0f0d7836 */ /* 0x000fe20000000000 */
[----:B---3--:R-:W-:Y:S02]  /*47c60*/  PRMT R12, R10, 0x7770, RZ ;  /* 0x000077700a0c7816 */ /* 0x008fe400000000ff */
[----:B------:R-:W-:-:S03]  /*47c70*/  IADD3 R16, P6, PT, R2, R3, RZ ;  /* 0x0000000302107210 */ /* 0x000fc60007fde0ff */
[----:B------:R3:W-:Y:S01]  /*47c80*/  @P2 STG.E.U8 desc[UR8][R18.64], R12 ;  /* 0x0000000c12002986 */ /* 0x0007e2000c101108 */
[----:B-1----:R-:W-:Y:S01]  /*47c90*/  ISETP.LT.AND P2, PT, R29, UR7, !P0 ;  /* 0x000000071d007c0c */ /* 0x002fe2000c741270 */
[C---:B------:R-:W-:Y:S01]  /*47ca0*/  VIADD R29, R2.reuse, UR4 ;  /* 0x00000004021d7c36 */ /* 0x040fe20008000000 */
[----:B------:R-:W-:Y:S01]  /*47cb0*/  LEA.HI.X.SX32 R17, R2, R28, 0x1, P6 ;  /* 0x0000001c02117211 */ /* 0x000fe200030f0eff */
[----:B------:R-:W1:Y:S01]  /*47cc0*/  LDCU UR7, c[0x0][0x39c] ;  /* 0x00007380ff0777ac */ /* 0x000e620008000800 */
[----:B0-----:R-:W-:Y:S01]  /*47cd0*/  ISETP.LT.AND P3, PT, R13, UR6, !P0 ;  /* 0x000000060d007c0c */ /* 0x001fe2000c761270 */
[C---:B------:R-:W-:Y:S01]  /*47ce0*/  VIADD R2, R29.reuse, UR4 ;  /* 0x000000041d027c36 */ /* 0x040fe20008000000 */
[----:B------:R-:W0:Y:S01]  /*47cf0*/  LDCU UR6, c[0x0][0x39c] ;  /* 0x00007380ff0677ac */ /* 0x000e220008000800 */
[----:B---3--:R-:W-:Y:S02]  /*47d00*/  PRMT R12, R10, 0x7771, RZ ;  /* 0x000077710a0c7816 */ /* 0x008fe400000000ff */
[----:B------:R-:W-:-:S03]  /*47d10*/  IADD3 R18, P6, PT, R29, R3, RZ ;  /* 0x000000031d127210 */ /* 0x000fc60007fde0ff */
[----:B------:R3:W-:Y:S01]  /*47d20*/  @P5 STG.E.U8 desc[UR8][R16.64], R12 ;  /* 0x0000000c10005986 */ /* 0x0007e2000c101108 */
[----:B------:R-:W-:Y:S02]  /*47d30*/  LEA.HI.X.SX32 R19, R29, R28, 0x1, P6 ;  /* 0x0000001c1d137211 */ /* 0x000fe400030f0eff */
[----:B------:R-:W-:Y:S01]  /*47d40*/  PRMT R29, R11, 0x7770, RZ ;  /* 0x000077700b1d7816 */ /* 0x000fe200000000ff */
[----:B---3--:R-:W-:Y:S01]  /*47d50*/  VIADD R12, R15, 0x11 ;  /* 0x000000110f0c7836 */ /* 0x008fe20000000000 */
[----:B------:R-:W-:-:S04]  /*47d60*/  IADD3 R16, P6, PT, R2, R3, RZ ;  /* 0x0000000302107210 */ /* 0x000fc80007fde0ff */
[----:B--2---:R-:W-:Y:S01]  /*47d70*/  ISETP.LT.AND P5, PT, R12, UR5, !P0 ;  /* 0x000000050c007c0c */ /* 0x004fe2000c7a1270 */
[----:B------:R-:W2:Y:S01]  /*47d80*/  LDCU UR5, c[0x0][0x39c] ;  /* 0x00007380ff0577ac */ /* 0x000ea20008000800 */
[----:B------:R-:W-:Y:S02]  /*47d90*/  PRMT R12, R11, 0x7771, RZ ;  /* 0x000077710b0c7816 */ /* 0x000fe400000000ff */
[C---:B------:R-:W-:Y:S01]  /*47da0*/  LEA.HI.X.SX32 R17, R2.reuse, R28, 0x1, P6 ;  /* 0x0000001c02117211 */ /* 0x040fe200030f0eff */
[----:B------:R-:W-:Y:S02]  /*47db0*/  VIADD R2, R2, UR4 ;  /* 0x0000000402027c36 */ /* 0x000fe40008000000 */
[----:B------:R-:W-:Y:S01]  /*47dc0*/  VIADD R13, R15, 0x12 ;  /* 0x000000120f0d7836 */ /* 0x000fe20000000000 */
[----:B------:R3:W-:Y:S04]  /*47dd0*/  @P4 STG.E.U8 desc[UR8][R18.64], R29 ;  /* 0x0000001d12004986 */ /* 0x0007e8000c101108 */
[----:B------:R4:W-:Y:S01]  /*47de0*/  @P3 STG.E.U8 desc[UR8][R16.64], R12 ;  /* 0x0000000c10003986 */ /* 0x0009e2000c101108 */
[----:B0-----:R-:W-:Y:S01]  /*47df0*/  ISETP.LT.AND P4, PT, R13, UR6, !P0 ;  /* 0x000000060d007c0c */ /* 0x001fe2000c781270 */
[----:B------:R-:W0:Y:S01]  /*47e00*/  LDCU UR6, c[0x0][0x39c] ;  /* 0x00007380ff0677ac */ /* 0x000e220008000800 */
[C---:B---3--:R-:W-:Y:S01]  /*47e10*/  VIADD R29, R2.reuse, UR4 ;  /* 0x00000004021d7c36 */ /* 0x048fe20008000000 */
[----:B----4-:R-:W-:-:S02]  /*47e20*/  IADD3 R16, P3, PT, R2, R3, RZ ;  /* 0x0000000302107210 */ /* 0x010fc40007f7e0ff */
[----:B------:R-:W-:Y:S02]  /*47e30*/  PRMT R12, R4, 0x7772, RZ ;  /* 0x00007772040c7816 */ /* 0x000fe400000000ff */
[----:B------:R-:W-:Y:S01]  /*47e40*/  LEA.HI.X.SX32 R17, R2, R28, 0x1, P3 ;  /* 0x0000001c02117211 */ /* 0x000fe200018f0eff */
[----:B------:R-:W-:Y:S01]  /*47e50*/  VIADD R2, R15, 0x14 ;  /* 0x000000140f027836 */ /* 0x000fe20000000000 */
[----:B------:R-:W-:-:S03]  /*47e60*/  IADD3 R18, P6, PT, R29, R3, RZ ;  /* 0x000000031d127210 */ /* 0x000fc60007fde0ff */
[----:B------:R3:W-:Y:S01]  /*47e70*/  @P2 STG.E.U8 desc[UR8][R16.64], R12 ;  /* 0x0000000c10002986 */ /* 0x0007e2000c101108 */
[----:B--2---:R-:W-:Y:S01]  /*47e80*/  ISETP.LT.AND P2, PT, R2, UR5, !P0 ;  /* 0x0000000502007c0c */ /* 0x004fe2000c741270 */
[C---:B------:R-:W-:Y:S01]  /*47e90*/  VIADD R2, R29.reuse, UR4 ;  /* 0x000000041d027c36 */ /* 0x040fe20008000000 */
[-C--:B------:R-:W-:Y:S01]  /*47ea0*/  LEA.HI.X.SX32 R19, R29, R28.reuse, 0x1, P6 ;  /* 0x0000001c1d137211 */ /* 0x080fe200030f0eff */
[C---:B------:R-:W-:Y:S01]  /*47eb0*/  VIADD R13, R15.reuse, 0x13 ;  /* 0x000000130f0d7836 */ /* 0x040fe20000000000 */
[----:B------:R-:W-:Y:S01]  /*47ec0*/  PRMT R4, R4, 0x7773, RZ ;  /* 0x0000777304047816 */ /* 0x000fe200000000ff */
[----:B------:R-:W2:Y:S01]  /*47ed0*/  LDCU UR5, c[0x0][0x39c] ;  /* 0x00007380ff0577ac */ /* 0x000ea20008000800 */
[----:B------:R-:W-:Y:S02]  /*47ee0*/  VIADD R29, R15, 0x15 ;  /* 0x000000150f1d7836 */ /* 0x000fe40000000000 */
[----:B-1----:R-:W-:Y:S02]  /*47ef0*/  ISETP.LT.AND P3, PT, R13, UR7, !P0 ;  /* 0x000000070d007c0c */ /* 0x002fe4000c761270 */
[C---:B---3--:R-:W-:Y:S01]  /*47f00*/  IADD3 R12, P6, PT, R2.reuse, R3, RZ ;  /* 0x00000003020c7210 */ /* 0x048fe20007fde0ff */
[----:B------:R1:W-:Y:S01]  /*47f10*/  @P5 STG.E.U8 desc[UR8][R18.64], R4 ;  /* 0x0000000412005986 */ /* 0x0003e2000c101108 */
[----:B0-----:R-:W-:Y:S01]  /*47f20*/  ISETP.LT.AND P5, PT, R29, UR6, !P0 ;  /* 0x000000061d007c0c */ /* 0x001fe2000c7a1270 */
[----:B------:R-:W0:Y:S01]  /*47f30*/  LDCU UR6, c[0x0][0x39c] ;  /* 0x00007380ff0677ac */ /* 0x000e220008000800 */
[C---:B------:R-:W-:Y:S01]  /*47f40*/  LEA.HI.X.SX32 R13, R2.reuse, R28, 0x1, P6 ;  /* 0x0000001c020d7211 */ /* 0x040fe200030f0eff */
[----:B------:R-:W-:Y:S01]  /*47f50*/  VIADD R2, R2, UR4 ;  /* 0x0000000402027c36 */ /* 0x000fe20008000000 */
[----:B------:R-:W3:Y:S01]  /*47f60*/  LDL.LU R16, [R1+0x13f4] ;  /* 0x0013f40001107983 */ /* 0x000ee20000300800 */
[----:B------:R-:W4:Y:S01]  /*47f70*/  LDCU UR7, c[0x0][0x39c] ;  /* 0x00007380ff0777ac */ /* 0x000f220008000800 */
[----:B-1----:R-:W-:Y:S01]  /*47f80*/  PRMT R4, R5, 0x7772, RZ ;  /* 0x0000777205047816 */ /* 0x002fe200000000ff */
[----:B------:R-:W-:-:S04]  /*47f90*/  VIADD R29, R15, 0x16 ;  /* 0x000000160f1d7836 */ /* 0x000fc80000000000 */
[----:B------:R1:W-:Y:S01]  /*47fa0*/  @P4 STG.E.U8 desc[UR8][R12.64], R4 ;  /* 0x000000040c004986 */ /* 0x0003e2000c101108 */
[C---:B------:R-:W-:Y:S02]  /*47fb0*/  IADD3 R18, P4, PT, R2.reuse, R3, RZ ;  /* 0x0000000302127210 */ /* 0x040fe40007f9e0ff */
[----:B--2---:R-:W-:Y:S01]  /*47fc0*/  ISETP.LT.AND P6, PT, R29, UR5, !P0 ;  /* 0x000000051d007c0c */ /* 0x004fe2000c7c1270 */
[----:B------:R-:W2:Y:S01]  /*47fd0*/  LDCU UR5, c[0x0][0x39c] ;  /* 0x00007380ff0577ac */ /* 0x000ea20008000800 */
[C---:B------:R-:W-:Y:S01]  /*47fe0*/  LEA.HI.X.SX32 R19, R2.reuse, R28, 0x1, P4 ;  /* 0x0000001c02137211 */ /* 0x040fe200020f0eff */
[----:B-1----:R-:W-:Y:S01]  /*47ff0*/  VIADD R4, R2, UR4 ;  /* 0x0000000402047c36 */ /* 0x002fe20008000000 */
[----:B------:R-:W-:Y:S01]  /*48000*/  PRMT R2, R5, 0x7773, RZ ;  /* 0x0000777305027816 */ /* 0x000fe200000000ff */
[----:B------:R-:W-:-:S03]  /*48010*/  VIADD R5, R15, 0x17 ;  /* 0x000000170f057836 */ /* 0x000fc60000000000 */
[-C--:B------:R-:W-:Y:S01]  /*48020*/  IADD3 R12, P4, PT, R4, R3.reuse, RZ ;  /* 0x00000003040c7210 */ /* 0x080fe20007f9e0ff */
[----:B------:R1:W-:Y:S01]  /*48030*/  @P3 STG.E.U8 desc[UR8][R18.64], R2 ;  /* 0x0000000212003986 */ /* 0x0003e2000c101108 */
[----:B------:R-:W-:Y:S02]  /*48040*/  PRMT R29, R6, 0x7772, RZ ;  /* 0x00007772061d7816 */ /* 0x000fe400000000ff */
[CC--:B------:R-:W-:Y:S02]  /*48050*/  LEA.HI.X.SX32 R13, R4.reuse, R28.reuse, 0x1, P4 ;  /* 0x0000001c040d7211 */ /* 0x0c0fe400020f0eff */
[----:B0-----:R-:W-:Y:S01]  /*48060*/  ISETP.LT.AND P3, PT, R5, UR6, !P0 ;  /* 0x0000000605007c0c */ /* 0x001fe2000c761270 */
[----:B------:R-:W-:Y:S01]  /*48070*/  VIADD R5, R15, 0x18 ;  /* 0x000000180f057836 */ /* 0x000fe20000000000 */
[----:B------:R-:W0:Y:S01]  /*48080*/  LDCU UR6, c[0x0][0x39c] ;  /* 0x00007380ff0677ac */ /* 0x000e220008000800 */
[----:B-1----:R-:W-:Y:S01]  /*48090*/  VIADD R2, R4, UR4 ;  /* 0x0000000404027c36 */ /* 0x002fe20008000000 */
[----:B------:R1:W-:Y:S02]  /*480a0*/  @P2 STG.E.U8 desc[UR8][R12.64], R29 ;  /* 0x0000001d0c002986 */ /* 0x0003e4000c101108 */
[----:B----4-:R-:W-:Y:S01]  /*480b0*/  ISETP.LT.AND P2, PT, R5, UR7, !P0 ;  /* 0x0000000705007c0c */ /* 0x010fe2000c741270 */
[----:B------:R-:W4:Y:S01]  /*480c0*/  LDCU UR7, c[0x0][0x39c] ;  /* 0x00007380ff0777ac */ /* 0x000f220008000800 */
[CC--:B------:R-:W-:Y:S01]  /*480d0*/  IADD3 R4, P4, PT, R2.reuse, R3.reuse, RZ ;  /* 0x0000000302047210 */ /* 0x0c0fe20007f9e0ff */
[----:B------:R-:W3:Y:S03]  /*480e0*/  LDL.LU R19, [R1+0x28] ;  /* 0x0000280001137983 */ /* 0x000ee60000300800 */
[-C--:B------:R-:W-:Y:S01]  /*480f0*/  LEA.HI.X.SX32 R5, R2, R28.reuse, 0x1, P4 ;  /* 0x0000001c02057211 */ /* 0x080fe200020f0eff */
[----:B------:R-:W3:Y:S01]  /*48100*/  LDL.LU R18, [R1+0x2c] ;  /* 0x00002c0001127983 */ /* 0x000ee20000300800 */
[----:B-1----:R-:W-:Y:S01]  /*48110*/  VIADD R12, R15, 0x19 ;  /* 0x000000190f0c7836 */ /* 0x002fe20000000000 */
[----:B------:R-:W-:Y:S01]  /*48120*/  PRMT R29, R6, 0x7773, RZ ;  /* 0x00007773061d7816 */ /* 0x000fe200000000ff */
[----:B------:R-:W-:Y:S01]  /*48130*/  VIADD R6, R2, UR4 ;  /* 0x0000000402067c36 */ /* 0x000fe20008000000 */
[----:B------:R-:W3:Y:S02]  /*48140*/  LDL.LU R17, [R1+0x30] ;  /* 0x0000300001117983 */ /* 0x000ee40000300800 */
[----:B--2---:R-:W-:Y:S01]  /*48150*/  ISETP.LT.AND P4, PT, R12, UR5, !P0 ;  /* 0x000000050c007c0c */ /* 0x004fe2000c781270 */
[C---:B------:R-:W-:Y:S01]  /*48160*/  VIADD R2, R6.reuse, UR4 ;  /* 0x0000000406027c36 */ /* 0x040fe20008000000 */
[----:B------:R1:W-:Y:S01]  /*48170*/  @P5 STG.E.U8 desc[UR8][R4.64], R29 ;  /* 0x0000001d04005986 */ /* 0x0003e2000c101108 */
[C---:B------:R-:W-:Y:S01]  /*48180*/  IADD3 R12, P5, PT, R6.reuse, R3, RZ ;  /* 0x00000003060c7210 */ /* 0x040fe20007fbe0ff */
[----:B------:R-:W2:Y:S02]  /*48190*/  LDCU UR5, c[0x0][0x39c] ;  /* 0x00007380ff0577ac */ /* 0x000ea40008000800 */
[----:B------:R-:W3:Y:S01]  /*481a0*/  LDL.LU R14, [R1+0x34] ;  /* 0x00003400010e7983 */ /* 0x000ee20000300800 */
[----:B------:R-:W-:-:S02]  /*481b0*/  LEA.HI.X.SX32 R13, R6, R28, 0x1, P5 ;  /* 0x0000001c060d7211 */ /* 0x000fc400028f0eff */
[CC--:B-1----:R-:W-:Y:S02]  /*481c0*/  IADD3 R4, P5, PT, R2.reuse, R3.reuse, RZ ;  /* 0x0000000302047210 */ /* 0x0c2fe40007fbe0ff */
[C---:B------:R-:W-:Y:S02]  /*481d0*/  PRMT R29, R7.reuse, 0x7773, RZ ;  /* 0x00007773071d7816 */ /* 0x040fe400000000ff */
[----:B------:R-:W-:Y:S02]  /*481e0*/  PRMT R7, R7, 0x7772, RZ ;  /* 0x0000777207077816 */ /* 0x000fe400000000ff */
[C---:B------:R-:W-:Y:S01]  /*481f0*/  LEA.HI.X.SX32 R5, R2.reuse, R28, 0x1, P5 ;  /* 0x0000001c02057211 */ /* 0x040fe200028f0eff */
[----:B------:R-:W-:Y:S02]  /*48200*/  VIADD R2, R2, UR4 ;  /* 0x0000000402027c36 */ /* 0x000fe40008000000 */
[C---:B------:R-:W-:Y:S01]  /*48210*/  VIADD R6, R15.reuse, 0x1a ;  /* 0x0000001a0f067836 */ /* 0x040fe20000000000 */
[----:B------:R1:W-:Y:S04]  /*48220*/  @P6 STG.E.U8 desc[UR8][R12.64], R7 ;  /* 0x000000070c006986 */ /* 0x0003e8000c101108 */
[----:B------:R2:W-:Y:S01]  /*48230*/  @P3 STG.E.U8 desc[UR8][R4.64], R29 ;  /* 0x0000001d04003986 */ /* 0x0005e2000c101108 */
[----:B0-----:R-:W-:Y:S01]  /*48240*/  ISETP.LT.AND P5, PT, R6, UR6, !P0 ;  /* 0x0000000606007c0c */ /* 0x001fe2000c7a1270 */
[----:B------:R-:W-:Y:S01]  /*48250*/  VIADD R6, R15, 0x1b ;  /* 0x0000001b0f067836 */ /* 0x000fe20000000000 */
[----:B------:R-:W0:Y:S01]  /*48260*/  LDCU UR6, c[0x0][0x39c] ;  /* 0x00007380ff0677ac */ /* 0x000e220008000800 */
[C---:B-1----:R-:W-:Y:S01]  /*48270*/  VIADD R7, R2.reuse, UR4 ;  /* 0x0000000402077c36 */ /* 0x042fe20008000000 */
[----:B------:R-:W3:Y:S01]  /*48280*/  LDL.LU R13, [R1+0x38] ;  /* 0x00003800010d7983 */ /* 0x000ee20000300800 */
[----:B--2---:R-:W-:-:S03]  /*48290*/  IADD3 R4, P3, PT, R2, R3, RZ ;  /* 0x0000000302047210 */ /* 0x004fc60007f7e0ff */
[----:B------:R-:W2:Y:S01]  /*482a0*/  LDL.LU R12, [R1+0x3c] ;  /* 0x00003c00010c7983 */ /* 0x000ea20000300800 */
[----:B------:R-:W-:Y:S02]  /*482b0*/  PRMT R29, R8, 0x7772, RZ ;  /* 0x00007772081d7816 */ /* 0x000fe400000000ff */
[-C--:B------:R-:W-:Y:S01]  /*482c0*/  LEA.HI.X.SX32 R5, R2, R28.reuse, 0x1, P3 ;  /* 0x0000001c02057211 */ /* 0x080fe200018f0eff */
[----:B------:R-:W-:Y:S01]  /*482d0*/  VIADD R2, R15, 0x1c ;  /* 0x0000001c0f027836 */ /* 0x000fe20000000000 */
[----:B------:R-:W-:Y:S01]  /*482e0*/  ISETP.LT.AND P3, PT, R6, UR5, !P0 ;  /* 0x0000000506007c0c */ /* 0x000fe2000c761270 */
[----:B------:R-:W1:Y:S01]  /*482f0*/  LDCU UR5, c[0x0][0x39c] ;  /* 0x00007380ff0577ac */ /* 0x000e620008000800 */
[CC--:B------:R-:W-:Y:S01]  /*48300*/  IADD3 R6, P6, PT, R7.reuse, R3.reuse, RZ ;  /* 0x0000000307067210 */ /* 0x0c0fe20007fde0ff */
[----:B------:R0:W-:Y:S01]  /*48310*/  @P2 STG.E.U8 desc[UR8][R4.64], R29 ;  /* 0x0000001d04002986 */ /* 0x0001e2000c101108 */
[----:B----4-:R-:W-:Y:S01]  /*48320*/  ISETP.LT.AND P2, PT, R2, UR7, !P0 ;  /* 0x0000000702007c0c */ /* 0x010fe2000c741270 */
[C---:B------:R-:W-:Y:S01]  /*48330*/  VIADD R2, R7.reuse, UR4 ;  /* 0x0000000407027c36 */ /* 0x040fe20008000000 */
[----:B------:R-:W-:Y:S01]  /*48340*/  LEA.HI.X.SX32 R7, R7, R28, 0x1, P6 ;  /* 0x0000001c07077211 */ /* 0x000fe200030f0eff */
[----:B------:R-:W4:Y:S01]  /*48350*/  LDCU UR7, c[0x0][0x39c] ;  /* 0x00007380ff0777ac */ /* 0x000f220008000800 */
[----:B0-----:R-:W-:Y:S01]  /*48360*/  PRMT R5, R8, 0x7773, RZ ;  /* 0x0000777308057816 */ /* 0x001fe200000000ff */
[----:B------:R-:W2:Y:S01]  /*48370*/  LDL.LU R29, [R1+0x24] ;  /* 0x00002400011d7983 */ /* 0x000ea20000300800 */
[----:B------:R-:W-:Y:S01]  /*48380*/  IADD3 R4, P6, PT, R2, R3, RZ ;  /* 0x0000000302047210 */ /* 0x000fe20007fde0ff */
[----:B------:R-:W-:-:S02]  /*48390*/  VIADD R8, R15, 0x1d ;  /* 0x0000001d0f087836 */ /* 0x000fc40000000000 */
[----:B------:R0:W-:Y:S03]  /*483a0*/  @P4 STG.E.U8 desc[UR8][R6.64], R5 ;  /* 0x0000000506004986 */ /* 0x0001e6000c101108 */
[----:B------:R-:W-:Y:S01]  /*483b0*/  ISETP.LT.AND P4, PT, R8, UR6, !P0 ;  /* 0x0000000608007c0c */ /* 0x000fe2000c781270 */
[----:B------:R-:W1:Y:S01]  /*483c0*/  LDCU UR6, c[0x0][0x39c] ;  /* 0x00007380ff0677ac */ /* 0x000e620008000800 */
[C---:B0-----:R-:W-:Y:S01]  /*483d0*/  LEA.HI.X.SX32 R5, R2.reuse, R28, 0x1, P6 ;  /* 0x0000001c02057211 */ /* 0x041fe200030f0eff */
[----:B------:R-:W-:Y:S01]  /*483e0*/  VIADD R2, R2, UR4 ;  /* 0x0000000402027c36 */ /* 0x000fe20008000000 */
[----:B------:R-:W-:-:S05]  /*483f0*/  PRMT R6, R9, 0x7772, RZ ;  /* 0x0000777209067816 */ /* 0x000fca00000000ff */
[----:B------:R0:W-:Y:S01]  /*48400*/  @P5 STG.E.U8 desc[UR8][R4.64], R6 ;  /* 0x0000000604005986 */ /* 0x0001e2000c101108 */
[C---:B------:R-:W-:Y:S01]  /*48410*/  VIADD R7, R2.reuse, UR4 ;  /* 0x0000000402077c36 */ /* 0x040fe20008000000 */
[----:B0-----:R-:W-:Y:S01]  /*48420*/  IADD3 R4, P5, PT, R2, R3, RZ ;  /* 0x0000000302047210 */ /* 0x001fe20007fbe0ff */
[----:B------:R-:W-:-:S03]  /*48430*/  VIADD R6, R15, 0x1e ;  /* 0x0000001e0f067836 */ /* 0x000fc60000000000 */
[-C--:B------:R-:W-:Y:S02]  /*48440*/  LEA.HI.X.SX32 R5, R2, R28.reuse, 0x1, P5 ;  /* 0x0000001c02057211 */ /* 0x080fe400028f0eff */
[----:B------:R-:W-:Y:S02]  /*48450*/  PRMT R2, R9, 0x7773, RZ ;  /* 0x0000777309027816 */ /* 0x000fe400000000ff */
[----:B-1----:R-:W-:Y:S01]  /*48460*/  ISETP.LT.AND P6, PT, R6, UR5, !P0 ;  /* 0x0000000506007c0c */ /* 0x002fe2000c7c1270 */
[----:B------:R-:W0:Y:S01]  /*48470*/  LDCU UR5, c[0x0][0x39c] ;  /* 0x00007380ff0577ac */ /* 0x000e220008000800 */
[----:B------:R-:W-:Y:S01]  /*48480*/  IADD3 R6, P5, PT, R7, R3, RZ ;  /* 0x0000000307067210 */ /* 0x000fe20007fbe0ff */
[----:B------:R1:W-:Y:S02]  /*48490*/  @P3 STG.E.U8 desc[UR8][R4.64], R2 ;  /* 0x0000000204003986 */ /* 0x0003e4000c101108 */
[----:B-1----:R-:W-:Y:S02]  /*484a0*/  VIADD R4, R15, 0x1f ;  /* 0x0000001f0f047836 */ /* 0x002fe40000000000 */
[C---:B------:R-:W-:Y:S01]  /*484b0*/  VIADD R2, R7.reuse, UR4 ;  /* 0x0000000407027c36 */ /* 0x040fe20008000000 */
[----:B------:R-:W-:-:S02]  /*484c0*/  LEA.HI.X.SX32 R7, R7, R28, 0x1, P5 ;  /* 0x0000001c07077211 */ /* 0x000fc400028f0eff */
[----:B------:R-:W-:Y:S02]  /*484d0*/  PRMT R5, R10, 0x7772, RZ ;  /* 0x000077720a057816 */ /* 0x000fe400000000ff */
[----:B------:R-:W-:Y:S01]  /*484e0*/  ISETP.LT.AND P3, PT, R4, UR6, !P0 ;  /* 0x0000000604007c0c */ /* 0x000fe2000c761270 */
[----:B------:R-:W1:Y:S01]  /*484f0*/  LDCU UR6, c[0x0][0x39c] ;  /* 0x00007380ff0677ac */ /* 0x000e620008000800 */
[----:B------:R-:W-:Y:S01]  /*48500*/  IADD3 R4, P5, PT, R2, R3, RZ ;  /* 0x0000000302047210 */ /* 0x000fe20007fbe0ff */
[----:B------:R0:W-:Y:S01]  /*48510*/  @P2 STG.E.U8 desc[UR8][R6.64], R5 ;  /* 0x0000000506002986 */ /* 0x0001e2000c101108 */
[----:B------:R-:W-:Y:S02]  /*48520*/  PRMT R10, R10, 0x7773, RZ ;  /* 0x000077730a0a7816 */ /* 0x000fe400000000ff */
[C---:B0-----:R-:W-:Y:S01]  /*48530*/  LEA.HI.X.SX32 R5, R2.reuse, R28, 0x1, P5 ;  /* 0x0000001c02057211 */ /* 0x041fe200028f0eff */
[----:B------:R-:W-:-:S04]  /*48540*/  VIADD R6, R2, UR4 ;  /* 0x0000000402067c36 */ /* 0x000fc80008000000 */
[----:B------:R0:W-:Y:S01]  /*48550*/  @P4 STG.E.U8 desc[UR8][R4.64], R10 ;  /* 0x0000000a04004986 */ /* 0x0001e2000c101108 */
[C---:B------:R-:W-:Y:S02]  /*48560*/  PRMT R2, R11.reuse, 0x7773, RZ ;  /* 0x000077730b027816 */ /* 0x040fe400000000ff */
[----:B------:R-:W-:Y:S02]  /*48570*/  PRMT R11, R11, 0x7772, RZ ;  /* 0x000077720b0b7816 */ /* 0x000fe400000000ff */
[----:B0-----:R-:W-:-:S04]  /*48580*/  IADD3 R4, P4, PT, R6, R3, RZ ;  /* 0x0000000306047210 */ /* 0x001fc80007f9e0ff */
[----:B------:R-:W-:-:S05]  /*48590*/  LEA.HI.X.SX32 R5, R6, R28, 0x1, P4 ;  /* 0x0000001c06057211 */ /* 0x000fca00020f0eff */
[----:B------:R0:W-:Y:S04]  /*485a0*/  @P6 STG.E.U8 desc[UR8][R4.64], R11 ;  /* 0x0000000b04006986 */ /* 0x0001e8000c101108 */
[----:B0-----:R-:W2:Y:S01]  /*485b0*/  LDL.LU R11, [R1+0x20] ;  /* 0x00002000010b7983 */ /* 0x001ea20000300800 */
[C---:B------:R-:W-:Y:S02]  /*485c0*/  VIADD R7, R15.reuse, 0x21 ;  /* 0x000000210f077836 */ /* 0x040fe40000000000 */
[----:B------:R-:W-:-:S03]  /*485d0*/  VIADD R8, R15, 0x20 ;  /* 0x000000200f087836 */ /* 0x000fc60000000000 */
[----:B------:R-:W-:Y:S01]  /*485e0*/  ISETP.LT.AND P5, PT, R7, UR5, !P0 ;  /* 0x0000000507007c0c */ /* 0x000fe2000c7a1270 */
[----:B------:R-:W-:Y:S01]  /*485f0*/  VIADD R7, R6, UR4 ;  /* 0x0000000406077c36 */ /* 0x000fe20008000000 */
[----:B------:R-:W0:Y:S01]  /*48600*/  LDCU UR5, c[0x0][0x39c] ;  /* 0x00007380ff0577ac */ /* 0x000e220008000800 */
[----:B----4-:R-:W-:-:S03]  /*48610*/  ISETP.LT.AND P2, PT, R8, UR7, !P0 ;  /* 0x0000000708007c0c */ /* 0x010fc6000c741270 */
[CC--:B------:R-:W-:Y:S01]  /*48620*/  IADD3 R6, P4, PT, R7.reuse, R3.reuse, RZ ;  /* 0x0000000307067210 */ /* 0x0c0fe20007f9e0ff */
[C---:B------:R-:W-:Y:S01]  /*48630*/  VIADD R8, R7.reuse, UR4 ;  /* 0x0000000407087c36 */ /* 0x040fe20008000000 */
[----:B------:R-:W4:Y:S02]  /*48640*/  LDCU UR7, c[0x0][0x39c] ;  /* 0x00007380ff0777ac */ /* 0x000f240008000800 */
[----:B------:R-:W-:Y:S01]  /*48650*/  LEA.HI.X.SX32 R7, R7, R28, 0x1, P4 ;  /* 0x0000001c07077211 */ /* 0x000fe200020f0eff */
[----:B------:R-:W-:Y:S01]  /*48660*/  VIADD R9, R15, 0x22 ;  /* 0x000000220f097836 */ /* 0x000fe20000000000 */
[----:B------:R-:W-:-:S03]  /*48670*/  IADD3 R4, P6, PT, R8, R3, RZ ;  /* 0x0000000308047210 */ /* 0x000fc60007fde0ff */
[----:B------:R0:W-:Y:S01]  /*48680*/  @P3 STG.E.U8 desc[UR8][R6.64], R2 ;  /* 0x0000000206003986 */ /* 0x0001e2000c101108 */
[----:B-1----:R-:W-:Y:S01]  /*48690*/  ISETP.LT.AND P4, PT, R9, UR6, !P0 ;  /* 0x0000000609007c0c */ /* 0x002fe2000c781270 */
[----:B------:R-:W1:Y:S01]  /*486a0*/  LDCU UR6, c[0x0][0x39c] ;  /* 0x00007380ff0677ac */ /* 0x000e620008000800 */
[C---:B------:R-:W-:Y:S01]  /*486b0*/  LEA.HI.X.SX32 R5, R8.reuse, R28, 0x1, P6 ;  /* 0x0000001c08057211 */ /* 0x040fe200030f0eff */
[----:B0-----:R-:W-:Y:S02]  /*486c0*/  VIADD R6, R15, 0x23 ;  /* 0x000000230f067836 */ /* 0x001fe40000000000 */
[----:B------:R-:W-:-:S03]  /*486d0*/  VIADD R2, R8, UR4 ;  /* 0x0000000408027c36 */ /* 0x000fc60008000000 */
[----:B------:R-:W-:Y:S01]  /*486e0*/  ISETP.LT.AND P3, PT, R6, UR5, !P0 ;  /* 0x0000000506007c0c */ /* 0x000fe2000c761270 */
[----:B------:R-:W0:Y:S01]  /*486f0*/  LDCU UR5, c[0x0][0x39c] ;  /* 0x00007380ff0577ac */ /* 0x000e220008000800 */
[----:B------:R-:W-:Y:S02]  /*48700*/  IADD3 R6, P6, PT, R2, R3, RZ ;  /* 0x0000000302067210 */ /* 0x000fe40007fde0ff */
[----:B---3--:R-:W-:Y:S02]  /*48710*/  PRMT R8, R14, 0x7771, RZ ;  /* 0x000077710e087816 */ /* 0x008fe400000000ff */
[C---:B--2---:R-:W-:Y:S02]  /*48720*/  PRMT R10, R12.reuse, 0x7770, RZ ;  /* 0x000077700c0a7816 */ /* 0x044fe400000000ff */
[----:B------:R-:W-:Y:S02]  /*48730*/  PRMT R9, R12, 0x7771, RZ ;  /* 0x000077710c097816 */ /* 0x000fe400000000ff */
[----:B------:R-:W-:-:S05]  /*48740*/  PRMT R7, R11, 0x7770, RZ ;  /* 0x000077700b077816 */ /* 0x000fca00000000ff */
[----:B------:R2:W-:Y:S02]  /*48750*/  @P2 STG.E.U8 desc[UR8][R4.64], R7 ;  /* 0x0000000704002986 */ /* 0x0005e4000c101108 */
[C---:B--2---:R-:W-:Y:S01]  /*48760*/  VIADD R5, R2.reuse, UR4 ;  /* 0x0000000402057c36 */ /* 0x044fe20008000000 */
[----:B------:R-:W-:Y:S02]  /*48770*/  LEA.HI.X.SX32 R7, R2, R28, 0x1, P6 ;  /* 0x0000001c02077211 */ /* 0x000fe400030f0eff */
[----:B------:R-:W-:Y:S01]  /*48780*/  PRMT R2, R11, 0x7771, RZ ;  /* 0x000077710b027816 */ /* 0x000fe200000000ff */
[----:B------:R-:W-:-:S04]  /*48790*/  VIADD R4, R15, 0x24 ;  /* 0x000000240f047836 */ /* 0x000fc80000000000 */
[----:B------:R2:W-:Y:S01]  /*487a0*/  @P5 STG.E.U8 desc[UR8][R6.64], R2 ;  /* 0x0000000206005986 */ /* 0x0005e2000c101108 */
[----:B----4-:R-:W-:Y:S01]  /*487b0*/  ISETP.LT.AND P2, PT, R4, UR7, !P0 ;  /* 0x0000000704007c0c */ /* 0x010fe2000c741270 */
[----:B------:R-:W3:Y:S01]  /*487c0*/  LDCU UR7, c[0x0][0x39c] ;  /* 0x00007380ff0777ac */ /* 0x000ee20008000800 */
[----:B------:R-:W-:Y:S01]  /*487d0*/  IADD3 R4, P6, PT, R5, R3, RZ ;  /* 0x0000000305047210 */ /* 0x000fe20007fde0ff */
[----:B--2---:R-:W-:Y:S02]  /*487e0*/  VIADD R6, R15, 0x25 ;  /* 0x000000250f067836 */ /* 0x004fe40000000000 */
[C---:B------:R-:W-:Y:S01]  /*487f0*/  VIADD R2, R5.reuse, UR4 ;  /* 0x0000000405027c36 */ /* 0x040fe20008000000 */
[----:B------:R-:W-:Y:S02]  /*48800*/  LEA.HI.X.SX32 R5, R5, R28, 0x1, P6 ;  /* 0x0000001c05057211 */ /* 0x000fe400030f0eff */
[----:B-1----:R-:W-:Y:S01]  /*48810*/  ISETP.LT.AND P5, PT, R6, UR6, !P0 ;  /* 0x0000000606007c0c */ /* 0x002fe2000c7a1270 */
[----:B------:R-:W1:Y:S01]  /*48820*/  LDCU UR6, c[0x0][0x39c] ;  /* 0x00007380ff0677ac */ /* 0x000e620008000800 */
[----:B------:R-:W-:-:S02]  /*48830*/  PRMT R7, R29, 0x7770, RZ ;  /* 0x000077701d077816 */ /* 0x000fc400000000ff */
[----:B------:R-:W-:-:S03]  /*48840*/  IADD3 R6, P6, PT, R2, R3, RZ ;  /* 0x0000000302067210 */ /* 0x000fc60007fde0ff */
[----:B------:R2:W-:Y:S02]  /*48850*/  @P4 STG.E.U8 desc[UR8][R4.64], R7 ;  /* 0x0000000704004986 */ /* 0x0005e4000c101108 */
[C---:B--2---:R-:W-:Y:S01]  /*48860*/  VIADD R5, R2.reuse, UR4 ;  /* 0x0000000402057c36 */ /* 0x044fe20008000000 */
[----:B------:R-:W-:Y:S01]  /*48870*/  LEA.HI.X.SX32 R7, R2, R28, 0x1, P6 ;  /* 0x0000001c02077211 */ /* 0x000fe200030f0eff */
[----:B------:R-:W-:Y:S01]  /*48880*/  VIADD R4, R15, 0x26 ;  /* 0x000000260f047836 */ /* 0x000fe20000000000 */
[----:B------:R-:W-:-:S04]  /*48890*/  PRMT R2, R29, 0x7771, RZ ;  /* 0x000077711d027816 */ /* 0x000fc800000000ff */
[----:B0-----:R-:W-:Y:S01]  /*488a0*/  ISETP.LT.AND P4, PT, R4, UR5, !P0 ;  /* 0x0000000504007c0c */ /* 0x001fe2000c781270 */
[----:B------:R0:W-:Y:S01]  /*488b0*/  @P3 STG.E.U8 desc[UR8][R6.64], R2 ;  /* 0x0000000206003986 */ /* 0x0001e2000c101108 */
[-C--:B------:R-:W-:Y:S01]  /*488c0*/  IADD3 R4, P6, PT, R5, R3.reuse, RZ ;  /* 0x0000000305047210 */ /* 0x080fe20007fde0ff */
[----:B------:R-:W2:Y:S01]  /*488d0*/  LDCU UR5, c[0x0][0x39c] ;  /* 0x00007380ff0577ac */ /* 0x000ea20008000800 */
[----:B0-----:R-:W-:Y:S02]  /*488e0*/  VIADD R6, R15, 0x27 ;  /* 0x000000270f067836 */ /* 0x001fe40000000000 */
[C---:B------:R-:W-:Y:S01]  /*488f0*/  VIADD R2, R5.reuse, UR4 ;  /* 0x0000000405027c36 */ /* 0x040fe20008000000 */
[-C--:B------:R-:W-:Y:S02]  /*48900*/  LEA.HI.X.SX32 R5, R5, R28.reuse, 0x1, P6 ;  /* 0x0000001c05057211 */ /* 0x080fe400030f0eff */
[----:B------:R-:W-:Y:S02]  /*48910*/  PRMT R7, R19, 0x7770, RZ ;  /* 0x0000777013077816 */ /* 0x000fe400000000ff */
[----:B-1----:R-:W-:Y:S01]  /*48920*/  ISETP.LT.AND P3, PT, R6, UR6, !P0 ;  /* 0x0000000606007c0c */ /* 0x002fe2000c761270 */
[----:B------:R-:W0:Y:S01]  /*48930*/  LDCU UR6, c[0x0][0x39c] ;  /* 0x00007380ff0677ac */ /* 0x000e220008000800 */
[C---:B------:R-:W-:Y:S01]  /*48940*/  IADD3 R6, P6, PT, R2.reuse, R3, RZ ;  /* 0x0000000302067210 */ /* 0x040fe20007fde0ff */
[----:B------:R1:W-:Y:S02]  /*48950*/  @P2 STG.E.U8 desc[UR8][R4.64], R7 ;  /* 0x0000000704002986 */ /* 0x0003e4000c101108 */
[C---:B-1----:R-:W-:Y:S01]  /*48960*/  VIADD R5, R2.reuse, UR4 ;  /* 0x0000000402057c36 */ /* 0x042fe20008000000 */
[----:B------:R-:W-:-:S02]  /*48970*/  LEA.HI.X.SX32 R7, R2, R28, 0x1, P6 ;  /* 0x0000001c02077211 */ /* 0x000fc400030f0eff */
[----:B------:R-:W-:Y:S01]  /*48980*/  PRMT R2, R19, 0x7771, RZ ;  /* 0x0000777113027816 */ /* 0x000fe200000000ff */
[----:B------:R-:W-:-:S04]  /*48990*/  VIADD R4, R15, 0x28 ;  /* 0x000000280f047836 */ /* 0x000fc80000000000 */
[----:B------:R1:W-:Y:S01]  /*489a0*/  @P5 STG.E.U8 desc[UR8][R6.64], R2 ;  /* 0x0000000206005986 */ /* 0x0003e2000c101108 */
[----:B---3--:R-:W-:Y:S01]  /*489b0*/  ISETP.LT.AND P2, PT, R4, UR7, !P0 ;  /* 0x0000000704007c0c */ /* 0x008fe2000c741270 */
[----:B------:R-:W3:Y:S01]  /*489c0*/  LDCU UR7, c[0x0][0x39c] ;  /* 0x00007380ff0777ac */ /* 0x000ee20008000800 */
[----:B------:R-:W-:Y:S01]  /*489d0*/  IADD3 R4, P6, PT, R5, R3, RZ ;  /* 0x0000000305047210 */ /* 0x000fe20007fde0ff */
[----:B-1----:R-:W-:Y:S02]  /*489e0*/  VIADD R6, R15, 0x29 ;  /* 0x000000290f067836 */ /* 0x002fe40000000000 */
[C---:B------:R-:W-:Y:S01]  /*489f0*/  VIADD R2, R5.reuse, UR4 ;  /* 0x0000000405027c36 */ /* 0x040fe20008000000 */
[----:B------:R-:W-:Y:S02]  /*48a00*/  LEA.HI.X.SX32 R5, R5, R28, 0x1, P6 ;  /* 0x0000001c05057211 */ /* 0x000fe400030f0eff */
[----:B--2---:R-:W-:Y:S01]  /*48a10*/  ISETP.LT.AND P5, PT, R6, UR5, !P0 ;  /* 0x0000000506007c0c */ /* 0x004fe2000c7a1270 */
        /* <DEDUP_REMOVED lines=36> */
[----:B--2---:R-:W-:Y:S01]  /*48c60*/  VIADD R4, R15, 0x2e ;  /* 0x0000002e0f047836 */ /* 0x004fe20000000000 */
[C---:B------:R-:W-:Y:S01]  /*48c70*/  LEA.HI.X.SX32 R7, R2.reuse, R28, 0x1, P6 ;  /* 0x0000001c02077211 */ /* 0x040fe200030f0eff */
[----:B------:R-:W-:-:S03]  /*48c80*/  VIADD R5, R2, UR4 ;  /* 0x0000000402057c36 */ /* 0x000fc60008000000 */
[----:B0-----:R-:W-:Y:S01]  /*48c90*/  ISETP.LT.AND P4, PT, R4, UR5, !P0 ;  /* 0x0000000504007c0c */ /* 0x001fe2000c781270 */
[----:B------:R0:W-:Y:S01]  /*48ca0*/  @P3 STG.E.U8 desc[UR8][R6.64], R8 ;  /* 0x0000000806003986 */ /* 0x0001e2000c101108 */
[C---:B------:R-:W-:Y:S01]  /*48cb0*/  IADD3 R4, P3, PT, R5.reuse, R3, RZ ;  /* 0x0000000305047210 */ /* 0x040fe20007f7e0ff */
[C---:B------:R-:W-:Y:S01]  /*48cc0*/  VIADD R2, R5.reuse, UR4 ;  /* 0x0000000405027c36 */ /* 0x040fe20008000000 */
[----:B------:R-:W2:Y:S02]  /*48cd0*/  LDCU UR5, c[0x0][0x39c] ;  /* 0x00007380ff0577ac */ /* 0x000ea40008000800 */
[----:B------:R-:W-:Y:S01]  /*48ce0*/  LEA.HI.X.SX32 R5, R5, R28, 0x1, P3 ;  /* 0x0000001c05057211 */ /* 0x000fe200018f0eff */
[----:B0-----:R-:W-:Y:S01]  /*48cf0*/  VIADD R6, R15, 0x2f ;  /* 0x0000002f0f067836 */ /* 0x001fe20000000000 */
[----:B------:R-:W-:-:S04]  /*48d00*/  PRMT R7, R13, 0x7770, RZ ;  /* 0x000077700d077816 */ /* 0x000fc800000000ff */
[----:B-1----:R-:W-:Y:S01]  /*48d10*/  ISETP.LT.AND P3, PT, R6, UR6, !P0 ;  /* 0x0000000606007c0c */ /* 0x002fe2000c761270 */
[----:B------:R0:W-:Y:S01]  /*48d20*/  @P2 STG.E.U8 desc[UR8][R4.64], R7 ;  /* 0x0000000704002986 */ /* 0x0001e2000c101108 */
[C---:B------:R-:W-:Y:S01]  /*48d30*/  IADD3 R6, P6, PT, R2.reuse, R3, RZ ;  /* 0x0000000302067210 */ /* 0x040fe20007fde0ff */
[----:B------:R-:W-:Y:S01]  /*48d40*/  VIADD R8, R15, 0x30 ;  /* 0x000000300f087836 */ /* 0x000fe20000000000 */
[----:B------:R-:W1:Y:S02]  /*48d50*/  LDCU UR6, c[0x0][0x39c] ;  /* 0x00007380ff0677ac */ /* 0x000e640008000800 */
[C---:B0-----:R-:W-:Y:S02]  /*48d60*/  LEA.HI.X.SX32 R7, R2.reuse, R28, 0x1, P6 ;  /* 0x0000001c02077211 */ /* 0x041fe400030f0eff */
[----:B------:R-:W-:Y:S01]  /*48d70*/  PRMT R4, R13, 0x7771, RZ ;  /* 0x000077710d047816 */ /* 0x000fe200000000ff */
[----:B------:R-:W-:-:S04]  /*48d80*/  VIADD R5, R2, UR4 ;  /* 0x0000000402057c36 */ /* 0x000fc80008000000 */
[----:B------:R0:W-:Y:S01]  /*48d90*/  @P5 STG.E.U8 desc[UR8][R6.64], R4 ;  /* 0x0000000406005986 */ /* 0x0001e2000c101108 */
[----:B------:R-:W-:Y:S01]  /*48da0*/  VIADD R2, R5, UR4 ;  /* 0x0000000405027c36 */ /* 0x000fe20008000000 */
[----:B---3--:R-:W-:Y:S01]  /*48db0*/  ISETP.LT.AND P2, PT, R8, UR7, !P0 ;  /* 0x0000000708007c0c */ /* 0x008fe2000c741270 */
[----:B------:R-:W3:Y:S01]  /*48dc0*/  LDCU UR7, c[0x0][0x39c] ;  /* 0x00007380ff0777ac */ /* 0x000ee20008000800 */
[----:B0-----:R-:W-:Y:S01]  /*48dd0*/  VIADD R6, R15, 0x31 ;  /* 0x000000310f067836 */ /* 0x001fe20000000000 */
[----:B------:R-:W-:-:S04]  /*48de0*/  IADD3 R4, P6, PT, R5, R3, RZ ;  /* 0x0000000305047210 */ /* 0x000fc80007fde0ff */
[----:B--2---:R-:W-:Y:S01]  /*48df0*/  ISETP.LT.AND P5, PT, R6, UR5, !P0 ;  /* 0x0000000506007c0c */ /* 0x004fe2000c7a1270 */
[----:B------:R-:W0:Y:S01]  /*48e00*/  LDCU UR5, c[0x0][0x39c] ;  /* 0x00007380ff0577ac */ /* 0x000e220008000800 */
[----:B------:R-:W-:Y:S02]  /*48e10*/  LEA.HI.X.SX32 R5, R5, R28, 0x1, P6 ;  /* 0x0000001c05057211 */ /* 0x000fe400030f0eff */
[----:B------:R-:W-:-:S04]  /*48e20*/  IADD3 R6, P6, PT, R2, R3, RZ ;  /* 0x0000000302067210 */ /* 0x000fc80007fde0ff */
[C---:B------:R-:W-:Y:S01]  /*48e30*/  LEA.HI.X.SX32 R7, R2.reuse, R28, 0x1, P6 ;  /* 0x0000001c02077211 */ /* 0x040fe200030f0eff */
[----:B------:R-:W-:Y:S01]  /*48e40*/  VIADD R2, R2, UR4 ;  /* 0x0000000402027c36 */ /* 0x000fe20008000000 */
[----:B------:R2:W-:Y:S01]  /*48e50*/  @P4 STG.E.U8 desc[UR8][R4.64], R10 ;  /* 0x0000000a04004986 */ /* 0x0005e2000c101108 */
[----:B------:R-:W-:-:S03]  /*48e60*/  VIADD R8, R15, 0x32 ;  /* 0x000000320f087836 */ /* 0x000fc60000000000 */
[----:B------:R4:W-:Y:S02]  /*48e70*/  @P3 STG.E.U8 desc[UR8][R6.64], R9 ;  /* 0x0000000906003986 */ /* 0x0009e4000c101108 */
[----:B-1----:R-:W-:Y:S01]  /*48e80*/  ISETP.LT.AND P4, PT, R8, UR6, !P0 ;  /* 0x0000000608007c0c */ /* 0x002fe2000c781270 */
[----:B------:R-:W1:Y:S01]  /*48e90*/  LDCU UR6, c[0x0][0x39c] ;  /* 0x00007380ff0677ac */ /* 0x000e620008000800 */
[----:B--2---:R-:W-:Y:S01]  /*48ea0*/  IADD3 R4, P3, PT, R2, R3, RZ ;  /* 0x0000000302047210 */ /* 0x004fe20007f7e0ff */
[----:B----4-:R-:W-:-:S03]  /*48eb0*/  VIADD R6, R15, 0x33 ;  /* 0x000000330f067836 */ /* 0x010fc60000000000 */
[C---:B------:R-:W-:Y:S01]  /*48ec0*/  LEA.HI.X.SX32 R5, R2.reuse, R28, 0x1, P3 ;  /* 0x0000001c02057211 */ /* 0x040fe200018f0eff */
[----:B------:R-:W-:Y:S01]  /*48ed0*/  VIADD R7, R2, UR4 ;  /* 0x0000000402077c36 */ /* 0x000fe20008000000 */
[----:B------:R-:W-:Y:S01]  /*48ee0*/  PRMT R2, R11, 0x7772, RZ ;  /* 0x000077720b027816 */ /* 0x000fe200000000ff */
[----:B------:R-:W-:Y:S01]  /*48ef0*/  VIADD R8, R15, 0x34 ;  /* 0x000000340f087836 */ /* 0x000fe20000000000 */
[----:B---3--:R-:W-:Y:S01]  /*48f00*/  ISETP.LT.AND P3, PT, R6, UR7, !P0 ;  /* 0x0000000706007c0c */ /* 0x008fe2000c761270 */
[----:B------:R-:W2:Y:S01]  /*48f10*/  LDCU UR7, c[0x0][0x39c] ;  /* 0x00007380ff0777ac */ /* 0x000ea20008000800 */
[----:B------:R-:W-:Y:S01]  /*48f20*/  IADD3 R6, P6, PT, R7, R3, RZ ;  /* 0x0000000307067210 */ /* 0x000fe20007fde0ff */
[----:B------:R3:W-:Y:S01]  /*48f30*/  @P2 STG.E.U8 desc[UR8][R4.64], R2 ;  /* 0x0000000204002986 */ /* 0x0007e2000c101108 */
[----:B0-----:R-:W-:Y:S01]  /*48f40*/  ISETP.LT.AND P2, PT, R8, UR5, !P0 ;  /* 0x0000000508007c0c */ /* 0x001fe2000c741270 */
[----:B------:R-:W0:Y:S01]  /*48f50*/  LDCU UR5, c[0x0][0x39c] ;  /* 0x00007380ff0577ac */ /* 0x000e220008000800 */
[----:B------:R-:W-:-:S02]  /*48f60*/  VIADD R8, R15, 0x35 ;  /* 0x000000350f087836 */ /* 0x000fc40000000000 */
[C---:B---3--:R-:W-:Y:S01]  /*48f70*/  VIADD R2, R7.reuse, UR4 ;  /* 0x0000000407027c36 */ /* 0x048fe20008000000 */
[-C--:B------:R-:W-:Y:S02]  /*48f80*/  LEA.HI.X.SX32 R7, R7, R28.reuse, 0x1, P6 ;  /* 0x0000001c07077211 */ /* 0x080fe400030f0eff */
[----:B------:R-:W-:Y:S02]  /*48f90*/  PRMT R5, R11, 0x7773, RZ ;  /* 0x000077730b057816 */ /* 0x000fe400000000ff */
[----:B------:R-:W-:Y:S01]  /*48fa0*/  IADD3 R4, P6, PT, R2, R3, RZ ;  /* 0x0000000302047210 */ /* 0x000fe20007fde0ff */
[----:B------:R-:W3:Y:S04]  /*48fb0*/  LDL.LU R11, [R1+0x40] ;  /* 0x00004000010b7983 */ /* 0x000ee80000300800 */
[----:B------:R4:W-:Y:S01]  /*48fc0*/  @P5 STG.E.U8 desc[UR8][R6.64], R5 ;  /* 0x0000000506005986 */ /* 0x0009e2000c101108 */
[----:B-1----:R-:W-:Y:S01]  /*48fd0*/  ISETP.LT.AND P5, PT, R8, UR6, !P0 ;  /* 0x0000000608007c0c */ /* 0x002fe2000c7a1270 */
[----:B------:R-:W1:Y:S01]  /*48fe0*/  LDCU UR6, c[0x0][0x39c] ;  /* 0x00007380ff0677ac */ /* 0x000e620008000800 */
[C---:B----4-:R-:W-:Y:S01]  /*48ff0*/  LEA.HI.X.SX32 R5, R2.reuse, R28, 0x1, P6 ;  /* 0x0000001c02057211 */ /* 0x050fe200030f0eff */
[----:B------:R-:W-:Y:S01]  /*49000*/  VIADD R2, R2, UR4 ;  /* 0x0000000402027c36 */ /* 0x000fe20008000000 */
[----:B------:R-:W-:-:S05]  /*49010*/  PRMT R6, R29, 0x7772, RZ ;  /* 0x000077721d067816 */ /* 0x000fca00000000ff */
[----:B------:R4:W-:Y:S02]  /*49020*/  @P4 STG.E.U8 desc[UR8][R4.64], R6 ;  /* 0x0000000604004986 */ /* 0x0009e4000c101108 */
[CC--:B----4-:R-:W-:Y:S01]  /*49030*/  IADD3 R6, P4, PT, R2.reuse, R3.reuse, RZ ;  /* 0x0000000302067210 */ /* 0x0d0fe20007f9e0ff */
[----:B------:R-:W-:Y:S02]  /*49040*/  VIADD R4, R15, 0x36 ;  /* 0x000000360f047836 */ /* 0x000fe40000000000 */
[C---:B------:R-:W-:Y:S01]  /*49050*/  VIADD R5, R2.reuse, UR4 ;  /* 0x0000000402057c36 */ /* 0x040fe20008000000 */
[----:B------:R-:W-:Y:S02]  /*49060*/  LEA.HI.X.SX32 R7, R2, R28, 0x1, P4 ;  /* 0x0000001c02077211 */ /* 0x000fe400020f0eff */
[----:B------:R-:W-:Y:S02]  /*49070*/  PRMT R2, R29, 0x7773, RZ ;  /* 0x000077731d027816 */ /* 0x000fe400000000ff */
[----:B0-----:R-:W-:Y:S01]  /*49080*/  ISETP.LT.AND P6, PT, R4, UR5, !P0 ;  /* 0x0000000504007c0c */ /* 0x001fe2000c7c1270 */
[----:B------:R-:W0:Y:S01]  /*49090*/  LDCU UR5, c[0x0][0x39c] ;  /* 0x00007380ff0577ac */ /* 0x000e220008000800 */
[----:B------:R-:W-:Y:S01]  /*490a0*/  IADD3 R4, P4, PT, R5, R3, RZ ;  /* 0x0000000305047210 */ /* 0x000fe20007f9e0ff */
[----:B------:R4:W-:Y:S01]  /*490b0*/  @P3 STG.E.U8 desc[UR8][R6.64], R2 ;  /* 0x0000000206003986 */ /* 0x0009e2000c101108 */
[----:B------:R-:W-:-:S03]  /*490c0*/  VIADD R8, R15, 0x38 ;  /* 0x000000380f087836 */ /* 0x000fc60000000000 */
[----:B------:R-:W3:Y:S01]  /*490d0*/  LDL.LU R29, [R1+0x44] ;  /* 0x00004400011d7983 */ /* 0x000ee20000300800 */
[----:B----4-:R-:W-:Y:S02]  /*490e0*/  VIADD R6, R15, 0x37 ;  /* 0x000000370f067836 */ /* 0x010fe40000000000 */
[C---:B------:R-:W-:Y:S01]  /*490f0*/  VIADD R2, R5.reuse, UR4 ;  /* 0x0000000405027c36 */ /* 0x040fe20008000000 */
[----:B------:R-:W-:Y:S02]  /*49100*/  LEA.HI.X.SX32 R5, R5, R28, 0x1, P4 ;  /* 0x0000001c05057211 */ /* 0x000fe400020f0eff */
[C---:B------:R-:W-:Y:S02]  /*49110*/  PRMT R7, R19.reuse, 0x7772, RZ ;  /* 0x0000777213077816 */ /* 0x040fe400000000ff */
[----:B-1----:R-:W-:Y:S01]  /*49120*/  ISETP.LT.AND P3, PT, R6, UR6, !P0 ;  /* 0x0000000606007c0c */ /* 0x002fe2000c761270 */
[----:B------:R-:W1:Y:S01]  /*49130*/  LDCU UR6, c[0x0][0x39c] ;  /* 0x00007380ff0677ac */ /* 0x000e620008000800 */
[----:B------:R-:W-:Y:S01]  /*49140*/  IADD3 R6, P4, PT, R2, R3, RZ ;  /* 0x0000000302067210 */ /* 0x000fe20007f9e0ff */
[----:B------:R4:W-:Y:S01]  /*49150*/  @P2 STG.E.U8 desc[UR8][R4.64], R7 ;  /* 0x0000000704002986 */ /* 0x0009e2000c101108 */
[----:B--2---:R-:W-:Y:S01]  /*49160*/  ISETP.LT.AND P2, PT, R8, UR7, !P0 ;  /* 0x0000000708007c0c */ /* 0x004fe2000c741270 */
[----:B------:R-:W2:Y:S01]  /*49170*/  LDCU UR7, c[0x0][0x39c] ;  /* 0x00007380ff0777ac */ /* 0x000ea20008000800 */
[----:B------:R-:W-:-:S02]  /*49180*/  PRMT R8, R19, 0x7773, RZ ;  /* 0x0000777313087816 */ /* 0x000fc400000000ff */
[----:B------:R-:W-:Y:S01]  /*49190*/  PRMT R10, R18, 0x7772, RZ ;  /* 0x00007772120a7816 */ /* 0x000fe200000000ff */
[----:B------:R-:W3:Y:S01]  /*491a0*/  LDL.LU R19, [R1+0x48] ;  /* 0x0000480001137983 */ /* 0x000ee20000300800 */
[----:B----4-:R-:W-:Y:S01]  /*491b0*/  VIADD R4, R15, 0x39 ;  /* 0x000000390f047836 */ /* 0x010fe20000000000 */
[C---:B------:R-:W-:Y:S01]  /*491c0*/  LEA.HI.X.SX32 R7, R2.reuse, R28, 0x1, P4 ;  /* 0x0000001c02077211 */ /* 0x040fe200020f0eff */
[----:B------:R-:W-:-:S03]  /*491d0*/  VIADD R5, R2, UR4 ;  /* 0x0000000402057c36 */ /* 0x000fc60008000000 */
[----:B0-----:R-:W-:Y:S01]  /*491e0*/  ISETP.LT.AND P4, PT, R4, UR5, !P0 ;  /* 0x0000000504007c0c */ /* 0x001fe2000c781270 */
[----:B------:R0:W-:Y:S01]  /*491f0*/  @P5 STG.E.U8 desc[UR8][R6.64], R8 ;  /* 0x0000000806005986 */ /* 0x0001e2000c101108 */
[C---:B------:R-:W-:Y:S01]  /*49200*/  IADD3 R4, P5, PT, R5.reuse, R3, RZ ;  /* 0x0000000305047210 */ /* 0x040fe20007fbe0ff */
[----:B------:R-:W4:Y:S01]  /*49210*/  LDCU UR5, c[0x0][0x39c] ;  /* 0x00007380ff0577ac */ /* 0x000f220008000800 */
[----:B------:R-:W-:Y:S01]  /*49220*/  PRMT R2, R18, 0x7773, RZ ;  /* 0x0000777312027816 */ /* 0x000fe200000000ff */
[C---:B0-----:R-:W-:Y:S01]  /*49230*/  VIADD R8, R5.reuse, UR4 ;  /* 0x0000000405087c36 */ /* 0x041fe20008000000 */
[----:B------:R-:W-:-:S04]  /*49240*/  LEA.HI.X.SX32 R5, R5, R28, 0x1, P5 ;  /* 0x0000001c05057211 */ /* 0x000fc800028f0eff */
[C---:B------:R-:W-:Y:S01]  /*49250*/  IADD3 R6, P5, PT, R8.reuse, R3, RZ ;  /* 0x0000000308067210 */ /* 0x040fe20007fbe0ff */
[----:B------:R0:W-:Y:S03]  /*49260*/  @P6 STG.E.U8 desc[UR8][R4.64], R10 ;  /* 0x0000000a04006986 */ /* 0x0001e6000c101108 */
[----:B------:R-:W-:-:S05]  /*49270*/  LEA.HI.X.SX32 R7, R8, R28, 0x1, P5 ;  /* 0x0000001c08077211 */ /* 0x000fca00028f0eff */
[----:B------:R1:W-:Y:S01]  /*49280*/  @P3 STG.E.U8 desc[UR8][R6.64], R2 ;  /* 0x0000000206003986 */ /* 0x0003e2000c101108 */
[----:B0-----:R-:W-:Y:S02]  /*49290*/  VIADD R4, R8, UR4 ;  /* 0x0000000408047c36 */ /* 0x001fe40008000000 */
[----:B------:R-:W-:Y:S01]  /*492a0*/  VIADD R8, R15, 0x3b ;  /* 0x0000003b0f087836 */ /* 0x000fe20000000000 */
[----:B------:R-:W-:Y:S02]  /*492b0*/  PRMT R5, R17, 0x7772, RZ ;  /* 0x0000777211057816 */ /* 0x000fe400000000ff */
[C---:B-1----:R-:W-:Y:S01]  /*492c0*/  IADD3 R6, P3, PT, R4.reuse, R3, RZ ;  /* 0x0000000304067210 */ /* 0x042fe20007f7e0ff */
[----:B------:R-:W-:-:S03]  /*492d0*/  VIADD R2, R4, UR4 ;  /* 0x0000000404027c36 */ /* 0x000fc60008000000 */
[-C--:B------:R-:W-:Y:S02]  /*492e0*/  LEA.HI.X.SX32 R7, R4, R28.reuse, 0x1, P3 ;  /* 0x0000001c04077211 */ /* 0x080fe400018f0eff */
[----:B----4-:R-:W-:Y:S01]  /*492f0*/  ISETP.LT.AND P3, PT, R8, UR5, !P0 ;  /* 0x0000000508007c0c */ /* 0x010fe2000c761270 */
[C---:B------:R-:W-:Y:S01]  /*49300*/  VIADD R8, R15.reuse, 0x3c ;  /* 0x0000003c0f087836 */ /* 0x040fe20000000000 */
[----:B------:R-:W-:Y:S01]  /*49310*/  IADD3 R4, P6, PT, R2, R3, RZ ;  /* 0x0000000302047210 */ /* 0x000fe20007fde0ff */
[----:B------:R0:W-:Y:S01]  /*49320*/  @P2 STG.E.U8 desc[UR8][R6.64], R5 ;  /* 0x0000000506002986 */ /* 0x0001e2000c101108 */
[----:B------:R-:W-:Y:S01]  /*49330*/  VIADD R9, R15, 0x3a ;  /* 0x0000003a0f097836 */ /* 0x000fe20000000000 */
[----:B------:R-:W1:Y:S01]  /*49340*/  LDCU UR5, c[0x0][0x39c] ;  /* 0x00007380ff0577ac */ /* 0x000e620008000800 */
[----:B--2---:R-:W-:Y:S01]  /*49350*/  ISETP.LT.AND P2, PT, R8, UR7, !P0 ;  /* 0x0000000708007c0c */ /* 0x004fe2000c741270 */
[C---:B------:R-:W-:Y:S01]  /*49360*/  VIADD R8, R2.reuse, UR4 ;  /* 0x0000000402087c36 */ /* 0x040fe20008000000 */
[----:B0-----:R-:W-:Y:S01]  /*49370*/  LEA.HI.X.SX32 R5, R2, R28, 0x1, P6 ;  /* 0x0000001c02057211 */ /* 0x001fe200030f0eff */
[----:B------:R-:W0:Y:S01]  /*49380*/  LDCU UR7, c[0x0][0x39c] ;  /* 0x00007380ff0777ac */ /* 0x000e220008000800 */
[----:B------:R-:W-:-:S02]  /*49390*/  PRMT R2, R17, 0x7773, RZ ;  /* 0x0000777311027816 */ /* 0x000fc400000000ff */
[----:B------:R-:W2:Y:S01]  /*493a0*/  LDL.LU R17, [R1+0x4c] ;  /* 0x00004c0001117983 */ /* 0x000ea20000300800 */
[----:B------:R-:W-:Y:S01]  /*493b0*/  ISETP.LT.AND P5, PT, R9, UR6, !P0 ;  /* 0x0000000609007c0c */ /* 0x000fe2000c7a1270 */
[----:B------:R-:W4:Y:S02]  /*493c0*/  LDCU UR6, c[0x0][0x39c] ;  /* 0x00007380ff0677ac */ /* 0x000f240008000800 */
[----:B------:R-:W2:Y:S01]  /*493d0*/  LDL.LU R18, [R1+0x50] ;  /* 0x0000500001127983 */ /* 0x000ea20000300800 */
[----:B------:R-:W-:-:S03]  /*493e0*/  IADD3 R6, P6, PT, R8, R3, RZ ;  /* 0x0000000308067210 */ /* 0x000fc60007fde0ff */
[----:B------:R0:W-:Y:S01]  /*493f0*/  @P4 STG.E.U8 desc[UR8][R4.64], R2 ;  /* 0x0000000204004986 */ /* 0x0001e2000c101108 */
[----:B------:R-:W-:Y:S02]  /*49400*/  LEA.HI.X.SX32 R7, R8, R28, 0x1, P6 ;  /* 0x0000001c08077211 */ /* 0x000fe400030f0eff */
[----:B0-----:R-:W-:Y:S01]  /*49410*/  PRMT R4, R14, 0x7772, RZ ;  /* 0x000077720e047816 */ /* 0x001fe200000000ff */
[----:B------:R-:W-:-:S04]  /*49420*/  VIADD R2, R8, UR4 ;  /* 0x0000000408027c36 */ /* 0x000fc80008000000 */
[----:B------:R0:W-:Y:S01]  /*49430*/  @P5 STG.E.U8 desc[UR8][R6.64], R4 ;  /* 0x0000000406005986 */ /* 0x0001e2000c101108 */
[C---:B------:R-:W-:Y:S01]  /*49440*/  VIADD R5, R2.reuse, UR4 ;  /* 0x0000000402057c36 */ /* 0x040fe20008000000 */
[----:B0-----:R-:W-:Y:S01]  /*49450*/  IADD3 R6, P5, PT, R2, R3, RZ ;  /* 0x0000000302067210 */ /* 0x001fe20007fbe0ff */
[----:B------:R-:W-:-:S03]  /*49460*/  VIADD R4, R15, 0x3e ;  /* 0x0000003e0f047836 */ /* 0x000fc60000000000 */
[-C--:B------:R-:W-:Y:S02]  /*49470*/  LEA.HI.X.SX32 R7, R2, R28.reuse, 0x1, P5 ;  /* 0x0000001c02077211 */ /* 0x080fe400028f0eff */
[----:B------:R-:W-:Y:S02]  /*49480*/  PRMT R2, R14, 0x7773, RZ ;  /* 0x000077730e027816 */ /* 0x000fe400000000ff */
[----:B------:R-:W2:Y:S01]  /*49490*/  LDL.LU R14, [R1+0x54] ;  /* 0x00005400010e7983 */ /* 0x000ea20000300800 */
[----:B-1----:R-:W-:Y:S01]  /*494a0*/  ISETP.LT.AND P6, PT, R4, UR5, !P0 ;  /* 0x0000000504007c0c */ /* 0x002fe2000c7c1270 */
[----:B------:R-:W-:Y:S01]  /*494b0*/  VIADD R9, R15, 0x3d ;  /* 0x0000003d0f097836 */ /* 0x000fe20000000000 */
[----:B------:R-:W-:Y:S01]  /*494c0*/  IADD3 R4, P5, PT, R5, R3, RZ ;  /* 0x0000000305047210 */ /* 0x000fe20007fbe0ff */
[----:B------:R0:W-:Y:S01]  /*494d0*/  @P3 STG.E.U8 desc[UR8][R6.64], R2 ;  /* 0x0000000206003986 */ /* 0x0001e2000c101108 */
[----:B------:R-:W-:Y:S01]  /*494e0*/  VIADD R8, R15, 0x40 ;  /* 0x000000400f087836 */ /* 0x000fe20000000000 */
[----:B------:R-:W1:Y:S01]  /*494f0*/  LDCU UR5, c[0x0][0x39c] ;  /* 0x00007380ff0577ac */ /* 0x000e620008000800 */
[----:B----4-:R-:W-:Y:S01]  /*49500*/  ISETP.LT.AND P4, PT, R9, UR6, !P0 ;  /* 0x0000000609007c0c */ /* 0x010fe2000c781270 */
[----:B------:R-:W4:Y:S01]  /*49510*/  LDCU UR6, c[0x0][0x39c] ;  /* 0x00007380ff0677ac */ /* 0x000f220008000800 */
[C---:B0-----:R-:W-:Y:S01]  /*49520*/  VIADD R2, R5.reuse, UR4 ;  /* 0x0000000405027c36 */ /* 0x041fe20008000000 */
[----:B------:R-:W-:-:S02]  /*49530*/  LEA.HI.X.SX32 R5, R5, R28, 0x1, P5 ;  /* 0x0000001c05057211 */ /* 0x000fc400028f0eff */
[----:B------:R-:W-:-:S05]  /*49540*/  PRMT R7, R13, 0x7772, RZ ;  /* 0x000077720d077816 */ /* 0x000fca00000000ff */
[----:B------:R0:W-:Y:S01]  /*49550*/  @P2 STG.E.U8 desc[UR8][R4.64], R7 ;  /* 0x0000000704002986 */ /* 0x0001e2000c101108 */
[----:B------:R-:W-:Y:S01]  /*49560*/  ISETP.LT.AND P2, PT, R8, UR7, !P0 ;  /* 0x0000000708007c0c */ /* 0x000fe2000c741270 */
[----:B------:R-:W-:Y:S01]  /*49570*/  VIADD R6, R15, 0x3f ;  /* 0x0000003f0f067836 */ /* 0x000fe20000000000 */
[----:B------:R-:W-:Y:S01]  /*49580*/  PRMT R8, R13, 0x7773, RZ ;  /* 0x000077730d087816 */ /* 0x000fe200000000ff */
[----:B------:R-:W-:Y:S01]  /*49590*/  VIADD R10, R15, 0x42 ;  /* 0x000000420f0a7836 */ /* 0x000fe20000000000 */
[----:B------:R-:W2:Y:S01]  /*495a0*/  LDL.LU R13, [R1+0x58] ;  /* 0x00005800010d7983 */ /* 0x000ea20000300800 */
[----:B------:R-:W-:Y:S01]  /*495b0*/  PRMT R9, R12, 0x7772, RZ ;  /* 0x000077720c097816 */ /* 0x000fe200000000ff */
[----:B------:R-:W3:Y:S01]  /*495c0*/  LDCU UR7, c[0x0][0x39c] ;  /* 0x00007380ff0777ac */ /* 0x000ee20008000800 */
[----:B----4-:R-:W-:Y:S02]  /*495d0*/  ISETP.LT.AND P3, PT, R6, UR6, !P0 ;  /* 0x0000000606007c0c */ /* 0x010fe4000c761270 */
[C---:B------:R-:W-:Y:S01]  /*495e0*/  IADD3 R6, P5, PT, R2.reuse, R3, RZ ;  /* 0x0000000302067210 */ /* 0x040fe20007fbe0ff */
[----:B------:R-:W4:Y:S01]  /*495f0*/  LDCU UR6, c[0x0][0x39c] ;  /* 0x00007380ff0677ac */ /* 0x000f220008000800 */
[----:B0-----:R-:W-:-:S02]  /*49600*/  VIADD R5, R2, UR4 ;  /* 0x0000000402057c36 */ /* 0x001fc40008000000 */
[----:B------:R-:W-:Y:S02]  /*49610*/  LEA.HI.X.SX32 R7, R2, R28, 0x1, P5 ;  /* 0x0000001c02077211 */ /* 0x000fe400028f0eff */
[----:B------:R-:W-:Y:S02]  /*49620*/  PRMT R2, R12, 0x7773, RZ ;  /* 0x000077730c027816 */ /* 0x000fe400000000ff */
[----:B------:R-:W2:Y:S01]  /*49630*/  LDL.LU R12, [R1+0x5c] ;  /* 0x00005c00010c7983 */ /* 0x000ea20000300800 */
[----:B------:R-:W-:-:S03]  /*49640*/  VIADD R4, R15, 0x41 ;  /* 0x000000410f047836 */ /* 0x000fc60000000000 */
[----:B------:R0:W-:Y:S02]  /*49650*/  @P4 STG.E.U8 desc[UR8][R6.64], R8 ;  /* 0x0000000806004986 */ /* 0x0001e4000c101108 */
[----:B-1----:R-:W-:Y:S01]  /*49660*/  ISETP.LT.AND P5, PT, R4, UR5, !P0 ;  /* 0x0000000504007c0c */ /* 0x002fe2000c7a1270 */
[----:B------:R-:W1:Y:S01]  /*49670*/  LDCU UR5, c[0x0][0x39c] ;  /* 0x00007380ff0577ac */ /* 0x000e620008000800 */
[C---:B------:R-:W-:Y:S01]  /*49680*/  IADD3 R4, P4, PT, R5.reuse, R3, RZ ;  /* 0x0000000305047210 */ /* 0x040fe20007f9e0ff */
[----:B0-----:R-:W-:-:S03]  /*49690*/  VIADD R7, R5, UR4 ;  /* 0x0000000405077c36 */ /* 0x001fc60008000000 */
[----:B------:R-:W-:Y:S02]  /*496a0*/  LEA.HI.X.SX32 R5, R5, R28, 0x1, P4 ;  /* 0x0000001c05057211 */ /* 0x000fe400020f0eff */
[C---:B------:R-:W-:Y:S01]  /*496b0*/  IADD3 R6, P4, PT, R7.reuse, R3, RZ ;  /* 0x0000000307067210 */ /* 0x040fe20007f9e0ff */
[----:B------:R-:W-:-:S03]  /*496c0*/  VIADD R8, R7, UR4 ;  /* 0x0000000407087c36 */ /* 0x000fc60008000000 */
[-C--:B------:R-:W-:Y:S01]  /*496d0*/  LEA.HI.X.SX32 R7, R7, R28.reuse, 0x1, P4 ;  /* 0x0000001c07077211 */ /* 0x080fe200020f0eff */
[----:B------:R0:W-:Y:S04]  /*496e0*/  @P6 STG.E.U8 desc[UR8][R4.64], R9 ;  /* 0x0000000904006986 */ /* 0x0001e8000c101108 */
[----:B------:R1:W-:Y:S01]  /*496f0*/  @P3 STG.E.U8 desc[UR8][R6.64], R2 ;  /* 0x0000000206003986 */ /* 0x0003e2000c101108 */
[----:B----4-:R-:W-:Y:S01]  /*49700*/  ISETP.LT.AND P4, PT, R10, UR6, !P0 ;  /* 0x000000060a007c0c */ /* 0x010fe2000c781270 */
[----:B------:R-:W4:Y:S01]  /*49710*/  LDCU UR6, c[0x0][0x39c] ;  /* 0x00007380ff0677ac */ /* 0x000f220008000800 */
[C---:B0-----:R-:W-:Y:S01]  /*49720*/  IADD3 R4, P6, PT, R8.reuse, R3, RZ ;  /* 0x0000000308047210 */ /* 0x041fe20007fde0ff */
[----:B-1----:R-:W-:Y:S02]  /*49730*/  VIADD R6, R15, 0x43 ;  /* 0x000000430f067836 */ /* 0x002fe40000000000 */
[C---:B------:R-:W-:Y:S01]  /*49740*/  VIADD R2, R8.reuse, UR4 ;  /* 0x0000000408027c36 */ /* 0x040fe20008000000 */
[----:B------:R-:W-:-:S02]  /*49750*/  LEA.HI.X.SX32 R5, R8, R28, 0x1, P6 ;  /* 0x0000001c08057211 */ /* 0x000fc400030f0eff */
[----:B------:R-:W-:Y:S01]  /*49760*/  ISETP.LT.AND P3, PT, R6, UR5, !P0 ;  /* 0x0000000506007c0c */ /* 0x000fe2000c761270 */
[----:B------:R-:W0:Y:S01]  /*49770*/  LDCU UR5, c[0x0][0x39c] ;  /* 0x00007380ff0577ac */ /* 0x000e220008000800 */
[----:B------:R-:W-:Y:S02]  /*49780*/  IADD3 R6, P6, PT, R2, R3, RZ ;  /* 0x0000000302067210 */ /* 0x000fe40007fde0ff */
[----:B---3--:R-:W-:-:S05]  /*49790*/  PRMT R7, R11, 0x7770, RZ ;  /* 0x000077700b077816 */ /* 0x008fca00000000ff */
[----:B------:R1:W-:Y:S02]  /*497a0*/  @P2 STG.E.U8 desc[UR8][R4.64], R7 ;  /* 0x0000000704002986 */ /* 0x0003e4000c101108 */
[C---:B-1----:R-:W-:Y:S01]  /*497b0*/  VIADD R5, R2.reuse, UR4 ;  /* 0x0000000402057c36 */ /* 0x042fe20008000000 */
[----:B------:R-:W-:Y:S02]  /*497c0*/  LEA.HI.X.SX32 R7, R2, R28, 0x1, P6 ;  /* 0x0000001c02077211 */ /* 0x000fe400030f0eff */
[----:B------:R-:W-:Y:S01]  /*497d0*/  PRMT R2, R11, 0x7771, RZ ;  /* 0x000077710b027816 */ /* 0x000fe200000000ff */
[----:B------:R-:W-:-:S04]  /*497e0*/  VIADD R4, R15, 0x44 ;  /* 0x000000440f047836 */ /* 0x000fc80000000000 */
[----:B------:R1:W-:Y:S01]  /*497f0*/  @P5 STG.E.U8 desc[UR8][R6.64], R2 ;  /* 0x0000000206005986 */ /* 0x0003e2000c101108 */
[----:B------:R-:W-:Y:S01]  /*49800*/  ISETP.LT.AND P2, PT, R4, UR7, !P0 ;  /* 0x0000000704007c0c */ /* 0x000fe2000c741270 */
[----:B------:R-:W3:Y:S01]  /*49810*/  LDCU UR7, c[0x0][0x39c] ;  /* 0x00007380ff0777ac */ /* 0x000ee20008000800 */
[-C--:B------:R-:W-:Y:S01]  /*49820*/  IADD3 R4, P6, PT, R5, R3.reuse, RZ ;  /* 0x0000000305047210 */ /* 0x080fe20007fde0ff */
[----:B-1----:R-:W-:Y:S02]  /*49830*/  VIADD R6, R15, 0x45 ;  /* 0x000000450f067836 */ /* 0x002fe40000000000 */
[C---:B------:R-:W-:Y:S01]  /*49840*/  VIADD R2, R5.reuse, UR4 ;  /* 0x0000000405027c36 */ /* 0x040fe20008000000 */
[----:B------:R-:W-:Y:S02]  /*49850*/  LEA.HI.X.SX32 R5, R5, R28, 0x1, P6 ;  /* 0x0000001c05057211 */ /* 0x000fe400030f0eff */
[----:B----4-:R-:W-:Y:S01]  /*49860*/  ISETP.LT.AND P5, PT, R6, UR6, !P0 ;  /* 0x0000000606007c0c */ /* 0x010fe2000c7a1270 */
[----:B------:R-:W1:Y:S01]  /*49870*/  LDCU UR6, c[0x0][0x39c] ;  /* 0x00007380ff0677ac */ /* 0x000e620008000800 */
[----:B------:R-:W-:-:S02]  /*49880*/  IADD3 R6, P6, PT, R2, R3, RZ ;  /* 0x0000000302067210 */ /* 0x000fc40007fde0ff */
[----:B------:R-:W-:-:S05]  /*49890*/  PRMT R7, R29, 0x7770, RZ ;  /* 0x000077701d077816 */ /* 0x000fca00000000ff */
[----:B------:R4:W-:Y:S02]  /*498a0*/  @P4 STG.E.U8 desc[UR8][R4.64], R7 ;  /* 0x0000000704004986 */ /* 0x0009e4000c101108 */
[C---:B----4-:R-:W-:Y:S01]  /*498b0*/  VIADD R5, R2.reuse, UR4 ;  /* 0x0000000402057c36 */ /* 0x050fe20008000000 */
[----:B------:R-:W-:Y:S01]  /*498c0*/  LEA.HI.X.SX32 R7, R2, R28, 0x1, P6 ;  /* 0x0000001c02077211 */ /* 0x000fe200030f0eff */
[----:B------:R-:W-:Y:S01]  /*498d0*/  VIADD R4, R15, 0x46 ;  /* 0x000000460f047836 */ /* 0x000fe20000000000 */
[----:B------:R-:W-:-:S04]  /*498e0*/  PRMT R2, R29, 0x7771, RZ ;  /* 0x000077711d027816 */ /* 0x000fc800000000ff */
[----:B0-----:R-:W-:Y:S01]  /*498f0*/  ISETP.LT.AND P4, PT, R4, UR5, !P0 ;  /* 0x0000000504007c0c */ /* 0x001fe2000c781270 */
[----:B------:R0:W-:Y:S01]  /*49900*/  @P3 STG.E.U8 desc[UR8][R6.64], R2 ;  /* 0x0000000206003986 */ /* 0x0001e2000c101108 */
[-C--:B------:R-:W-:Y:S01]  /*49910*/  IADD3 R4, P6, PT, R5, R3.reuse, RZ ;  /* 0x0000000305047210 */ /* 0x080fe20007fde0ff */
[----:B------:R-:W4:Y:S01]  /*49920*/  LDCU UR5, c[0x0][0x39c] ;  /* 0x00007380ff0577ac */ /* 0x000f220008000800 */
        /* <DEDUP_REMOVED lines=22> */
[----:B--2---:R-:W-:-:S05]  /*49a90*/  PRMT R7, R17, 0x7770, RZ ;  /* 0x0000777011077816 */ /* 0x004fca00000000ff */
        /* <DEDUP_REMOVED lines=31> */
[----:B------:R-:W-:Y:S02]  /*49c90*/  IADD3 R6, P6, PT, R2, R3, RZ ;  /* 0x0000000302067210 */ /* 0x000fe40007fde0ff */
[----:B------:R-:W-:Y:S01]  /*49ca0*/  PRMT R8, R14, 0x7771, RZ ;  /* 0x000077710e087816 */ /* 0x000fe200000000ff */
        /* <DEDUP_REMOVED lines=28> */
[-C--:B------:R-:W-:Y:S02]  /*49e70*/  LEA.HI.X.SX32 R5, R5, R28.reuse, 0x1, P6 ;  /* 0x0000001c05057211 */ /* 0x080fe400030f0eff */
[----:B------:R-:W-:Y:S02]  /*49e80*/  IADD3 R6, P6, PT, R2, R3, RZ ;  /* 0x0000000302067210 */ /* 0x000fe40007fde0ff */
[C---:B------:R-:W-:Y:S02]  /*49e90*/  PRMT R10, R12.reuse, 0x7770, RZ ;  /* 0x000077700c0a7816 */ /* 0x040fe400000000ff */
[----:B------:R-:W-:Y:S02]  /*49ea0*/  PRMT R9, R12, 0x7771, RZ ;  /* 0x000077710c097816 */ /* 0x000fe400000000ff */
        /* <DEDUP_REMOVED lines=9> */
[CC--:B------:R-:W-:Y:S01]  /*49f40*/  LEA.HI.X.SX32 R5, R2.reuse, R28.reuse, 0x1, P3 ;  /* 0x0000001c02057211 */ /* 0x0c0fe200018f0eff */
[----:B------:R-:W-:Y:S01]  /*49f50*/  VIADD R7, R2, UR4 ;  /* 0x0000000402077c36 */ /* 0x000fe20008000000 */
[----:B------:R-:W-:Y:S02]  /*49f60*/  PRMT R2, R11, 0x7772, RZ ;  /* 0x000077720b027816 */ /* 0x000fe400000000ff */
[----:B---3--:R-:W-:Y:S01]  /*49f70*/  ISETP.LT.AND P3, PT, R6, UR7, !P0 ;  /* 0x0000000706007c0c */ /* 0x008fe2000c761270 */
[----:B------:R-:W-:Y:S01]  /*49f80*/  VIADD R8, R15, 0x54 ;  /* 0x000000540f087836 */ /* 0x000fe20000000000 */
[----:B------:R-:W-:Y:S01]  /*49f90*/  IADD3 R6, P6, PT, R7, R3, RZ ;  /* 0x0000000307067210 */ /* 0x000fe20007fde0ff */
[----:B------:R2:W-:Y:S01]  /*49fa0*/  @P2 STG.E.U8 desc[UR8][R4.64], R2 ;  /* 0x0000000204002986 */ /* 0x0005e2000c101108 */
[----:B------:R-:W-:Y:S01]  /*49fb0*/  PRMT R10, R17, 0x7772, RZ ;  /* 0x00007772110a7816 */ /* 0x000fe200000000ff */
[----:B------:R-:W3:Y:S01]  /*49fc0*/  LDCU UR7, c[0x0][0x39c] ;  /* 0x00007380ff0777ac */ /* 0x000ee20008000800 */
[----:B0-----:R-:W-:Y:S01]  /*49fd0*/  ISETP.LT.AND P2, PT, R8, UR5, !P0 ;  /* 0x0000000508007c0c */ /* 0x001fe2000c741270 */
[----:B------:R-:W-:Y:S01]  /*49fe0*/  VIADD R8, R15, 0x55 ;  /* 0x000000550f087836 */ /* 0x000fe20000000000 */
[----:B------:R-:W0:Y:S01]  /*49ff0*/  LDCU UR5, c[0x0][0x39c] ;  /* 0x00007380ff0577ac */ /* 0x000e220008000800 */
[C---:B--2---:R-:W-:Y:S01]  /*4a000*/  VIADD R2, R7.reuse, UR4 ;  /* 0x0000000407027c36 */ /* 0x044fe20008000000 */
[----:B------:R-:W-:-:S02]  /*4a010*/  LEA.HI.X.SX32 R7, R7, R28, 0x1, P6 ;  /* 0x0000001c07077211 */ /* 0x000fc400030f0eff */
[----:B------:R-:W-:Y:S02]  /*4a020*/  PRMT R5, R11, 0x7773, RZ ;  /* 0x000077730b057816 */ /* 0x000fe400000000ff */
[----:B------:R-:W-:-:S03]  /*4a030*/  IADD3 R4, P6, PT, R2, R3, RZ ;  /* 0x0000000302047210 */ /* 0x000fc60007fde0ff */
[----:B------:R2:W-:Y:S01]  /*4a040*/  @P5 STG.E.U8 desc[UR8][R6.64], R5 ;  /* 0x0000000506005986 */ /* 0x0005e2000c101108 */
[----:B-1----:R-:W-:Y:S01]  /*4a050*/  ISETP.LT.AND P5, PT, R8, UR6, !P0 ;  /* 0x0000000608007c0c */ /* 0x002fe2000c7a1270 */
[----:B------:R-:W1:Y:S01]  /*4a060*/  LDCU UR6, c[0x0][0x39c] ;  /* 0x00007380ff0677ac */ /* 0x000e620008000800 */
[C---:B--2---:R-:W-:Y:S01]  /*4a070*/  LEA.HI.X.SX32 R5, R2.reuse, R28, 0x1, P6 ;  /* 0x0000001c02057211 */ /* 0x044fe200030f0eff */
[----:B------:R-:W-:Y:S01]  /*4a080*/  VIADD R2, R2, UR4 ;  /* 0x0000000402027c36 */ /* 0x000fe20008000000 */
[----:B------:R-:W-:-:S05]  /*4a090*/  PRMT R6, R29, 0x7772, RZ ;  /* 0x000077721d067816 */ /* 0x000fca00000000ff */
[----:B------:R2:W-:Y:S02]  /*4a0a0*/  @P4 STG.E.U8 desc[UR8][R4.64], R6 ;  /* 0x0000000604004986 */ /* 0x0005e4000c101108 */
[CC--:B--2---:R-:W-:Y:S01]  /*4a0b0*/  IADD3 R6, P4, PT, R2.reuse, R3.reuse, RZ ;  /* 0x0000000302067210 */ /* 0x0c4fe20007f9e0ff */
[C---:B------:R-:W-:Y:S02]  /*4a0c0*/  VIADD R5, R2.reuse, UR4 ;  /* 0x0000000402057c36 */ /* 0x040fe40008000000 */
[----:B------:R-:W-:Y:S01]  /*4a0d0*/  VIADD R4, R15, 0x56 ;  /* 0x000000560f047836 */ /* 0x000fe20000000000 */
[----:B------:R-:W-:Y:S02]  /*4a0e0*/  LEA.HI.X.SX32 R7, R2, R28, 0x1, P4 ;  /* 0x0000001c02077211 */ /* 0x000fe400020f0eff */
[----:B------:R-:W-:Y:S02]  /*4a0f0*/  PRMT R2, R29, 0x7773, RZ ;  /* 0x000077731d027816 */ /* 0x000fe400000000ff */
[----:B0-----:R-:W-:Y:S01]  /*4a100*/  ISETP.LT.AND P6, PT, R4, UR5, !P0 ;  /* 0x0000000504007c0c */ /* 0x001fe2000c7c1270 */
[----:B------:R-:W0:Y:S01]  /*4a110*/  LDCU UR5, c[0x0][0x39c] ;  /* 0x00007380ff0577ac */ /* 0x000e220008000800 */
[----:B------:R-:W-:Y:S01]  /*4a120*/  IADD3 R4, P4, PT, R5, R3, RZ ;  /* 0x0000000305047210 */ /* 0x000fe20007f9e0ff */
[----:B------:R2:W-:Y:S02]  /*4a130*/  @P3 STG.E.U8 desc[UR8][R6.64], R2 ;  /* 0x0000000206003986 */ /* 0x0005e4000c101108 */
[----:B--2---:R-:W-:-:S02]  /*4a140*/  VIADD R6, R15, 0x57 ;  /* 0x000000570f067836 */ /* 0x004fc40000000000 */
[C---:B------:R-:W-:Y:S01]  /*4a150*/  VIADD R2, R5.reuse, UR4 ;  /* 0x0000000405027c36 */ /* 0x040fe20008000000 */
[-C--:B------:R-:W-:Y:S02]  /*4a160*/  LEA.HI.X.SX32 R5, R5, R28.reuse, 0x1, P4 ;  /* 0x0000001c05057211 */ /* 0x080fe400020f0eff */
[----:B------:R-:W-:Y:S02]  /*4a170*/  PRMT R7, R19, 0x7772, RZ ;  /* 0x0000777213077816 */ /* 0x000fe400000000ff */
[----:B-1----:R-:W-:Y:S01]  /*4a180*/  ISETP.LT.AND P3, PT, R6, UR6, !P0 ;  /* 0x0000000606007c0c */ /* 0x002fe2000c761270 */
[----:B------:R-:W-:Y:S01]  /*4a190*/  VIADD R8, R15, 0x58 ;  /* 0x000000580f087836 */ /* 0x000fe20000000000 */
[C---:B------:R-:W-:Y:S01]  /*4a1a0*/  IADD3 R6, P4, PT, R2.reuse, R3, RZ ;  /* 0x0000000302067210 */ /* 0x040fe20007f9e0ff */
[----:B------:R1:W-:Y:S01]  /*4a1b0*/  @P2 STG.E.U8 desc[UR8][R4.64], R7 ;  /* 0x0000000704002986 */ /* 0x0003e2000c101108 */
[----:B------:R-:W2:Y:S02]  /*4a1c0*/  LDCU UR6, c[0x0][0x39c] ;  /* 0x00007380ff0677ac */ /* 0x000ea40008000800 */
[C---:B-1----:R-:W-:Y:S01]  /*4a1d0*/  LEA.HI.X.SX32 R7, R2.reuse, R28, 0x1, P4 ;  /* 0x0000001c02077211 */ /* 0x042fe200020f0eff */
[----:B------:R-:W-:Y:S01]  /*4a1e0*/  VIADD R5, R2, UR4 ;  /* 0x0000000402057c36 */ /* 0x000fe20008000000 */
[----:B------:R-:W-:-:S02]  /*4a1f0*/  PRMT R2, R17, 0x7773, RZ ;  /* 0x0000777311027816 */ /* 0x000fc400000000ff */
[----:B------:R-:W4:Y:S01]  /*4a200*/  LDL.LU R17, [R1+0x60] ;  /* 0x0000600001117983 */ /* 0x000f220000300800 */
[----:B---3--:R-:W-:Y:S01]  /*4a210*/  ISETP.LT.AND P2, PT, R8, UR7, !P0 ;  /* 0x0000000708007c0c */ /* 0x008fe2000c741270 */
[----:B------:R-:W-:Y:S01]  /*4a220*/  VIADD R4, R15, 0x59 ;  /* 0x000000590f047836 */ /* 0x000fe20000000000 */
[----:B------:R-:W-:Y:S01]  /*4a230*/  PRMT R8, R19, 0x7773, RZ ;  /* 0x0000777313087816 */ /* 0x000fe200000000ff */
[----:B------:R-:W3:Y:S01]  /*4a240*/  LDL.LU R11, [R1+0x64] ;  /* 0x00006400010b7983 */ /* 0x000ee20000300800 */
[----:B------:R-:W1:Y:S02]  /*4a250*/  LDCU UR7, c[0x0][0x39c] ;  /* 0x00007380ff0777ac */ /* 0x000e640008000800 */
[----:B0-----:R-:W-:Y:S01]  /*4a260*/  ISETP.LT.AND P4, PT, R4, UR5, !P0 ;  /* 0x0000000504007c0c */ /* 0x001fe2000c781270 */
[----:B------:R0:W-:Y:S01]  /*4a270*/  @P5 STG.E.U8 desc[UR8][R6.64], R8 ;  /* 0x0000000806005986 */ /* 0x0001e2000c101108 */
[C---:B------:R-:W-:Y:S01]  /*4a280*/  IADD3 R4, P5, PT, R5.reuse, R3, RZ ;  /* 0x0000000305047210 */ /* 0x040fe20007fbe0ff */
[----:B------:R-:W1:Y:S02]  /*4a290*/  LDCU UR5, c[0x0][0x39c] ;  /* 0x00007380ff0577ac */ /* 0x000e640008000800 */
[----:B------:R-:W3:Y:S01]  /*4a2a0*/  LDL.LU R29, [R1+0x68] ;  /* 0x00006800011d7983 */ /* 0x000ee20000300800 */
        /* <DEDUP_REMOVED lines=12> */
[----:B------:R-:W-:Y:S01]  /*4a370*/  ISETP.LT.AND P3, PT, R8, UR5, !P0 ;  /* 0x0000000508007c0c */ /* 0x000fe2000c761270 */
[C---:B------:R-:W-:Y:S01]  /*4a380*/  VIADD R8, R15.reuse, 0x5c ;  /* 0x0000005c0f087836 */ /* 0x040fe20000000000 */
[----:B------:R-:W-:Y:S01]  /*4a390*/  IADD3 R4, P6, PT, R2, R3, RZ ;  /* 0x0000000302047210 */ /* 0x000fe20007fde0ff */
[----:B------:R0:W-:Y:S01]  /*4a3a0*/  @P2 STG.E.U8 desc[UR8][R6.64], R5 ;  /* 0x0000000506002986 */ /* 0x0001e2000c101108 */
[----:B------:R-:W-:Y:S01]  /*4a3b0*/  VIADD R9, R15, 0x5a ;  /* 0x0000005a0f097836 */ /* 0x000fe20000000000 */
[----:B------:R-:W1:Y:S01]  /*4a3c0*/  LDCU UR5, c[0x0][0x39c] ;  /* 0x00007380ff0577ac */ /* 0x000e620008000800 */
[----:B------:R-:W-:Y:S01]  /*4a3d0*/  ISETP.LT.AND P2, PT, R8, UR7, !P0 ;  /* 0x0000000708007c0c */ /* 0x000fe2000c741270 */
[C---:B------:R-:W-:Y:S01]  /*4a3e0*/  VIADD R8, R2.reuse, UR4 ;  /* 0x0000000402087c36 */ /* 0x040fe20008000000 */
[----:B0-----:R-:W-:Y:S01]  /*4a3f0*/  LEA.HI.X.SX32 R5, R2, R28, 0x1, P6 ;  /* 0x0000001c02057211 */ /* 0x001fe200030f0eff */
[----:B------:R-:W0:Y:S01]  /*4a400*/  LDCU UR7, c[0x0][0x39c] ;  /* 0x00007380ff0777ac */ /* 0x000e220008000800 */
[----:B------:R-:W-:-:S02]  /*4a410*/  PRMT R2, R18, 0x7773, RZ ;  /* 0x0000777312027816 */ /* 0x000fc400000000ff */
[----:B------:R-:W3:Y:S01]  /*4a420*/  LDL.LU R18, [R1+0x6c] ;  /* 0x00006c0001127983 */ /* 0x000ee20000300800 */
[----:B--2---:R-:W-:Y:S01]  /*4a430*/  ISETP.LT.AND P5, PT, R9, UR6, !P0 ;  /* 0x0000000609007c0c */ /* 0x004fe2000c7a1270 */
[----:B------:R-:W2:Y:S02]  /*4a440*/  LDCU UR6, c[0x0][0x39c] ;  /* 0x00007380ff0677ac */ /* 0x000ea40008000800 */
[----:B------:R-:W3:Y:S01]  /*4a450*/  LDL.LU R19, [R1+0x70] ;  /* 0x0000700001137983 */ /* 0x000ee20000300800 */
        /* <DEDUP_REMOVED lines=11> */
[----:B------:R-:W3:Y:S01]  /*4a510*/  LDL.LU R14, [R1+0x74] ;  /* 0x00007400010e7983 */ /* 0x000ee20000300800 */
[----:B-1----:R-:W-:Y:S01]  /*4a520*/  ISETP.LT.AND P6, PT, R4, UR5, !P0 ;  /* 0x0000000504007c0c */ /* 0x002fe2000c7c1270 */
[----:B------:R-:W-:Y:S01]  /*4a530*/  VIADD R9, R15, 0x5d ;  /* 0x0000005d0f097836 */ /* 0x000fe20000000000 */
[----:B------:R-:W-:Y:S01]  /*4a540*/  IADD3 R4, P5, PT, R5, R3, RZ ;  /* 0x0000000305047210 */ /* 0x000fe20007fbe0ff */
[----:B------:R0:W-:Y:S01]  /*4a550*/  @P3 STG.E.U8 desc[UR8][R6.64], R2 ;  /* 0x0000000206003986 */ /* 0x0001e2000c101108 */
[----:B------:R-:W-:Y:S01]  /*4a560*/  VIADD R8, R15, 0x60 ;  /* 0x000000600f087836 */ /* 0x000fe20000000000 */
[----:B------:R-:W1:Y:S01]  /*4a570*/  LDCU UR5, c[0x0][0x39c] ;  /* 0x00007380ff0577ac */ /* 0x000e620008000800 */
[----:B--2---:R-:W-:Y:S01]  /*4a580*/  ISETP.LT.AND P4, PT, R9, UR6, !P0 ;  /* 0x0000000609007c0c */ /* 0x004fe2000c781270 */
[----:B------:R-:W2:Y:S01]  /*4a590*/  LDCU UR6, c[0x0][0x39c] ;  /* 0x00007380ff0677ac */ /* 0x000ea20008000800 */
        /* <DEDUP_REMOVED lines=8> */
[----:B------:R-:W3:Y:S01]  /*4a620*/  LDL.LU R13, [R1+0x78] ;  /* 0x00007800010d7983 */ /* 0x000ee20000300800 */
[----:B------:R-:W-:Y:S01]  /*4a630*/  PRMT R9, R12, 0x7772, RZ ;  /* 0x000077720c097816 */ /* 0x000fe200000000ff */
[----:B------:R-:W4:Y:S01]  /*4a640*/  LDCU UR7, c[0x0][0x39c] ;  /* 0x00007380ff0777ac */ /* 0x000f220008000800 */
[----:B--2---:R-:W-:Y:S02]  /*4a650*/  ISETP.LT.AND P3, PT, R6, UR6, !P0 ;  /* 0x0000000606007c0c */ /* 0x004fe4000c761270 */
[C---:B------:R-:W-:Y:S01]  /*4a660*/  IADD3 R6, P5, PT, R2.reuse, R3, RZ ;  /* 0x0000000302067210 */ /* 0x040fe20007fbe0ff */
[----:B------:R-:W2:Y:S01]  /*4a670*/  LDCU UR6, c[0x0][0x39c] ;  /* 0x00007380ff0677ac */ /* 0x000ea20008000800 */
[----:B0-----:R-:W-:-:S02]  /*4a680*/  VIADD R5, R2, UR4 ;  /* 0x0000000402057c36 */ /* 0x001fc40008000000 */
[----:B------:R-:W-:Y:S02]  /*4a690*/  LEA.HI.X.SX32 R7, R2, R28, 0x1, P5 ;  /* 0x0000001c02077211 */ /* 0x000fe400028f0eff */
[----:B------:R-:W-:Y:S02]  /*4a6a0*/  PRMT R2, R12, 0x7773, RZ ;  /* 0x000077730c027816 */ /* 0x000fe400000000ff */
[----:B------:R-:W3:Y:S01]  /*4a6b0*/  LDL.LU R12, [R1+0x7c] ;  /* 0x00007c00010c7983 */ /* 0x000ee20000300800 */
        /* <DEDUP_REMOVED lines=12> */
[----:B--2---:R-:W-:Y:S01]  /*4a780*/  ISETP.LT.AND P4, PT, R10, UR6, !P0 ;  /* 0x000000060a007c0c */ /* 0x004fe2000c781270 */
[----:B------:R-:W2:Y:S01]  /*4a790*/  LDCU UR6, c[0x0][0x39c] ;  /* 0x00007380ff0677ac */ /* 0x000ea20008000800 */
[C---:B0-----:R-:W-:Y:S01]  /*4a7a0*/  IADD3 R4, P6, PT, R8.reuse, R3, RZ ;  /* 0x0000000308047210 */ /* 0x041fe20007fde0ff */
[----:B-1----:R-:W-:Y:S02]  /*4a7b0*/  VIADD R6, R15, 0x63 ;  /* 0x000000630f067836 */ /* 0x002fe40000000000 */
[C---:B------:R-:W-:Y:S01]  /*4a7c0*/  VIADD R2, R8.reuse, UR4 ;  /* 0x0000000408027c36 */ /* 0x040fe20008000000 */
[----:B------:R-:W-:-:S02]  /*4a7d0*/  LEA.HI.X.SX32 R5, R8, R28, 0x1, P6 ;  /* 0x0000001c08057211 */ /* 0x000fc400030f0eff */
[----:B------:R-:W-:Y:S01]  /*4a7e0*/  ISETP.LT.AND P3, PT, R6, UR5, !P0 ;  /* 0x0000000506007c0c */ /* 0x000fe2000c761270 */
[----:B------:R-:W0:Y:S01]  /*4a7f0*/  LDCU UR5, c[0x0][0x39c] ;  /* 0x00007380ff0577ac */ /* 0x000e220008000800 */
[----:B------:R-:W-:Y:S02]  /*4a800*/  IADD3 R6, P6, PT, R2, R3, RZ ;  /* 0x0000000302067210 */ /* 0x000fe40007fde0ff */
[----:B----4-:R-:W-:-:S05]  /*4a810*/  PRMT R7, R17, 0x7770, RZ ;  /* 0x0000777011077816 */ /* 0x010fca00000000ff */
[----:B------:R1:W-:Y:S02]  /*4a820*/  @P2 STG.E.U8 desc[UR8][R4.64], R7 ;  /* 0x0000000704002986 */ /* 0x0003e4000c101108 */
[C---:B-1----:R-:W-:Y:S01]  /*4a830*/  VIADD R5, R2.reuse, UR4 ;  /* 0x0000000402057c36 */ /* 0x042fe20008000000 */
[----:B------:R-:W-:Y:S02]  /*4a840*/  LEA.HI.X.SX32 R7, R2, R28, 0x1, P6 ;  /* 0x0000001c02077211 */ /* 0x000fe400030f0eff */
[----:B------:R-:W-:Y:S01]  /*4a850*/  PRMT R2, R17, 0x7771, RZ ;  /* 0x0000777111027816 */ /* 0x000fe200000000ff */
[----:B------:R-:W-:-:S04]  /*4a860*/  VIADD R4, R15, 0x64 ;  /* 0x000000640f047836 */ /* 0x000fc80000000000 */
[----:B------:R1:W-:Y:S01]  /*4a870*/  @P5 STG.E.U8 desc[UR8][R6.64], R2 ;  /* 0x0000000206005986 */ /* 0x0003e2000c101108 */
[----:B------:R-:W-:Y:S01]  /*4a880*/  ISETP.LT.AND P2, PT, R4, UR7, !P0 ;  /* 0x0000000704007c0c */ /* 0x000fe2000c741270 */
[----:B------:R-:W4:Y:S01]  /*4a890*/  LDCU UR7, c[0x0][0x39c] ;  /* 0x00007380ff0777ac */ /* 0x000f220008000800 */
[----:B------:R-:W-:Y:S01]  /*4a8a0*/  IADD3 R4, P6, PT, R5, R3, RZ ;  /* 0x0000000305047210 */ /* 0x000fe20007fde0ff */
[----:B-1----:R-:W-:Y:S02]  /*4a8b0*/  VIADD R6, R15, 0x65 ;  /* 0x000000650f067836 */ /* 0x002fe40000000000 */
[C---:B------:R-:W-:Y:S01]  /*4a8c0*/  VIADD R2, R5.reuse, UR4 ;  /* 0x0000000405027c36 */ /* 0x040fe20008000000 */
[----:B------:R-:W-:Y:S02]  /*4a8d0*/  LEA.HI.X.SX32 R5, R5, R28, 0x1, P6 ;  /* 0x0000001c05057211 */ /* 0x000fe400030f0eff */
[----:B--2---:R-:W-:Y:S01]  /*4a8e0*/  ISETP.LT.AND P5, PT, R6, UR6, !P0 ;  /* 0x0000000606007c0c */ /* 0x004fe2000c7a1270 */
[----:B------:R-:W1:Y:S01]  /*4a8f0*/  LDCU UR6, c[0x0][0x39c] ;  /* 0x00007380ff0677ac */ /* 0x000e620008000800 */
[----:B---3--:R-:W-:-:S02]  /*4a900*/  PRMT R7, R11, 0x7770, RZ ;  /* 0x000077700b077816 */ /* 0x008fc400000000ff */
        /* <DEDUP_REMOVED lines=23> */
[----:B----4-:R-:W-:Y:S01]  /*4aa80*/  ISETP.LT.AND P2, PT, R4, UR7, !P0 ;  /* 0x0000000704007c0c */ /* 0x010fe2000c741270 */
        /* <DEDUP_REMOVED lines=97> */
[----:B------:R-:W-:Y:S02]  /*4b0a0*/  IADD3 R4, P6, PT, R2, R3, RZ ;  /* 0x0000000302047210 */ /* 0x000fe40007fde0ff */
[----:B------:R-:W-:Y:S01]  /*4b0b0*/  PRMT R10, R18, 0x7772, RZ ;  /* 0x00007772120a7816 */ /* 0x000fe200000000ff */
[----:B------:R3:W-:Y:S01]  /*4b0c0*/  @P5 STG.E.U8 desc[UR8][R6.64], R5 ;  /* 0x0000000506005986 */ /* 0x0007e2000c101108 */
[----:B-1----:R-:W-:Y:S01]  /*4b0d0*/  ISETP.LT.AND P5, PT, R8, UR6, !P0 ;  /* 0x0000000608007c0c */ /* 0x002fe2000c7a1270 */
[----:B------:R-:W1:Y:S01]  /*4b0e0*/  LDCU UR6, c[0x0][0x39c] ;  /* 0x00007380ff0677ac */ /* 0x000e620008000800 */
[----:B------:R-:W-:Y:S01]  /*4b0f0*/  VIADD R9, R15, 0x7a ;  /* 0x0000007a0f097836 */ /* 0x000fe20000000000 */
[----:B------:R-:W4:Y:S01]  /*4b100*/  LDL.LU R17, [R1+0x13f0] ;  /* 0x0013f00001117983 */ /* 0x000f220000300800 */
[C---:B---3--:R-:W-:Y:S01]  /*4b110*/  LEA.HI.X.SX32 R5, R2.reuse, R28, 0x1, P6 ;  /* 0x0000001c02057211 */ /* 0x048fe200030f0eff */
[----:B------:R-:W-:Y:S01]  /*4b120*/  VIADD R2, R2, UR4 ;  /* 0x0000000402027c36 */ /* 0x000fe20008000000 */
[----:B------:R-:W-:-:S05]  /*4b130*/  PRMT R6, R11, 0x7772, RZ ;  /* 0x000077720b067816 */ /* 0x000fca00000000ff */
[----:B------:R3:W-:Y:S02]  /*4b140*/  @P4 STG.E.U8 desc[UR8][R4.64], R6 ;  /* 0x0000000604004986 */ /* 0x0007e4000c101108 */
[CC--:B---3--:R-:W-:Y:S01]  /*4b150*/  IADD3 R6, P4, PT, R2.reuse, R3.reuse, RZ ;  /* 0x0000000302067210 */ /* 0x0c8fe20007f9e0ff */
        /* <DEDUP_REMOVED lines=8> */
[----:B------:R-:W-:-:S02]  /*4b1e0*/  VIADD R8, R15, 0x78 ;  /* 0x000000780f087836 */ /* 0x000fc40000000000 */
[----:B---3--:R-:W-:Y:S02]  /*4b1f0*/  VIADD R6, R15, 0x77 ;  /* 0x000000770f067836 */ /* 0x008fe40000000000 */
[C---:B------:R-:W-:Y:S01]  /*4b200*/  VIADD R2, R5.reuse, UR4 ;  /* 0x0000000405027c36 */ /* 0x040fe20008000000 */
[-C--:B------:R-:W-:Y:S02]  /*4b210*/  LEA.HI.X.SX32 R5, R5, R28.reuse, 0x1, P4 ;  /* 0x0000001c05057211 */ /* 0x080fe400020f0eff */
[C---:B------:R-:W-:Y:S02]  /*4b220*/  PRMT R7, R29.reuse, 0x7772, RZ ;  /* 0x000077721d077816 */ /* 0x040fe400000000ff */
[----:B-1----:R-:W-:Y:S01]  /*4b230*/  ISETP.LT.AND P4, PT, R6, UR6, !P0 ;  /* 0x0000000606007c0c */ /* 0x002fe2000c781270 */
[----:B------:R-:W1:Y:S01]  /*4b240*/  LDCU UR6, c[0x0][0x39c] ;  /* 0x00007380ff0677ac */ /* 0x000e620008000800 */
[----:B------:R-:W-:Y:S01]  /*4b250*/  IADD3 R6, P3, PT, R2, R3, RZ ;  /* 0x0000000302067210 */ /* 0x000fe20007f7e0ff */
[----:B------:R3:W-:Y:S01]  /*4b260*/  @P2 STG.E.U8 desc[UR8][R4.64], R7 ;  /* 0x0000000704002986 */ /* 0x0007e2000c101108 */
[----:B--2---:R-:W-:Y:S01]  /*4b270*/  ISETP.LT.AND P2, PT, R8, UR7, !P0 ;  /* 0x0000000708007c0c */ /* 0x004fe2000c741270 */
[----:B------:R-:W2:Y:S01]  /*4b280*/  LDCU UR7, c[0x0][0x39c] ;  /* 0x00007380ff0777ac */ /* 0x000ea20008000800 */
[----:B------:R-:W-:Y:S01]  /*4b290*/  PRMT R8, R29, 0x7773, RZ ;  /* 0x000077731d087816 */ /* 0x000fe200000000ff */
[----:B---3--:R-:W-:Y:S01]  /*4b2a0*/  VIADD R4, R15, 0x79 ;  /* 0x000000790f047836 */ /* 0x008fe20000000000 */
[C---:B------:R-:W-:Y:S01]  /*4b2b0*/  LEA.HI.X.SX32 R7, R2.reuse, R28, 0x1, P3 ;  /* 0x0000001c02077211 */ /* 0x040fe200018f0eff */
[----:B------:R-:W-:-:S03]  /*4b2c0*/  VIADD R5, R2, UR4 ;  /* 0x0000000402057c36 */ /* 0x000fc60008000000 */
[----:B0-----:R-:W-:Y:S01]  /*4b2d0*/  ISETP.LT.AND P3, PT, R4, UR5, !P0 ;  /* 0x0000000504007c0c */ /* 0x001fe2000c761270 */
[----:B------:R0:W-:Y:S01]  /*4b2e0*/  @P5 STG.E.U8 desc[UR8][R6.64], R8 ;  /* 0x0000000806005986 */ /* 0x0001e2000c101108 */
[C---:B------:R-:W-:Y:S01]  /*4b2f0*/  IADD3 R4, P5, PT, R5.reuse, R3, RZ ;  /* 0x0000000305047210 */ /* 0x040fe20007fbe0ff */
[----:B------:R-:W3:Y:S01]  /*4b300*/  LDCU UR5, c[0x0][0x39c] ;  /* 0x00007380ff0577ac */ /* 0x000ee20008000800 */
[----:B------:R-:W-:Y:S02]  /*4b310*/  PRMT R2, R18, 0x7773, RZ ;  /* 0x0000777312027816 */ /* 0x000fe400000000ff */
[----:B------:R-:W4:Y:S01]  /*4b320*/  LDL.LU R18, [R1+0x80] ;  /* 0x0000800001127983 */ /* 0x000f220000300800 */
        /* <DEDUP_REMOVED lines=8> */
[----:B-1----:R-:W-:Y:S01]  /*4b3b0*/  ISETP.LT.AND P5, PT, R9, UR6, !P0 ;  /* 0x0000000609007c0c */ /* 0x002fe2000c7a1270 */
[----:B------:R-:W0:Y:S01]  /*4b3c0*/  LDCU UR6, c[0x0][0x39c] ;  /* 0x00007380ff0677ac */ /* 0x000e220008000800 */
[C---:B--2---:R-:W-:Y:S01]  /*4b3d0*/  IADD3 R6, P4, PT, R4.reuse, R3, RZ ;  /* 0x0000000304067210 */ /* 0x044fe20007f9e0ff */
[C---:B------:R-:W-:Y:S01]  /*4b3e0*/  VIADD R2, R4.reuse, UR4 ;  /* 0x0000000404027c36 */ /* 0x040fe20008000000 */
[----:B------:R-:W-:Y:S02]  /*4b3f0*/  PRMT R5, R19, 0x7772, RZ ;  /* 0x0000777213057816 */ /* 0x000fe400000000ff */
[----:B------:R-:W-:-:S02]  /*4b400*/  LEA.HI.X.SX32 R7, R4, R28, 0x1, P4 ;  /* 0x0000001c04077211 */ /* 0x000fc400020f0eff */
[----:B---3--:R-:W-:Y:S01]  /*4b410*/  ISETP.LT.AND P4, PT, R8, UR5, !P0 ;  /* 0x0000000508007c0c */ /* 0x008fe2000c781270 */
[C---:B------:R-:W-:Y:S01]  /*4b420*/  VIADD R8, R15.reuse, 0x7c ;  /* 0x0000007c0f087836 */ /* 0x040fe20000000000 */
[----:B------:R-:W-:Y:S01]  /*4b430*/  IADD3 R4, P6, PT, R2, R3, RZ ;  /* 0x0000000302047210 */ /* 0x000fe20007fde0ff */
[----:B------:R1:W-:Y:S01]  /*4b440*/  @P2 STG.E.U8 desc[UR8][R6.64], R5 ;  /* 0x0000000506002986 */ /* 0x0003e2000c101108 */
[----:B------:R-:W2:Y:S02]  /*4b450*/  LDCU UR5, c[0x0][0x39c] ;  /* 0x00007380ff0577ac */ /* 0x000ea40008000800 */
[----:B------:R-:W-:Y:S01]  /*4b460*/  ISETP.LT.AND P2, PT, R8, UR7, !P0 ;  /* 0x0000000708007c0c */ /* 0x000fe2000c741270 */
[C---:B------:R-:W-:Y:S01]  /*4b470*/  VIADD R8, R2.reuse, UR4 ;  /* 0x0000000402087c36 */ /* 0x040fe20008000000 */
[----:B------:R-:W3:Y:S01]  /*4b480*/  LDCU UR7, c[0x0][0x39c] ;  /* 0x00007380ff0777ac */ /* 0x000ee20008000800 */
[----:B------:R-:W-:Y:S01]  /*4b490*/  VIADD R9, R15, 0x7d ;  /* 0x0000007d0f097836 */ /* 0x000fe20000000000 */
[----:B-1----:R-:W-:-:S02]  /*4b4a0*/  LEA.HI.X.SX32 R5, R2, R28, 0x1, P6 ;  /* 0x0000001c02057211 */ /* 0x002fc400030f0eff */
[----:B------:R-:W-:Y:S02]  /*4b4b0*/  PRMT R2, R19, 0x7773, RZ ;  /* 0x0000777313027816 */ /* 0x000fe400000000ff */
[C---:B------:R-:W-:Y:S01]  /*4b4c0*/  IADD3 R6, P6, PT, R8.reuse, R3, RZ ;  /* 0x0000000308067210 */ /* 0x040fe20007fde0ff */
[----:B------:R-:W4:Y:S03]  /*4b4d0*/  LDL.LU R19, [R1+0x84] ;  /* 0x0000840001137983 */ /* 0x000f260000300800 */
[----:B------:R-:W-:Y:S01]  /*4b4e0*/  LEA.HI.X.SX32 R7, R8, R28, 0x1, P6 ;  /* 0x0000001c08077211 */ /* 0x000fe200030f0eff */
[----:B------:R1:W-:Y:S01]  /*4b4f0*/  @P3 STG.E.U8 desc[UR8][R4.64], R2 ;  /* 0x0000000204003986 */ /* 0x0003e2000c101108 */
[----:B0-----:R-:W-:Y:S01]  /*4b500*/  ISETP.LT.AND P3, PT, R9, UR6, !P0 ;  /* 0x0000000609007c0c */ /* 0x001fe2000c761270 */
[----:B------:R-:W0:Y:S01]  /*4b510*/  LDCU UR6, c[0x0][0x39c] ;  /* 0x00007380ff0677ac */ /* 0x000e220008000800 */
[----:B-1----:R-:W-:Y:S01]  /*4b520*/  PRMT R4, R14, 0x7772, RZ ;  /* 0x000077720e047816 */ /* 0x002fe200000000ff */
[----:B------:R-:W-:-:S04]  /*4b530*/  VIADD R2, R8, UR4 ;  /* 0x0000000408027c36 */ /* 0x000fc80008000000 */
[----:B------:R1:W-:Y:S01]  /*4b540*/  @P5 STG.E.U8 desc[UR8][R6.64], R4 ;  /* 0x0000000406005986 */ /* 0x0003e2000c101108 */
[C---:B------:R-:W-:Y:S01]  /*4b550*/  VIADD R5, R2.reuse, UR4 ;  /* 0x0000000402057c36 */ /* 0x040fe20008000000 */
[----:B-1----:R-:W-:Y:S01]  /*4b560*/  IADD3 R6, P5, PT, R2, R3, RZ ;  /* 0x0000000302067210 */ /* 0x002fe20007fbe0ff */
[----:B------:R-:W-:-:S03]  /*4b570*/  VIADD R4, R15, 0x7e ;  /* 0x0000007e0f047836 */ /* 0x000fc60000000000 */
[----:B------:R-:W-:Y:S02]  /*4b580*/  LEA.HI.X.SX32 R7, R2, R28, 0x1, P5 ;  /* 0x0000001c02077211 */ /* 0x000fe400028f0eff */
[----:B------:R-:W-:Y:S02]  /*4b590*/  PRMT R2, R14, 0x7773, RZ ;  /* 0x000077730e027816 */ /* 0x000fe400000000ff */
[----:B--2---:R-:W-:Y:S02]  /*4b5a0*/  ISETP.LT.AND P6, PT, R4, UR5, !P0 ;  /* 0x0000000504007c0c */ /* 0x004fe4000c7c1270 */
[----:B------:R-:W-:Y:S01]  /*4b5b0*/  PRMT R9, R12, 0x7772, RZ ;  /* 0x000077720c097816 */ /* 0x000fe200000000ff */
[----:B------:R1:W-:Y:S01]  /*4b5c0*/  @P4 STG.E.U8 desc[UR8][R6.64], R2 ;  /* 0x0000000206004986 */ /* 0x0003e2000c101108 */
[----:B------:R-:W-:Y:S01]  /*4b5d0*/  IADD3 R4, P5, PT, R5, R3, RZ ;  /* 0x0000000305047210 */ /* 0x000fe20007fbe0ff */
[C---:B------:R-:W-:Y:S01]  /*4b5e0*/  VIADD R8, R15.reuse, 0x80 ;  /* 0x000000800f087836 */ /* 0x040fe20000000000 */
[----:B------:R-:W2:Y:S01]  /*4b5f0*/  LDCU UR5, c[0x0][0x39c] ;  /* 0x00007380ff0577ac */ /* 0x000ea20008000800 */
[----:B-1----:R-:W-:-:S02]  /*4b600*/  VIADD R6, R15, 0x7f ;  /* 0x0000007f0f067836 */ /* 0x002fc40000000000 */
[C---:B------:R-:W-:Y:S01]  /*4b610*/  VIADD R2, R5.reuse, UR4 ;  /* 0x0000000405027c36 */ /* 0x040fe20008000000 */
[-C--:B------:R-:W-:Y:S02]  /*4b620*/  LEA.HI.X.SX32 R5, R5, R28.reuse, 0x1, P5 ;  /* 0x0000001c05057211 */ /* 0x080fe400028f0eff */
[----:B------:R-:W-:Y:S02]  /*4b630*/  PRMT R7, R13, 0x7772, RZ ;  /* 0x000077720d077816 */ /* 0x000fe400000000ff */
[----:B0-----:R-:W-:Y:S01]  /*4b640*/  ISETP.LT.AND P5, PT, R6, UR6, !P0 ;  /* 0x0000000606007c0c */ /* 0x001fe2000c7a1270 */
[----:B------:R-:W0:Y:S01]  /*4b650*/  LDCU UR6, c[0x0][0x39c] ;  /* 0x00007380ff0677ac */ /* 0x000e220008000800 */
[C---:B------:R-:W-:Y:S01]  /*4b660*/  IADD3 R6, P4, PT, R2.reuse, R3, RZ ;  /* 0x0000000302067210 */ /* 0x040fe20007f9e0ff */
[----:B------:R1:W-:Y:S03]  /*4b670*/  @P2 STG.E.U8 desc[UR8][R4.64], R7 ;  /* 0x0000000704002986 */ /* 0x0003e6000c101108 */
[C---:B-1----:R-:W-:Y:S01]  /*4b680*/  LEA.HI.X.SX32 R7, R2.reuse, R28, 0x1, P4 ;  /* 0x0000001c02077211 */ /* 0x042fe200020f0eff */
[----:B------:R-:W-:Y:S01]  /*4b690*/  VIADD R5, R2, UR4 ;  /* 0x0000000402057c36 */ /* 0x000fe20008000000 */
[----:B------:R-:W-:-:S02]  /*4b6a0*/  PRMT R2, R12, 0x7773, RZ ;  /* 0x000077730c027816 */ /* 0x000fc400000000ff */
[----:B------:R-:W4:Y:S01]  /*4b6b0*/  LDL.LU R12, [R1+0x88] ;  /* 0x00008800010c7983 */ /* 0x000f220000300800 */
[----:B---3--:R-:W-:Y:S01]  /*4b6c0*/  ISETP.LT.AND P2, PT, R8, UR7, !P0 ;  /* 0x0000000708007c0c */ /* 0x008fe2000c741270 */
[----:B------:R-:W-:Y:S01]  /*4b6d0*/  VIADD R4, R15, 0x81 ;  /* 0x000000810f047836 */ /* 0x000fe20000000000 */
[----:B------:R-:W-:Y:S01]  /*4b6e0*/  PRMT R8, R13, 0x7773, RZ ;  /* 0x000077730d087816 */ /* 0x000fe200000000ff */
[----:B------:R-:W1:Y:S01]  /*4b6f0*/  LDCU UR7, c[0x0][0x39c] ;  /* 0x00007380ff0777ac */ /* 0x000e620008000800 */
[----:B------:R-:W3:Y:S04]  /*4b700*/  LDL.LU R13, [R1+0x8c] ;  /* 0x00008c00010d7983 */ /* 0x000ee80000300800 */
[----:B------:R-:W3:Y:S01]  /*4b710*/  LDL.LU R14, [R1+0x90] ;  /* 0x00009000010e7983 */ /* 0x000ee20000300800 */
[----:B--2---:R-:W-:Y:S01]  /*4b720*/  ISETP.LT.AND P4, PT, R4, UR5, !P0 ;  /* 0x0000000504007c0c */ /* 0x004fe2000c781270 */
[----:B------:R-:W2:Y:S02]  /*4b730*/  LDCU UR5, c[0x0][0x39c] ;  /* 0x00007380ff0577ac */ /* 0x000ea40008000800 */
[----:B------:R0:W-:Y:S01]  /*4b740*/  @P3 STG.E.U8 desc[UR8][R6.64], R8 ;  /* 0x0000000806003986 */ /* 0x0001e2000c101108 */
[----:B------:R-:W-:Y:S01]  /*4b750*/  IADD3 R4, P3, PT, R5, R3, RZ ;  /* 0x0000000305047210 */ /* 0x000fe20007f7e0ff */
[----:B------:R-:W-:-:S02]  /*4b760*/  VIADD R10, R15, 0x82 ;  /* 0x000000820f0a7836 */ /* 0x000fc40000000000 */
[----:B------:R-:W3:Y:S04]  /*4b770*/  LDL.LU R11, [R1+0x94] ;  /* 0x00009400010b7983 */ /* 0x000ee80000300800 */
[----:B------:R-:W3:Y:S01]  /*4b780*/  LDL.LU R29, [R1+0x98] ;  /* 0x00009800011d7983 */ /* 0x000ee20000300800 */
[C---:B0-----:R-:W-:Y:S01]  /*4b790*/  VIADD R7, R5.reuse, UR4 ;  /* 0x0000000405077c36 */ /* 0x041fe20008000000 */
[----:B------:R-:W-:-:S04]  /*4b7a0*/  LEA.HI.X.SX32 R5, R5, R28, 0x1, P3 ;  /* 0x0000001c05057211 */ /* 0x000fc800018f0eff */
[C---:B------:R-:W-:Y:S01]  /*4b7b0*/  IADD3 R6, P3, PT, R7.reuse, R3, RZ ;  /* 0x0000000307067210 */ /* 0x040fe20007f7e0ff */
[----:B------:R-:W-:-:S03]  /*4b7c0*/  VIADD R8, R7, UR4 ;  /* 0x0000000407087c36 */ /* 0x000fc60008000000 */
[-C--:B------:R-:W-:Y:S01]  /*4b7d0*/  LEA.HI.X.SX32 R7, R7, R28.reuse, 0x1, P3 ;  /* 0x0000001c07077211 */ /* 0x080fe200018f0eff */
[----:B------:R0:W-:Y:S04]  /*4b7e0*/  @P6 STG.E.U8 desc[UR8][R4.64], R9 ;  /* 0x0000000904006986 */ /* 0x0001e8000c101108 */
[----:B------:R1:W-:Y:S01]  /*4b7f0*/  @P5 STG.E.U8 desc[UR8][R6.64], R2 ;  /* 0x0000000206005986 */ /* 0x0003e2000c101108 */
[C---:B0-----:R-:W-:Y:S01]  /*4b800*/  IADD3 R4, P6, PT, R8.reuse, R3, RZ ;  /* 0x0000000308047210 */ /* 0x041fe20007fde0ff */
[----:B-1----:R-:W-:Y:S02]  /*4b810*/  VIADD R6, R15, 0x83 ;  /* 0x000000830f067836 */ /* 0x002fe40000000000 */
[C---:B------:R-:W-:Y:S01]  /*4b820*/  VIADD R2, R8.reuse, UR4 ;  /* 0x0000000408027c36 */ /* 0x040fe20008000000 */
[----:B------:R-:W-:-:S02]  /*4b830*/  LEA.HI.X.SX32 R5, R8, R28, 0x1, P6 ;  /* 0x0000001c08057211 */ /* 0x000fc400030f0eff */
[----:B--2---:R-:W-:Y:S01]  /*4b840*/  ISETP.LT.AND P5, PT, R6, UR5, !P0 ;  /* 0x0000000506007c0c */ /* 0x004fe2000c7a1270 */
[----:B------:R-:W0:Y:S01]  /*4b850*/  LDCU UR5, c[0x0][0x39c] ;  /* 0x00007380ff0577ac */ /* 0x000e220008000800 */
[----:B------:R-:W-:Y:S02]  /*4b860*/  IADD3 R6, P6, PT, R2, R3, RZ ;  /* 0x0000000302067210 */ /* 0x000fe40007fde0ff */
[----:B------:R-:W-:Y:S01]  /*4b870*/  ISETP.LT.AND P3, PT, R10, UR6, !P0 ;  /* 0x000000060a007c0c */ /* 0x000fe2000c761270 */
[----:B------:R-:W1:Y:S01]  /*4b880*/  LDCU UR6, c[0x0][0x39c] ;  /* 0x00007380ff0677ac */ /* 0x000e620008000800 */
[----:B----4-:R-:W-:-:S05]  /*4b890*/  PRMT R7, R18, 0x7770, RZ ;  /* 0x0000777012077816 */ /* 0x010fca00000000ff */
[----:B------:R2:W-:Y:S02]  /*4b8a0*/  @P2 STG.E.U8 desc[UR8][R4.64], R7 ;  /* 0x0000000704002986 */ /* 0x0005e4000c101108 */
[----:B--2---:R-:W-:Y:S01]  /*4b8b0*/  VIADD R4, R15, 0x84 ;  /* 0x000000840f047836 */ /* 0x004fe20000000000 */
[C---:B------:R-:W-:Y:S01]  /*4b8c0*/  LEA.HI.X.SX32 R7, R2.reuse, R28, 0x1, P6 ;  /* 0x0000001c02077211 */ /* 0x040fe200030f0eff */
[----:B------:R-:W-:Y:S01]  /*4b8d0*/  VIADD R5, R2, UR4 ;  /* 0x0000000402057c36 */ /* 0x000fe20008000000 */
[----:B------:R-:W-:Y:S02]  /*4b8e0*/  PRMT R2, R18, 0x7771, RZ ;  /* 0x0000777112027816 */ /* 0x000fe400000000ff */
[----:B------:R-:W-:Y:S01]  /*4b8f0*/  ISETP.LT.AND P2, PT, R4, UR7, !P0 ;  /* 0x0000000704007c0c */ /* 0x000fe2000c741270 */
[----:B------:R-:W2:Y:S01]  /*4b900*/  LDCU UR7, c[0x0][0x39c] ;  /* 0x00007380ff0777ac */ /* 0x000ea20008000800 */
[----:B------:R-:W-:Y:S01]  /*4b910*/  IADD3 R4, P6, PT, R5, R3, RZ ;  /* 0x0000000305047210 */ /* 0x000fe20007fde0ff */
[----:B------:R4:W-:Y:S02]  /*4b920*/  @P4 STG.E.U8 desc[UR8][R6.64], R2 ;  /* 0x0000000206004986 */ /* 0x0009e4000c101108 */
[----:B----4-:R-:W-:-:S02]  /*4b930*/  VIADD R6, R15, 0x85 ;  /* 0x000000850f067836 */ /* 0x010fc40000000000 */
[C---:B------:R-:W-:Y:S01]  /*4b940*/  VIADD R2, R5.reuse, UR4 ;  /* 0x0000000405027c36 */ /* 0x040fe20008000000 */
[----:B------:R-:W-:Y:S02]  /*4b950*/  LEA.HI.X.SX32 R5, R5, R28, 0x1, P6 ;  /* 0x0000001c05057211 */ /* 0x000fe400030f0eff */
[----:B0-----:R-:W-:Y:S01]  /*4b960*/  ISETP.LT.AND P4, PT, R6, UR5, !P0 ;  /* 0x0000000506007c0c */ /* 0x001fe2000c781270 */
[----:B------:R-:W0:Y:S01]  /*4b970*/  LDCU UR5, c[0x0][0x39c] ;  /* 0x00007380ff0577ac */ /* 0x000e220008000800 */
[----:B------:R-:W-:Y:S02]  /*4b980*/  IADD3 R6, P6, PT, R2, R3, RZ ;  /* 0x0000000302067210 */ /* 0x000fe40007fde0ff */
[----:B------:R-:W-:-:S05]  /*4b990*/  PRMT R7, R19, 0x7770, RZ ;  /* 0x0000777013077816 */ /* 0x000fca00000000ff */
[----:B------:R4:W-:Y:S02]  /*4b9a0*/  @P3 STG.E.U8 desc[UR8][R4.64], R7 ;  /* 0x0000000704003986 */ /* 0x0009e4000c101108 */
[----:B----4-:R-:W-:Y:S01]  /*4b9b0*/  VIADD R4, R15, 0x86 ;  /* 0x000000860f047836 */ /* 0x010fe20000000000 */
[C---:B------:R-:W-:Y:S01]  /*4b9c0*/  LEA.HI.X.SX32 R7, R2.reuse, R28, 0x1, P6 ;  /* 0x0000001c02077211 */ /* 0x040fe200030f0eff */
[----:B------:R-:W-:Y:S01]  /*4b9d0*/  VIADD R5, R2, UR4 ;  /* 0x0000000402057c36 */ /* 0x000fe20008000000 */
[----:B------:R-:W-:Y:S02]  /*4b9e0*/  PRMT R2, R19, 0x7771, RZ ;  /* 0x0000777113027816 */ /* 0x000fe400000000ff */
[----:B-1----:R-:W-:Y:S01]  /*4b9f0*/  ISETP.LT.AND P3, PT, R4, UR6, !P0 ;  /* 0x0000000604007c0c */ /* 0x002fe2000c761270 */
[----:B------:R-:W1:Y:S01]  /*4ba00*/  LDCU UR6, c[0x0][0x39c] ;  /* 0x00007380ff0677ac */ /* 0x000e620008000800 */
[----:B------:R-:W-:Y:S01]  /*4ba10*/  IADD3 R4, P6, PT, R5, R3, RZ ;  /* 0x0000000305047210 */ /* 0x000fe20007fde0ff */
[----:B------:R4:W-:Y:S02]  /*4ba20*/  @P5 STG.E.U8 desc[UR8][R6.64], R2 ;  /* 0x0000000206005986 */ /* 0x0009e4000c101108 */
[----:B----4-:R-:W-:-:S02]  /*4ba30*/  VIADD R6, R15, 0x87 ;  /* 0x000000870f067836 */ /* 0x010fc40000000000 */
[C---:B------:R-:W-:Y:S01]  /*4ba40*/  VIADD R2, R5.reuse, UR4 ;  /* 0x0000000405027c36 */ /* 0x040fe20008000000 */
[----:B------:R-:W-:Y:S02]  /*4ba50*/  LEA.HI.X.SX32 R5, R5, R28, 0x1, P6 ;  /* 0x0000001c05057211 */ /* 0x000fe400030f0eff */
[----:B--2---:R-:W-:Y:S01]  /*4ba60*/  ISETP.LT.AND P5, PT, R6, UR7, !P0 ;  /* 0x0000000706007c0c */ /* 0x004fe2000c7a1270 */
[C---:B------:R-:W-:Y:S01]  /*4ba70*/  VIADD R8, R2.reuse, UR4 ;  /* 0x0000000402087c36 */ /* 0x040fe20008000000 */
[----:B------:R-:W-:Y:S01]  /*4ba80*/  IADD3 R6, P6, PT, R2, R3, RZ ;  /* 0x0000000302067210 */ /* 0x000fe20007fde0ff */
[----:B------:R-:W2:Y:S01]  /*4ba90*/  LDCU UR7, c[0x0][0x39c] ;  /* 0x00007380ff0777ac */ /* 0x000ea20008000800 */
[----:B------:R-:W-:-:S05]  /*4baa0*/  PRMT R7, R12, 0x7770, RZ ;  /* 0x000077700c077816 */ /* 0x000fca00000000ff */
[----:B------:R4:W-:Y:S02]  /*4bab0*/  @P2 STG.E.U8 desc[UR8][R4.64], R7 ;  /* 0x0000000704002986 */ /* 0x0009e4000c101108 */
[----:B----4-:R-:W-:Y:S01]  /*4bac0*/  VIADD R4, R15, 0x88 ;  /* 0x000000880f047836 */ /* 0x010fe20000000000 */
[-C--:B------:R-:W-:Y:S02]  /*4bad0*/  LEA.HI.X.SX32 R7, R2, R28.reuse, 0x1, P6 ;  /* 0x0000001c02077211 */ /* 0x080fe400030f0eff */
[----:B------:R-:W-:Y:S02]  /*4bae0*/  PRMT R2, R12, 0x7771, RZ ;  /* 0x000077710c027816 */ /* 0x000fe400000000ff */
[----:B0-----:R-:W-:Y:S01]  /*4baf0*/  ISETP.LT.AND P2, PT, R4, UR5, !P0 ;  /* 0x0000000504007c0c */ /* 0x001fe2000c741270 */
[----:B------:R-:W0:Y:S01]  /*4bb00*/  LDCU UR5, c[0x0][0x39c] ;  /* 0x00007380ff0577ac */ /* 0x000e220008000800 */
[C---:B------:R-:W-:Y:S01]  /*4bb10*/  IADD3 R4, P6, PT, R8.reuse, R3, RZ ;  /* 0x0000000308047210 */ /* 0x040fe20007fde0ff */
[----:B------:R3:W-:Y:S03]  /*4bb20*/  @P4 STG.E.U8 desc[UR8][R6.64], R2 ;  /* 0x0000000206004986 */ /* 0x0007e6000c101108 */
[----:B------:R-:W-:-:S02]  /*4bb30*/  LEA.HI.X.SX32 R5, R8, R28, 0x1, P6 ;  /* 0x0000001c08057211 */ /* 0x000fc400030f0eff */
[----:B---3--:R-:W-:Y:S01]  /*4bb40*/  PRMT R7, R13, 0x7770, RZ ;  /* 0x000077700d077816 */ /* 0x008fe200000000ff */
[C---:B------:R-:W-:Y:S02]  /*4bb50*/  VIADD R2, R15.reuse, 0x89 ;  /* 0x000000890f027836 */ /* 0x040fe40000000000 */
[----:B------:R-:W-:Y:S02]  /*4bb60*/  VIADD R6, R8, UR4 ;  /* 0x0000000408067c36 */ /* 0x000fe40008000000 */
[----:B------:R3:W-:Y:S01]  /*4bb70*/  @P3 STG.E.U8 desc[UR8][R4.64], R7 ;  /* 0x0000000704003986 */ /* 0x0007e2000c101108 */
[----:B-1----:R-:W-:Y:S01]  /*4bb80*/  ISETP.LT.AND P4, PT, R2, UR6, !P0 ;  /* 0x0000000602007c0c */ /* 0x002fe2000c781270 */
[----:B------:R-:W-:Y:S01]  /*4bb90*/  VIADD R2, R6, UR4 ;  /* 0x0000000406027c36 */ /* 0x000fe20008000000 */
[----:B------:R-:W-:Y:S01]  /*4bba0*/  PRMT R10, R14, 0x7771, RZ ;  /* 0x000077710e0a7816 */ /* 0x000fe200000000ff */
[----:B------:R-:W-:Y:S01]  /*4bbb0*/  VIADD R8, R15, 0x8a ;  /* 0x0000008a0f087836 */ /* 0x000fe20000000000 */
[----:B------:R-:W1:Y:S01]  /*4bbc0*/  LDCU UR6, c[0x0][0x39c] ;  /* 0x00007380ff0677ac */ /* 0x000e620008000800 */
[----:B---3--:R-:W-:-:S02]  /*4bbd0*/  IADD3 R4, P3, PT, R6, R3, RZ ;  /* 0x0000000306047210 */ /* 0x008fc40007f7e0ff */
[----:B------:R-:W-:Y:S02]  /*4bbe0*/  PRMT R7, R13, 0x7771, RZ ;  /* 0x000077710d077816 */ /* 0x000fe400000000ff */
[----:B------:R-:W-:Y:S02]  /*4bbf0*/  LEA.HI.X.SX32 R5, R6, R28, 0x1, P3 ;  /* 0x0000001c06057211 */ /* 0x000fe400018f0eff */
[----:B------:R-:W-:-:S03]  /*4bc00*/  IADD3 R6, P6, PT, R2, R3, RZ ;  /* 0x0000000302067210 */ /* 0x000fc60007fde0ff */
[----:B------:R3:W-:Y:S01]  /*4bc10*/  @P5 STG.E.U8 desc[UR8][R4.64], R7 ;  /* 0x0000000704005986 */ /* 0x0007e2000c101108 */
[----:B0-----:R-:W-:Y:S01]  /*4bc20*/  ISETP.LT.AND P3, PT, R8, UR5, !P0 ;  /* 0x0000000508007c0c */ /* 0x001fe2000c761270 */
[----:B------:R-:W-:Y:S01]  /*4bc30*/  VIADD R8, R15, 0x8b ;  /* 0x0000008b0f087836 */ /* 0x000fe20000000000 */
[----:B------:R-:W0:Y:S01]  /*4bc40*/  LDCU UR5, c[0x0][0x39c] ;  /* 0x00007380ff0577ac */ /* 0x000e220008000800 */
[C---:B---3--:R-:W-:Y:S01]  /*4bc50*/  LEA.HI.X.SX32 R7, R2.reuse, R28, 0x1, P6 ;  /* 0x0000001c02077211 */ /* 0x048fe200030f0eff */
[----:B------:R-:W-:Y:S01]  /*4bc60*/  VIADD R5, R2, UR4 ;  /* 0x0000000402057c36 */ /* 0x000fe20008000000 */
[----:B------:R-:W-:-:S05]  /*4bc70*/  PRMT R4, R14, 0x7770, RZ ;  /* 0x000077700e047816 */ /* 0x000fca00000000ff */
[----:B------:R3:W-:Y:S01]  /*4bc80*/  @P2 STG.E.U8 desc[UR8][R6.64], R4 ;  /* 0x0000000406002986 */ /* 0x0007e2000c101108 */
[C---:B------:R-:W-:Y:S01]  /*4bc90*/  VIADD R2, R5.reuse, UR4 ;  /* 0x0000000405027c36 */ /* 0x040fe20008000000 */
[----:B--2---:R-:W-:Y:S02]  /*4bca0*/  ISETP.LT.AND P6, PT, R8, UR7, !P0 ;  /* 0x0000000708007c0c */ /* 0x004fe4000c7c1270 */
[----:B---3--:R-:W-:Y:S01]  /*4bcb0*/  IADD3 R4, P5, PT, R5, R3, RZ ;  /* 0x0000000305047210 */ /* 0x008fe20007fbe0ff */
[----:B------:R-:W-:Y:S01]  /*4bcc0*/  VIADD R6, R15, 0x8c ;  /* 0x0000008c0f067836 */ /* 0x000fe20000000000 */
[----:B------:R-:W2:Y:S02]  /*4bcd0*/  LDCU UR7, c[0x0][0x39c] ;  /* 0x00007380ff0777ac */ /* 0x000ea40008000800 */
[----:B------:R-:W-:Y:S01]  /*4bce0*/  LEA.HI.X.SX32 R5, R5, R28, 0x1, P5 ;  /* 0x0000001c05057211 */ /* 0x000fe200028f0eff */
[----:B------:R-:W-:-:S04]  /*4bcf0*/  VIADD R8, R15, 0x8d ;  /* 0x0000008d0f087836 */ /* 0x000fc80000000000 */
[----:B------:R3:W-:Y:S02]  /*4bd00*/  @P4 STG.E.U8 desc[UR8][R4.64], R10 ;  /* 0x0000000a04004986 */ /* 0x0007e4000c101108 */
[----:B---3--:R-:W-:Y:S02]  /*4bd10*/  IMAD.MOV.U32 R10, RZ, RZ, R15 ;  /* 0x000000ffff0a7224 */ /* 0x008fe400078e000f */
[----:B------:R-:W3:Y:S01]  /*4bd20*/  LDL.LU R15, [R1+0x9c] ;  /* 0x00009c00010f7983 */ /* 0x000ee20000300800 */
[----:B-1----:R-:W-:Y:S01]  /*4bd30*/  ISETP.LT.AND P2, PT, R6, UR6, !P0 ;  /* 0x0000000606007c0c */ /* 0x002fe2000c741270 */
[----:B------:R-:W1:Y:S01]  /*4bd40*/  LDCU UR6, c[0x0][0x39c] ;  /* 0x00007380ff0677ac */ /* 0x000e620008000800 */
[CC--:B------:R-:W-:Y:S02]  /*4bd50*/  IADD3 R6, P5, PT, R2.reuse, R3.reuse, RZ ;  /* 0x0000000302067210 */ /* 0x0c0fe40007fbe0ff */
[----:B------:R-:W-:Y:S02]  /*4bd60*/  PRMT R9, R11, 0x7770, RZ ;  /* 0x000077700b097816 */ /* 0x000fe400000000ff */
[C---:B------:R-:W-:Y:S01]  /*4bd70*/  LEA.HI.X.SX32 R7, R2.reuse, R28, 0x1, P5 ;  /* 0x0000001c02077211 */ /* 0x040fe200028f0eff */
[----:B------:R-:W-:Y:S01]  /*4bd80*/  VIADD R2, R2, UR4 ;  /* 0x0000000402027c36 */ /* 0x000fe20008000000 */
[----:B0-----:R-:W-:Y:S01]  /*4bd90*/  ISETP.LT.AND P5, PT, R8, UR5, !P0 ;  /* 0x0000000508007c0c */ /* 0x001fe2000c7a1270 */
[----:B------:R-:W0:Y:S02]  /*4bda0*/  LDCU UR5, c[0x0][0x3b8] ;  /* 0x00007700ff0577ac */ /* 0x000e240008000800 */
[----:B------:R4:W-:Y:S01]  /*4bdb0*/  @P3 STG.E.U8 desc[UR8][R6.64], R9 ;  /* 0x0000000906003986 */ /* 0x0009e2000c101108 */
[C---:B------:R-:W-:Y:S01]  /*4bdc0*/  IADD3 R4, P3, PT, R2.reuse, R3, RZ ;  /* 0x0000000302047210 */ /* 0x040fe20007f7e0ff */
[----:B------:R-:W-:-:S03]  /*4bdd0*/  VIADD R8, R2, UR4 ;  /* 0x0000000402087c36 */ /* 0x000fc60008000000 */
[----:B------:R-:W-:Y:S02]  /*4bde0*/  LEA.HI.X.SX32 R5, R2, R28, 0x1, P3 ;  /* 0x0000001c02057211 */ /* 0x000fe400018f0eff */
[----:B------:R-:W-:Y:S01]  /*4bdf0*/  PRMT R2, R11, 0x7771, RZ ;  /* 0x000077710b027816 */ /* 0x000fe200000000ff */
[C---:B----4-:R-:W-:Y:S02]  /*4be00*/  VIADD R6, R10.reuse, 0x8e ;  /* 0x0000008e0a067836 */ /* 0x050fe40000000000 */
[----:B------:R-:W-:-:S03]  /*4be10*/  VIADD R7, R10, 0x8f ;  /* 0x0000008f0a077836 */ /* 0x000fc60000000000 */
[----:B--2---:R-:W-:Y:S01]  /*4be20*/  ISETP.LT.AND P3, PT, R6, UR7, !P0 ;  /* 0x0000000706007c0c */ /* 0x004fe2000c761270 */
[----:B------:R2:W-:Y:S01]  /*4be30*/  @P6 STG.E.U8 desc[UR8][R4.64], R2 ;  /* 0x0000000204006986 */ /* 0x0005e2000c101108 */
[C---:B------:R-:W-:Y:S01]  /*4be40*/  IADD3 R6, P4, PT, R8.reuse, R3, RZ ;  /* 0x0000000308067210 */ /* 0x040fe20007f9e0ff */
[----:B------:R-:W4:Y:S01]  /*4be50*/  LDCU UR7, c[0x0][0x39c] ;  /* 0x00007380ff0777ac */ /* 0x000f220008000800 */
[----:B-1----:R-:W-:Y:S02]  /*4be60*/  ISETP.LT.AND P6, PT, R7, UR6, !P0 ;  /* 0x0000000607007c0c */ /* 0x002fe4000c7c1270 */
[----:B------:R-:W-:Y:S01]  /*4be70*/  LEA.HI.X.SX32 R7, R8, R28, 0x1, P4 ;  /* 0x0000001c08077211 */ /* 0x000fe200020f0eff */
[----:B------:R-:W1:Y:S01]  /*4be80*/  LDCU UR6, c[0x0][0x3b8] ;  /* 0x00007700ff0677ac */ /* 0x000e620008000800 */
[----:B--2---:R-:W-:Y:S01]  /*4be90*/  PRMT R4, R29, 0x7770, RZ ;  /* 0x000077701d047816 */ /* 0x004fe200000000ff */
[----:B------:R-:W-:Y:S02]  /*4bea0*/  VIADD R2, R10, 0x90 ;  /* 0x000000900a027836 */ /* 0x000fe40000000000 */
[----:B------:R-:W-:-:S02]  /*4beb0*/  VIADD R5, R8, UR4 ;  /* 0x0000000408057c36 */ /* 0x000fc40008000000 */
[----:B------:R2:W-:Y:S01]  /*4bec0*/  @P2 STG.E.U8 desc[UR8][R6.64], R4 ;  /* 0x0000000406002986 */ /* 0x0005e2000c101108 */
[----:B------:R-:W-:Y:S01]  /*4bed0*/  ISETP.LT.AND P2, PT, R2, UR10, !P0 ;  /* 0x0000000a02007c0c */ /* 0x000fe2000c741270 */
[----:B------:R-:W0:Y:S01]  /*4bee0*/  LDCU UR10, c[0x0][0x39c] ;  /* 0x00007380ff0a77ac */ /* 0x000e220008000800 */
[C---:B------:R-:W-:Y:S01]  /*4bef0*/  VIADD R2, R5.reuse, UR4 ;  /* 0x0000000405027c36 */ /* 0x040fe20008000000 */
[-C--:B--2---:R-:W-:Y:S02]  /*4bf00*/  IADD3 R4, P4, PT, R5, R3.reuse, RZ ;  /* 0x0000000305047210 */ /* 0x084fe40007f9e0ff */
[----:B------:R-:W-:Y:S02]  /*4bf10*/  PRMT R7, R29, 0x7771, RZ ;  /* 0x000077711d077816 */ /* 0x000fe400000000ff */
[----:B------:R-:W-:Y:S02]  /*4bf20*/  LEA.HI.X.SX32 R5, R5, R28, 0x1, P4 ;  /* 0x0000001c05057211 */ /* 0x000fe400020f0eff */
[----:B------:R-:W-:-:S03]  /*4bf30*/  IADD3 R6, P4, PT, R2, R3, RZ ;  /* 0x0000000302067210 */ /* 0x000fc60007f9e0ff */
[----:B------:R2:W-:Y:S01]  /*4bf40*/  @P5 STG.E.U8 desc[UR8][R4.64], R7 ;  /* 0x0000000704005986 */ /* 0x0005e2000c101108 */
[----:B------:R-:W-:Y:S01]  /*4bf50*/  VIADD R8, R10, 0x91 ;  /* 0x000000910a087836 */ /* 0x000fe20000000000 */
[C---:B--2---:R-:W-:Y:S01]  /*4bf60*/  LEA.HI.X.SX32 R7, R2.reuse, R28, 0x1, P4 ;  /* 0x0000001c02077211 */ /* 0x044fe200020f0eff */
[----:B------:R-:W-:-:S03]  /*4bf70*/  VIADD R5, R2, UR4 ;  /* 0x0000000402057c36 */ /* 0x000fc60008000000 */
[----:B----4-:R-:W-:Y:S01]  /*4bf80*/  ISETP.LT.AND P5, PT, R8, UR7, !P0 ;  /* 0x0000000708007c0c */ /* 0x010fe2000c7a1270 */
[C---:B------:R-:W-:Y:S01]  /*4bf90*/  VIADD R2, R10.reuse, 0x92 ;  /* 0x000000920a027836 */ /* 0x040fe20000000000 */
[----:B------:R-:W2:Y:S01]  /*4bfa0*/  LDCU UR7, c[0x0][0x3b8] ;  /* 0x00007700ff0777ac */ /* 0x000ea20008000800 */
[----:B------:R-:W4:Y:S01]  /*4bfb0*/  LDCU UR4, c[0x0][0x3b8] ;  /* 0x00007700ff0477ac */ /* 0x000f220008000800 */
[----:B------:R-:W-:Y:S01]  /*4bfc0*/  VIADD R8, R10, 0x93 ;  /* 0x000000930a087836 */ /* 0x000fe20000000000 */
[C---:B------:R-:W-:Y:S02]  /*4bfd0*/  PRMT R9, R11.reuse, 0x7772, RZ ;  /* 0x000077720b097816 */ /* 0x040fe400000000ff */
[----:B------:R-:W-:Y:S02]  /*4bfe0*/  PRMT R11, R11, 0x7773, RZ ;  /* 0x000077730b0b7816 */ /* 0x000fe400000000ff */
[----:B---3--:R-:W-:-:S05]  /*4bff0*/  PRMT R4, R15, 0x7770, RZ ;  /* 0x000077700f047816 */ /* 0x008fca00000000ff */
[----:B------:R3:W-:Y:S01]  /*4c000*/  @P3 STG.E.U8 desc[UR8][R6.64], R4 ;  /* 0x0000000406003986 */ /* 0x0007e2000c101108 */
[----:B0-----:R-:W-:Y:S01]  /*4c010*/  ISETP.LT.AND P3, PT, R2, UR10, !P0 ;  /* 0x0000000a02007c0c */ /* 0x001fe2000c761270 */
[----:B------:R-:W0:Y:S01]  /*4c020*/  LDCU UR10, c[0x0][0x39c] ;  /* 0x00007380ff0a77ac */ /* 0x000e220008000800 */
[C---:B------:R-:W-:Y:S01]  /*4c030*/  VIADD R2, R5.reuse, UR5 ;  /* 0x0000000505027c36 */ /* 0x040fe20008000000 */
[----:B------:R-:W0:Y:S01]  /*4c040*/  LDCU UR5, c[0x0][0x3b8] ;  /* 0x00007700ff0577ac */ /* 0x000e220008000800 */
[-C--:B---3--:R-:W-:Y:S02]  /*4c050*/  IADD3 R4, P4, PT, R5, R3.reuse, RZ ;  /* 0x0000000305047210 */ /* 0x088fe40007f9e0ff */
[----:B------:R-:W-:Y:S02]  /*4c060*/  PRMT R7, R15, 0x7771, RZ ;  /* 0x000077710f077816 */ /* 0x000fe400000000ff */
[----:B------:R-:W-:Y:S02]  /*4c070*/  LEA.HI.X.SX32 R5, R5, R28, 0x1, P4 ;  /* 0x0000001c05057211 */ /* 0x000fe400020f0eff */
[----:B------:R-:W-:-:S03]  /*4c080*/  IADD3 R6, P4, PT, R2, R3, RZ ;  /* 0x0000000302067210 */ /* 0x000fc60007f9e0ff */
[----:B------:R3:W-:Y:S02]  /*4c090*/  @P6 STG.E.U8 desc[UR8][R4.64], R7 ;  /* 0x0000000704006986 */ /* 0x0007e4000c101108 */
[C---:B---3--:R-:W-:Y:S01]  /*4c0a0*/  LEA.HI.X.SX32 R7, R2.reuse, R28, 0x1, P4 ;  /* 0x0000001c02077211 */ /* 0x048fe200020f0eff */
[----:B-1----:R-:W-:Y:S01]  /*4c0b0*/  VIADD R5, R2, UR6 ;  /* 0x0000000602057c36 */ /* 0x002fe20008000000 */
[----:B------:R-:W-:Y:S01]  /*4c0c0*/  PRMT R4, R18, 0x7772, RZ ;  /* 0x0000777212047816 */ /* 0x000fe200000000ff */
[----:B------:R-:W-:Y:S01]  /*4c0d0*/  VIADD R2, R10, 0x94 ;  /* 0x000000940a027836 */ /* 0x000fe20000000000 */
[----:B------:R-:W-:Y:S01]  /*4c0e0*/  ISETP.LT.AND P6, PT, R8, UR11, !P0 ;  /* 0x0000000b08007c0c */ /* 0x000fe2000c7c1270 */
[----:B------:R-:W1:Y:S02]  /*4c0f0*/  LDCU UR11, c[0x0][0x39c] ;  /* 0x00007380ff0b77ac */ /* 0x000e640008000800 */
[----:B------:R3:W-:Y:S01]  /*4c100*/  @P2 STG.E.U8 desc[UR8][R6.64], R4 ;  /* 0x0000000406002986 */ /* 0x0007e2000c101108 */
[----:B0-----:R-:W-:Y:S01]  /*4c110*/  ISETP.LT.AND P2, PT, R2, UR10, !P0 ;  /* 0x0000000a02007c0c */ /* 0x001fe2000c741270 */
[----:B------:R-:W0:Y:S01]  /*4c120*/  LDCU UR10, c[0x0][0x39c] ;  /* 0x00007380ff0a77ac */ /* 0x000e220008000800 */
[----:B--2---:R-:W-:-:S02]  /*4c130*/  VIADD R2, R5, UR7 ;  /* 0x0000000705027c36 */ /* 0x004fc40008000000 */
[----:B------:R-:W-:Y:S01]  /*4c140*/  VIADD R8, R10, 0x95 ;  /* 0x000000950a087836 */ /* 0x000fe20000000000 */
[----:B------:R-:W2:Y:S01]  /*4c150*/  LDCU UR6, c[0x0][0x3b8] ;  /* 0x00007700ff0677ac */ /* 0x000ea20008000800 */
[----:B------:R-:W0:Y:S01]  /*4c160*/  LDCU UR7, c[0x0][0x3b8] ;  /* 0x00007700ff0777ac */ /* 0x000e220008000800 */
[CC--:B---3--:R-:W-:Y:S02]  /*4c170*/  IADD3 R4, P4, PT, R5.reuse, R3.reuse, RZ ;  /* 0x0000000305047210 */ /* 0x0c8fe40007f9e0ff */
[----:B------:R-:W-:Y:S02]  /*4c180*/  PRMT R7, R18, 0x7773, RZ ;  /* 0x0000777312077816 */ /* 0x000fe400000000ff */
[----:B------:R-:W-:Y:S01]  /*4c190*/  LEA.HI.X.SX32 R5, R5, R28, 0x1, P4 ;  /* 0x0000001c05057211 */ /* 0x000fe200020f0eff */
[----:B------:R-:W3:Y:S01]  /*4c1a0*/  LDL.LU R18, [R1+0x13ec] ;  /* 0x0013ec0001127983 */ /* 0x000ee20000300800 */
[----:B------:R-:W-:-:S03]  /*4c1b0*/  IADD3 R6, P4, PT, R2, R3, RZ ;  /* 0x0000000302067210 */ /* 0x000fc60007f9e0ff */
[----:B------:R0:W-:Y:S01]  /*4c1c0*/  @P5 STG.E.U8 desc[UR8][R4.64], R7 ;  /* 0x0000000704005986 */ /* 0x0001e2000c101108 */
[----:B------:R-:W-:Y:S01]  /*4c1d0*/  ISETP.LT.AND P5, PT, R8, UR12, !P0 ;  /* 0x0000000c08007c0c */ /* 0x000fe2000c7a1270 */
[----:B------:R-:W1:Y:S01]  /*4c1e0*/  LDCU UR12, c[0x0][0x39c] ;  /* 0x00007380ff0c77ac */ /* 0x000e620008000800 */
[----:B0-----:R-:W-:Y:S01]  /*4c1f0*/  LEA.HI.X.SX32 R7, R2, R28, 0x1, P4 ;  /* 0x0000001c02077211 */ /* 0x001fe200020f0eff */
[----:B------:R-:W-:Y:S01]  /*4c200*/  VIADD R5, R10, 0x96 ;  /* 0x000000960a057836 */ /* 0x000fe20000000000 */
[----:B------:R-:W-:Y:S01]  /*4c210*/  PRMT R4, R19, 0x7772, RZ ;  /* 0x0000777213047816 */ /* 0x000fe200000000ff */
[----:B----4-:R-:W-:Y:S01]  /*4c220*/  VIADD R2, R2, UR4 ;  /* 0x0000000402027c36 */ /* 0x010fe20008000000 */
[----:B------:R-:W0:Y:S03]  /*4c230*/  LDCU UR4, c[0x0][0x3b8] ;  /* 0x00007700ff0477ac */ /* 0x000e260008000800 */
[----:B------:R4:W-:Y:S01]  /*4c240*/  @P3 STG.E.U8 desc[UR8][R6.64], R4 ;  /* 0x0000000406003986 */ /* 0x0009e2000c101108 */
[----:B------:R-:W-:Y:S01]  /*4c250*/  ISETP.LT.AND P3, PT, R5, UR10, !P0 ;  /* 0x0000000a05007c0c */ /* 0x000fe2000c761270 */
[----:B------:R-:W0:Y:S01]  /*4c260*/  LDCU UR10, c[0x0][0x39c] ;  /* 0x00007380ff0a77ac */ /* 0x000e220008000800 */
[C---:B------:R-:W-:Y:S01]  /*4c270*/  VIADD R8, R2.reuse, UR5 ;  /* 0x0000000502087c36 */ /* 0x040fe20008000000 */
[----:B------:R-:W0:Y:S01]  /*4c280*/  LDCU UR5, c[0x0][0x3b8] ;  /* 0x00007700ff0577ac */ /* 0x000e220008000800 */
[----:B----4-:R-:W-:Y:S01]  /*4c290*/  IADD3 R4, P4, PT, R2, R3, RZ ;  /* 0x0000000302047210 */ /* 0x010fe20007f9e0ff */
[----:B------:R-:W-:-:S03]  /*4c2a0*/  VIADD R7, R10, 0x97 ;  /* 0x000000970a077836 */ /* 0x000fc60000000000 */
[-C--:B------:R-:W-:Y:S02]  /*4c2b0*/  LEA.HI.X.SX32 R5, R2, R28.reuse, 0x1, P4 ;  /* 0x0000001c02057211 */ /* 0x080fe400020f0eff */
[----:B------:R-:W-:Y:S02]  /*4c2c0*/  PRMT R2, R19, 0x7773, RZ ;  /* 0x0000777313027816 */ /* 0x000fe400000000ff */
[C---:B------:R-:W-:Y:S01]  /*4c2d0*/  IADD3 R6, P4, PT, R8.reuse, R3, RZ ;  /* 0x0000000308067210 */ /* 0x040fe20007f9e0ff */
[----:B------:R-:W4:Y:S04]  /*4c2e0*/  LDL.LU R19, [R1+0x13e8] ;  /* 0x0013e80001137983 */ /* 0x000f280000300800 */
[----:B------:R0:W-:Y:S01]  /*4c2f0*/  @P6 STG.E.U8 desc[UR8][R4.64], R2 ;  /* 0x0000000204006986 */ /* 0x0001e2000c101108 */
[----:B-1----:R-:W-:Y:S01]  /*4c300*/  ISETP.LT.AND P6, PT, R7, UR11, !P0 ;  /* 0x0000000b07007c0c */ /* 0x002fe2000c7c1270 */
[----:B------:R-:W1:Y:S01]  /*4c310*/  LDCU UR11, c[0x0][0x39c] ;  /* 0x00007380ff0b77ac */ /* 0x000e620008000800 */
[----:B------:R-:W-:-:S02]  /*4c320*/  LEA.HI.X.SX32 R7, R8, R28, 0x1, P4 ;  /* 0x0000001c08077211 */ /* 0x000fc400020f0eff */
[----:B0-----:R-:W-:Y:S01]  /*4c330*/  PRMT R5, R12, 0x7772, RZ ;  /* 0x000077720c057816 */ /* 0x001fe200000000ff */
[----:B------:R-:W-:Y:S02]  /*4c340*/  VIADD R4, R10, 0x98 ;  /* 0x000000980a047836 */ /* 0x000fe40000000000 */
[----:B--2---:R-:W-:Y:S01]  /*4c350*/  VIADD R2, R8, UR6 ;  /* 0x0000000608027c36 */ /* 0x004fe20008000000 */
[----:B------:R-:W0:Y:S01]  /*4c360*/  LDCU UR6, c[0x0][0x3b8] ;  /* 0x00007700ff0677ac */ /* 0x000e220008000800 */
[----:B------:R2:W-:Y:S01]  /*4c370*/  @P2 STG.E.U8 desc[UR8][R6.64], R5 ;  /* 0x0000000506002986 */ /* 0x0005e2000c101108 */
[----:B------:R-:W-:Y:S01]  /*4c380*/  ISETP.LT.AND P2, PT, R4, UR10, !P0 ;  /* 0x0000000a04007c0c */ /* 0x000fe2000c741270 */
[----:B------:R-:W0:Y:S01]  /*4c390*/  LDCU UR10, c[0x0][0x39c] ;  /* 0x00007380ff0a77ac */ /* 0x000e220008000800 */
[C---:B------:R-:W-:Y:S01]  /*4c3a0*/  VIADD R8, R2.reuse, UR7 ;  /* 0x0000000702087c36 */ /* 0x040fe20008000000 */
[----:B------:R-:W0:Y:S01]  /*4c3b0*/  LDCU UR7, c[0x0][0x3b8] ;  /* 0x00007700ff0777ac */ /* 0x000e220008000800 */
[----:B--2---:R-:W-:Y:S01]  /*4c3c0*/  IADD3 R6, P4, PT, R2, R3, RZ ;  /* 0x0000000302067210 */ /* 0x004fe20007f9e0ff */
[----:B------:R-:W-:-:S03]  /*4c3d0*/  VIADD R5, R10, 0x99 ;  /* 0x000000990a057836 */ /* 0x000fc60000000000 */
[-C--:B------:R-:W-:Y:S02]  /*4c3e0*/  LEA.HI.X.SX32 R7, R2, R28.reuse, 0x1, P4 ;  /* 0x0000001c02077211 */ /* 0x080fe400020f0eff */
[----:B------:R-:W-:Y:S02]  /*4c3f0*/  PRMT R2, R12, 0x7773, RZ ;  /* 0x000077730c027816 */ /* 0x000fe400000000ff */
[C---:B------:R-:W-:Y:S01]  /*4c400*/  IADD3 R4, P4, PT, R8.reuse, R3, RZ ;  /* 0x0000000308047210 */ /* 0x040fe20007f9e0ff */
[----:B------:R-:W2:Y:S04]  /*4c410*/  LDL.LU R12, [R1+0x13e4] ;  /* 0x0013e400010c7983 */ /* 0x000ea80000300800 */
[----:B------:R0:W-:Y:S01]  /*4c420*/  @P5 STG.E.U8 desc[UR8][R6.64], R2 ;  /* 0x0000000206005986 */ /* 0x0001e2000c101108 */
[----:B------:R-:W-:Y:S01]  /*4c430*/  ISETP.LT.AND P5, PT, R5, UR12, !P0 ;  /* 0x0000000c05007c0c */ /* 0x000fe2000c7a1270 */
[----:B------:R-:W1:Y:S01]  /*4c440*/  LDCU UR12, c[0x0][0x39c] ;  /* 0x00007380ff0c77ac */ /* 0x000e620008000800 */
[----:B------:R-:W-:-:S02]  /*4c450*/  LEA.HI.X.SX32 R5, R8, R28, 0x1, P4 ;  /* 0x0000001c08057211 */ /* 0x000fc400020f0eff */
[----:B0-----:R-:W-:Y:S01]  /*4c460*/  PRMT R7, R13, 0x7772, RZ ;  /* 0x000077720d077816 */ /* 0x001fe200000000ff */
[----:B------:R-:W-:Y:S02]  /*4c470*/  VIADD R2, R10, 0x9a ;  /* 0x0000009a0a027836 */ /* 0x000fe40000000000 */
[----:B------:R-:W-:Y:S01]  /*4c480*/  VIADD R6, R8, UR4 ;  /* 0x0000000408067c36 */ /* 0x000fe20008000000 */
[----:B------:R-:W0:Y:S01]  /*4c490*/  LDCU UR4, c[0x0][0x3b8] ;  /* 0x00007700ff0477ac */ /* 0x000e220008000800 */
[----:B------:R1:W-:Y:S01]  /*4c4a0*/  @P3 STG.E.U8 desc[UR8][R4.64], R7 ;  /* 0x0000000704003986 */ /* 0x0003e2000c101108 */
[----:B------:R-:W-:Y:S01]  /*4c4b0*/  ISETP.LT.AND P3, PT, R2, UR10, !P0 ;  /* 0x0000000a02007c0c */ /* 0x000fe2000c761270 */
[----:B------:R-:W0:Y:S01]  /*4c4c0*/  LDCU UR10, c[0x0][0x39c] ;  /* 0x00007380ff0a77ac */ /* 0x000e220008000800 */
[----:B------:R-:W-:Y:S02]  /*4c4d0*/  VIADD R2, R6, UR5 ;  /* 0x0000000506027c36 */ /* 0x000fe40008000000 */
[----:B------:R-:W-:Y:S01]  /*4c4e0*/  VIADD R8, R10, 0x9b ;  /* 0x0000009b0a087836 */ /* 0x000fe20000000000 */
[----:B------:R-:W0:Y:S01]  /*4c4f0*/  LDCU UR5, c[0x0][0x3b8] ;  /* 0x00007700ff0577ac */ /* 0x000e220008000800 */
[----:B-1----:R-:W-:-:S02]  /*4c500*/  IADD3 R4, P4, PT, R6, R3, RZ ;  /* 0x0000000306047210 */ /* 0x002fc40007f9e0ff */
[----:B------:R-:W-:Y:S02]  /*4c510*/  PRMT R7, R13, 0x7773, RZ ;  /* 0x000077730d077816 */ /* 0x000fe400000000ff */
[----:B------:R-:W-:Y:S01]  /*4c520*/  LEA.HI.X.SX32 R5, R6, R28, 0x1, P4 ;  /* 0x0000001c06057211 */ /* 0x000fe200020f0eff */
[----:B------:R-:W3:Y:S01]  /*4c530*/  LDL.LU R13, [R1+0x13e0] ;  /* 0x0013e000010d7983 */ /* 0x000ee20000300800 */
[----:B------:R-:W-:-:S03]  /*4c540*/  IADD3 R6, P4, PT, R2, R3, RZ ;  /* 0x0000000302067210 */ /* 0x000fc60007f9e0ff */
[----:B------:R1:W-:Y:S02]  /*4c550*/  @P6 STG.E.U8 desc[UR8][R4.64], R7 ;  /* 0x0000000704006986 */ /* 0x0003e4000c101108 */
[C---:B-1----:R-:W-:Y:S01]  /*4c560*/  LEA.HI.X.SX32 R7, R2.reuse, R28, 0x1, P4 ;  /* 0x0000001c02077211 */ /* 0x042fe200020f0eff */
[----:B------:R-:W-:Y:S01]  /*4c570*/  VIADD R5, R2, UR6 ;  /* 0x0000000602057c36 */ /* 0x000fe20008000000 */
[----:B------:R-:W-:Y:S01]  /*4c580*/  PRMT R4, R14, 0x7772, RZ ;  /* 0x000077720e047816 */ /* 0x000fe200000000ff */
[----:B------:R-:W-:Y:S01]  /*4c590*/  VIADD R2, R10, 0x9c ;  /* 0x0000009c0a027836 */ /* 0x000fe20000000000 */
[----:B------:R-:W-:Y:S01]  /*4c5a0*/  ISETP.LT.AND P6, PT, R8, UR11, !P0 ;  /* 0x0000000b08007c0c */ /* 0x000fe2000c7c1270 */
[----:B------:R-:W1:Y:S02]  /*4c5b0*/  LDCU UR6, c[0x0][0x3b8] ;  /* 0x00007700ff0677ac */ /* 0x000e640008000800 */
[----:B------:R1:W-:Y:S01]  /*4c5c0*/  @P2 STG.E.U8 desc[UR8][R6.64], R4 ;  /* 0x0000000406002986 */ /* 0x0003e2000c101108 */
[----:B0-----:R-:W-:Y:S01]  /*4c5d0*/  ISETP.LT.AND P2, PT, R2, UR10, !P0 ;  /* 0x0000000a02007c0c */ /* 0x001fe2000c741270 */
[----:B------:R-:W0:Y:S01]  /*4c5e0*/  LDCU UR10, c[0x0][0x39c] ;  /* 0x00007380ff0a77ac */ /* 0x000e220008000800 */
[----:B------:R-:W-:-:S02]  /*4c5f0*/  VIADD R2, R5, UR7 ;  /* 0x0000000705027c36 */ /* 0x000fc40008000000 */
[----:B------:R-:W-:Y:S01]  /*4c600*/  VIADD R8, R10, 0x9d ;  /* 0x0000009d0a087836 */ /* 0x000fe20000000000 */
[----:B------:R-:W0:Y:S01]  /*4c610*/  LDCU UR11, c[0x0][0x39c] ;  /* 0x00007380ff0b77ac */ /* 0x000e220008000800 */
[----:B------:R-:W0:Y:S01]  /*4c620*/  LDCU UR7, c[0x0][0x3b8] ;  /* 0x00007700ff0777ac */ /* 0x000e220008000800 */
[CC--:B-1----:R-:W-:Y:S02]  /*4c630*/  IADD3 R4, P4, PT, R5.reuse, R3.reuse, RZ ;  /* 0x0000000305047210 */ /* 0x0c2fe40007f9e0ff */
[----:B------:R-:W-:Y:S02]  /*4c640*/  PRMT R7, R14, 0x7773, RZ ;  /* 0x000077730e077816 */ /* 0x000fe400000000ff */
[----:B------:R-:W-:Y:S01]  /*4c650*/  LEA.HI.X.SX32 R5, R5, R28, 0x1, P4 ;  /* 0x0000001c05057211 */ /* 0x000fe200020f0eff */
[----:B------:R-:W4:Y:S01]  /*4c660*/  LDL.LU R14, [R1+0x13dc] ;  /* 0x0013dc00010e7983 */ /* 0x000f220000300800 */
[----:B------:R-:W-:-:S03]  /*4c670*/  IADD3 R6, P4, PT, R2, R3, RZ ;  /* 0x0000000302067210 */ /* 0x000fc60007f9e0ff */
[----:B------:R1:W-:Y:S01]  /*4c680*/  @P5 STG.E.U8 desc[UR8][R4.64], R7 ;  /* 0x0000000704005986 */ /* 0x0003e2000c101108 */
[----:B------:R-:W-:Y:S01]  /*4c690*/  ISETP.LT.AND P5, PT, R8, UR12, !P0 ;  /* 0x0000000c08007c0c */ /* 0x000fe2000c7a1270 */
[----:B------:R-:W-:Y:S01]  /*4c6a0*/  VIADD R8, R10, 0x9e ;  /* 0x0000009e0a087836 */ /* 0x000fe20000000000 */
[----:B------:R-:W0:Y:S01]  /*4c6b0*/  LDCU UR12, c[0x0][0x39c] ;  /* 0x00007380ff0c77ac */ /* 0x000e220008000800 */
[CC--:B-1----:R-:W-:Y:S01]  /*4c6c0*/  LEA.HI.X.SX32 R7, R2.reuse, R28.reuse, 0x1, P4 ;  /* 0x0000001c02077211 */ /* 0x0c2fe200020f0eff */
[----:B------:R-:W-:Y:S01]  /*4c6d0*/  VIADD R2, R2, UR4 ;  /* 0x0000000402027c36 */ /* 0x000fe20008000000 */
[----:B------:R-:W1:Y:S03]  /*4c6e0*/  LDCU UR4, c[0x0][0x3b8] ;  /* 0x00007700ff0477ac */ /* 0x000e660008000800 */
[----:B------:R1:W-:Y:S01]  /*4c6f0*/  @P3 STG.E.U8 desc[UR8][R6.64], R9 ;  /* 0x0000000906003986 */ /* 0x0003e2000c101108 */
[----:B0-----:R-:W-:Y:S01]  /*4c700*/  ISETP.LT.AND P3, PT, R8, UR10, !P0 ;  /* 0x0000000a08007c0c */ /* 0x001fe2000c761270 */
[C---:B------:R-:W-:Y:S01]  /*4c710*/  VIADD R8, R2.reuse, UR5 ;  /* 0x0000000502087c36 */ /* 0x040fe20008000000 */
[CC--:B------:R-:W-:Y:S01]  /*4c720*/  IADD3 R4, P4, PT, R2.reuse, R3.reuse, RZ ;  /* 0x0000000302047210 */ /* 0x0c0fe20007f9e0ff */
[----:B------:R-:W0:Y:S03]  /*4c730*/  LDCU UR10, c[0x0][0x39c] ;  /* 0x00007380ff0a77ac */ /* 0x000e260008000800 */
[----:B------:R-:W-:Y:S01]  /*4c740*/  LEA.HI.X.SX32 R5, R2, R28, 0x1, P4 ;  /* 0x0000001c02057211 */ /* 0x000fe200020f0eff */
[----:B------:R-:W0:Y:S01]  /*4c750*/  LDCU UR5, c[0x0][0x3b8] ;  /* 0x00007700ff0577ac */ /* 0x000e220008000800 */
[----:B-1----:R-:W-:-:S02]  /*4c760*/  IADD3 R6, P4, PT, R8, R3, RZ ;  /* 0x0000000308067210 */ /* 0x002fc40007f9e0ff */
[C---:B------:R-:W-:Y:S02]  /*4c770*/  PRMT R9, R29.reuse, 0x7772, RZ ;  /* 0x000077721d097816 */ /* 0x040fe400000000ff */
[C---:B------:R-:W-:Y:S01]  /*4c780*/  LEA.HI.X.SX32 R7, R8.reuse, R28, 0x1, P4 ;  /* 0x0000001c08077211 */ /* 0x040fe200020f0eff */
[----:B------:R-:W-:Y:S01]  /*4c790*/  VIADD R8, R8, UR6 ;  /* 0x0000000608087c36 */ /* 0x000fe20008000000 */
[----:B------:R1:W-:Y:S01]  /*4c7a0*/  @P6 STG.E.U8 desc[UR8][R4.64], R11 ;  /* 0x0000000b04006986 */ /* 0x0003e2000c101108 */
[----:B------:R-:W-:Y:S01]  /*4c7b0*/  VIADD R2, R10, 0x9f ;  /* 0x0000009f0a027836 */ /* 0x000fe20000000000 */
[----:B------:R-:W0:Y:S02]  /*4c7c0*/  LDCU UR6, c[0x0][0x3b8] ;  /* 0x00007700ff0677ac */ /* 0x000e240008000800 */
[----:B------:R0:W-:Y:S01]  /*4c7d0*/  @P2 STG.E.U8 desc[UR8][R6.64], R9 ;  /* 0x0000000906002986 */ /* 0x0001e2000c101108 */
[----:B-1----:R-:W-:Y:S02]  /*4c7e0*/  PRMT R11, R29, 0x7773, RZ ;  /* 0x000077731d0b7816 */ /* 0x002fe400000000ff */
[----:B0-----:R-:W-:-:S04]  /*4c7f0*/  IADD3 R6, P4, PT, R8, R3, RZ ;  /* 0x0000000308067210 */ /* 0x001fc80007f9e0ff */
[----:B------:R-:W-:Y:S02]  /*4c800*/  LEA.HI.X.SX32 R7, R8, R28, 0x1, P4 ;  /* 0x0000001c08077211 */ /* 0x000fe400020f0eff */
[----:B------:R-:W-:-:S03]  /*4c810*/  PRMT R29, R15, 0x7772, RZ ;  /* 0x000077720f1d7816 */ /* 0x000fc600000000ff */
[----:B------:R0:W-:Y:S02]  /*4c820*/  @P5 STG.E.U8 desc[UR8][R6.64], R11 ;  /* 0x0000000b06005986 */ /* 0x0001e4000c101108 */
[----:B0-----:R-:W-:Y:S02]  /*4c830*/  PRMT R11, R15, 0x7773, RZ ;  /* 0x000077730f0b7816 */ /* 0x001fe400000000ff */
[----:B------:R-:W4:Y:S01]  /*4c840*/  LDL.LU R15, [R1+0x13d8] ;  /* 0x0013d800010f7983 */ /* 0x000f220000300800 */
[----:B------:R-:W-:Y:S01]  /*4c850*/  ISETP.LT.AND P6, PT, R2, UR11, !P0 ;  /* 0x0000000b02007c0c */ /* 0x000fe2000c7c1270 */
[----:B------:R-:W-:Y:S01]  /*4c860*/  VIADD R2, R10, 0xa0 ;  /* 0x000000a00a027836 */ /* 0x000fe20000000000 */
[----:B------:R-:W0:Y:S04]  /*4c870*/  LDCU UR11, c[0x0][0x39c] ;  /* 0x00007380ff0b77ac */ /* 0x000e280008000800 */
[----:B------:R-:W-:Y:S01]  /*4c880*/  ISETP.LT.AND P2, PT, R2, UR10, !P0 ;  /* 0x0000000a02007c0c */ /* 0x000fe2000c741270 */
[----:B------:R-:W1:Y:S01]  /*4c890*/  LDCU UR10, c[0x0][0x39c] ;  /* 0x00007380ff0a77ac */ /* 0x000e620008000800 */
[----:B------:R-:W-:-:S02]  /*4c8a0*/  VIADD R2, R8, UR7 ;  /* 0x0000000708027c36 */ /* 0x000fc40008000000 */
[----:B------:R-:W-:Y:S01]  /*4c8b0*/  VIADD R5, R10, 0xa1 ;  /* 0x000000a10a057836 */ /* 0x000fe20000000000 */
[----:B------:R-:W0:Y:S02]  /*4c8c0*/  LDCU UR7, c[0x0][0x3b8] ;  /* 0x00007700ff0777ac */ /* 0x000e240008000800 */
[CC--:B------:R-:W-:Y:S01]  /*4c8d0*/  IADD3 R4, P4, PT, R2.reuse, R3.reuse, RZ ;  /* 0x0000000302047210 */ /* 0x0c0fe20007f9e0ff */
[----:B------:R-:W-:Y:S01]  /*4c8e0*/  VIADD R9, R2, UR4 ;  /* 0x0000000402097c36 */ /* 0x000fe20008000000 */
[----:B------:R-:W-:Y:S01]  /*4c8f0*/  ISETP.LT.AND P5, PT, R5, UR12, !P0 ;  /* 0x0000000c05007c0c */ /* 0x000fe2000c7a1270 */
[----:B------:R-:W-:Y:S01]  /*4c900*/  VIADD R7, R10, 0xa3 ;  /* 0x000000a30a077836 */ /* 0x000fe20000000000 */
[-C--:B------:R-:W-:Y:S01]  /*4c910*/  LEA.HI.X.SX32 R5, R2, R28.reuse, 0x1, P4 ;  /* 0x0000001c02057211 */ /* 0x080fe200020f0eff */
[----:B------:R-:W-:Y:S01]  /*4c920*/  VIADD R2, R10, 0xa2 ;  /* 0x000000a20a027836 */ /* 0x000fe20000000000 */
[CC--:B------:R-:W-:Y:S01]  /*4c930*/  IADD3 R8, P4, PT, R9.reuse, R3.reuse, RZ ;  /* 0x0000000309087210 */ /* 0x0c0fe20007f9e0ff */
[----:B------:R-:W2:Y:S02]  /*4c940*/  LDCU UR12, c[0x0][0x39c] ;  /* 0x00007380ff0c77ac */ /* 0x000ea40008000800 */
[----:B------:R0:W-:Y:S01]  /*4c950*/  @P3 STG.E.U8 desc[UR8][R4.64], R29 ;  /* 0x0000001d04003986 */ /* 0x0001e2000c101108 */
[----:B------:R-:W2:Y:S01]  /*4c960*/  LDCU UR4, c[0x0][0x3b8] ;  /* 0x00007700ff0477ac */ /* 0x000ea20008000800 */
[----:B-1----:R-:W-:Y:S01]  /*4c970*/  ISETP.LT.AND P3, PT, R2, UR10, !P0 ;  /* 0x0000000a02007c0c */ /* 0x002fe2000c761270 */
[----:B------:R-:W1:Y:S01]  /*4c980*/  LDCU UR10, c[0x0][0x39c] ;  /* 0x00007380ff0a77ac */ /* 0x000e620008000800 */
[C---:B------:R-:W-:Y:S01]  /*4c990*/  VIADD R2, R9.reuse, UR5 ;  /* 0x0000000509027c36 */ /* 0x040fe20008000000 */
[-C--:B------:R-:W-:Y:S01]  /*4c9a0*/  LEA.HI.X.SX32 R9, R9, R28.reuse, 0x1, P4 ;  /* 0x0000001c09097211 */ /* 0x080fe200020f0eff */
[----:B------:R-:W1:Y:S03]  /*4c9b0*/  LDCU UR5, c[0x0][0x3b8] ;  /* 0x00007700ff0577ac */ /* 0x000e660008000800 */
[-C--:B------:R-:W-:Y:S01]  /*4c9c0*/  IADD3 R6, P4, PT, R2, R3.reuse, RZ ;  /* 0x0000000302067210 */ /* 0x080fe20007f9e0ff */
[----:B------:R1:W-:Y:S01]  /*4c9d0*/  @P6 STG.E.U8 desc[UR8][R8.64], R11 ;  /* 0x0000000b08006986 */ /* 0x0003e2000c101108 */
[----:B0-----:R-:W-:Y:S01]  /*4c9e0*/  ISETP.LT.AND P6, PT, R7, UR11, !P0 ;  /* 0x0000000b07007c0c */ /* 0x001fe2000c7c1270 */
[----:B------:R-:W-:Y:S01]  /*4c9f0*/  VIADD R5, R10, 0xa4 ;  /* 0x000000a40a057836 */ /* 0x000fe20000000000 */
[C---:B------:R-:W-:Y:S01]  /*4ca00*/  LEA.HI.X.SX32 R7, R2.reuse, R28, 0x1, P4 ;  /* 0x0000001c02077211 */ /* 0x040fe200020f0eff */
[----:B------:R-:W-:Y:S01]  /*4ca10*/  VIADD R2, R2, UR6 ;  /* 0x0000000602027c36 */ /* 0x000fe20008000000 */
[----:B------:R-:W0:Y:S04]  /*4ca20*/  LDCU UR11, c[0x0][0x39c] ;  /* 0x00007380ff0b77ac */ /* 0x000e280008000800 */
[----:B------:R-:W-:Y:S01]  /*4ca30*/  IADD3 R4, P4, PT, R2, R3, RZ ;  /* 0x0000000302047210 */ /* 0x000fe20007f9e0ff */
[----:B------:R-:W0:Y:S01]  /*4ca40*/  LDCU UR6, c[0x0][0x3b8] ;  /* 0x00007700ff0677ac */ /* 0x000e220008000800 */
[----:B--2---:R-:W-:-:S05]  /*4ca50*/  PRMT R29, R12, 0x7770, RZ ;  /* 0x000077700c1d7816 */ /* 0x004fca00000000ff */
[----:B------:R2:W-:Y:S01]  /*4ca60*/  @P2 STG.E.U8 desc[UR8][R6.64], R29 ;  /* 0x0000001d06002986 */ /* 0x0005e2000c101108 */
[----:B-1----:R-:W-:Y:S01]  /*4ca70*/  ISETP.LT.AND P2, PT, R5, UR10, !P0 ;  /* 0x0000000a05007c0c */ /* 0x002fe2000c741270 */
[----:B------:R-:W1:Y:S01]  /*4ca80*/  LDCU UR10, c[0x0][0x39c] ;  /* 0x00007380ff0a77ac */ /* 0x000e620008000800 */
[----:B------:R-:W-:Y:S02]  /*4ca90*/  LEA.HI.X.SX32 R5, R2, R28, 0x1, P4 ;  /* 0x0000001c02057211 */ /* 0x000fe400020f0eff */
[----:B------:R-:W-:Y:S01]  /*4caa0*/  PRMT R11, R12, 0x7771, RZ ;  /* 0x000077710c0b7816 */ /* 0x000fe200000000ff */
[----:B--2---:R-:W-:Y:S02]  /*4cab0*/  IMAD.MOV.U32 R7, RZ, RZ, R10 ;  /* 0x000000ffff077224 */ /* 0x004fe400078e000a */
[----:B------:R-:W-:Y:S02]  /*4cac0*/  VIADD R10, R2, UR7 ;  /* 0x00000007020a7c36 */ /* 0x000fe40008000000 */
[----:B------:R2:W-:Y:S01]  /*4cad0*/  @P5 STG.E.U8 desc[UR8][R4.64], R11 ;  /* 0x0000000b04005986 */ /* 0x0005e2000c101108 */
[----:B------:R-:W-:Y:S01]  /*4cae0*/  VIADD R2, R7, 0xa5 ;  /* 0x000000a507027836 */ /* 0x000fe20000000000 */
[----:B------:R-:W0:Y:S01]  /*4caf0*/  LDCU UR7, c[0x0][0x3b8] ;  /* 0x00007700ff0777ac */ /* 0x000e220008000800 */
[----:B------:R-:W-:-:S03]  /*4cb00*/  IADD3 R8, P4, PT, R10, R3, RZ ;  /* 0x000000030a087210 */ /* 0x000fc60007f9e0ff */
[----:B------:R-:W-:Y:S01]  /*4cb10*/  ISETP.LT.AND P5, PT, R2, UR12, !P0 ;  /* 0x0000000c02007c0c */ /* 0x000fe2000c7a1270 */
[----:B------:R-:W-:Y:S01]  /*4cb20*/  VIADD R2, R7, 0xa6 ;  /* 0x000000a607027836 */ /* 0x000fe20000000000 */
[CC--:B------:R-:W-:Y:S01]  /*4cb30*/  LEA.HI.X.SX32 R9, R10.reuse, R28.reuse, 0x1, P4 ;  /* 0x0000001c0a097211 */ /* 0x0c0fe200020f0eff */
[----:B------:R-:W-:Y:S01]  /*4cb40*/  VIADD R10, R10, UR4 ;  /* 0x000000040a0a7c36 */ /* 0x000fe20008000000 */
[----:B------:R-:W0:Y:S01]  /*4cb50*/  LDCU UR12, c[0x0][0x39c] ;  /* 0x00007380ff0c77ac */ /* 0x000e220008000800 */
[C---:B---3--:R-:W-:Y:S01]  /*4cb60*/  PRMT R29, R13.reuse, 0x7770, RZ ;  /* 0x000077700d1d7816 */ /* 0x048fe200000000ff */
[----:B------:R-:W3:Y:S02]  /*4cb70*/  LDCU UR4, c[0x0][0x3b8] ;  /* 0x00007700ff0477ac */ /* 0x000ee40008000800 */
[----:B------:R-:W-:Y:S02]  /*4cb80*/  IADD3 R6, P4, PT, R10, R3, RZ ;  /* 0x000000030a067210 */ /* 0x000fe40007f9e0ff */
[----:B------:R0:W-:Y:S01]  /*4cb90*/  @P3 STG.E.U8 desc[UR8][R8.64], R29 ;  /* 0x0000001d08003986 */ /* 0x0001e2000c101108 */
[----:B-1----:R-:W-:Y:S01]  /*4cba0*/  ISETP.LT.AND P3, PT, R2, UR10, !P0 ;  /* 0x0000000a02007c0c */ /* 0x002fe2000c761270 */
[----:B------:R-:W1:Y:S01]  /*4cbb0*/  LDCU UR10, c[0x0][0x39c] ;  /* 0x00007380ff0a77ac */ /* 0x000e620008000800 */
[C---:B------:R-:W-:Y:S01]  /*4cbc0*/  VIADD R2, R10.reuse, UR5 ;  /* 0x000000050a027c36 */ /* 0x040fe20008000000 */
[----:B--2---:R-:W-:Y:S01]  /*4cbd0*/  PRMT R11, R13, 0x7771, RZ ;  /* 0x000077710d0b7816 */ /* 0x004fe200000000ff */
[----:B------:R-:W2:Y:S01]  /*4cbe0*/  LDCU UR5, c[0x0][0x3b8] ;  /* 0x00007700ff0577ac */ /* 0x000ea20008000800 */
[----:B0-----:R-:W-:Y:S01]  /*4cbf0*/  IMAD.MOV.U32 R8, RZ, RZ, R7 ;  /* 0x000000ffff087224 */ /* 0x001fe200078e0007 */
[----:B------:R-:W-:-:S03]  /*4cc00*/  LEA.HI.X.SX32 R7, R10, R28, 0x1, P4 ;  /* 0x0000001c0a077211 */ /* 0x000fc600020f0eff */
[----:B------:R-:W-:Y:S01]  /*4cc10*/  VIADD R5, R8, 0xa7 ;  /* 0x000000a708057836 */ /* 0x000fe20000000000 */
[----:B------:R-:W-:Y:S01]  /*4cc20*/  IADD3 R4, P4, PT, R2, R3, RZ ;  /* 0x0000000302047210 */ /* 0x000fe20007f9e0ff */
[----:B------:R0:W-:Y:S01]  /*4cc30*/  @P6 STG.E.U8 desc[UR8][R6.64], R11 ;  /* 0x0000000b06006986 */ /* 0x0001e2000c101108 */
[----:B------:R-:W-:Y:S02]  /*4cc40*/  VIADD R9, R8, 0xa8 ;  /* 0x000000a808097836 */ /* 0x000fe40000000000 */
[----:B------:R-:W-:Y:S01]  /*4cc50*/  ISETP.LT.AND P6, PT, R5, UR11, !P0 ;  /* 0x0000000b05007c0c */ /* 0x000fe2000c7c1270 */
[----:B------:R-:W0:Y:S01]  /*4cc60*/  LDCU UR11, c[0x0][0x39c] ;  /* 0x00007380ff0b77ac */ /* 0x000e220008000800 */
[C---:B------:R-:W-:Y:S01]  /*4cc70*/  LEA.HI.X.SX32 R5, R2.reuse, R28, 0x1, P4 ;  /* 0x0000001c02057211 */ /* 0x040fe200020f0eff */
[----:B------:R-:W-:Y:S01]  /*4cc80*/  VIADD R2, R2, UR6 ;  /* 0x0000000602027c36 */ /* 0x000fe20008000000 */
[----:B------:R-:W0:Y:S01]  /*4cc90*/  LDCU UR6, c[0x0][0x3b8] ;  /* 0x00007700ff0677ac */ /* 0x000e220008000800 */
[----:B----4-:R-:W-:-:S05]  /*4cca0*/  PRMT R29, R14, 0x7770, RZ ;  /* 0x000077700e1d7816 */ /* 0x010fca00000000ff */
[----:B------:R4:W-:Y:S01]  /*4ccb0*/  @P2 STG.E.U8 desc[UR8][R4.64], R29 ;  /* 0x0000001d04002986 */ /* 0x0009e2000c101108 */
[----:B-1----:R-:W-:Y:S01]  /*4ccc0*/  ISETP.LT.AND P2, PT, R9, UR10, !P0 ;  /* 0x0000000a09007c0c */ /* 0x002fe2000c741270 */
[----:B------:R-:W1:Y:S01]  /*4ccd0*/  LDCU UR10, c[0x0][0x39c] ;  /* 0x00007380ff0a77ac */ /* 0x000e620008000800 */
[----:B------:R-:W-:Y:S01]  /*4cce0*/  VIADD R10, R2, UR7 ;  /* 0x00000007020a7c36 */ /* 0x000fe20008000000 */
[----:B0-----:R-:W-:Y:S01]  /*4ccf0*/  PRMT R11, R14, 0x7771, RZ ;  /* 0x000077710e0b7816 */ /* 0x001fe200000000ff */
[----:B------:R-:W0:Y:S01]  /*4cd00*/  LDCU UR7, c[0x0][0x3b8] ;  /* 0x00007700ff0777ac */ /* 0x000e220008000800 */
[----:B----4-:R-:W-:Y:S01]  /*4cd10*/  IMAD.MOV.U32 R5, RZ, RZ, R8 ;  /* 0x000000ffff057224 */ /* 0x010fe200078e0008 */
[----:B------:R-:W-:-:S04]  /*4cd20*/  IADD3 R8, P4, PT, R2, R3, RZ ;  /* 0x0000000302087210 */ /* 0x000fc80007f9e0ff */
[----:B------:R-:W-:Y:S01]  /*4cd30*/  LEA.HI.X.SX32 R9, R2, R28, 0x1, P4 ;  /* 0x0000001c02097211 */ /* 0x000fe200020f0eff */
[----:B------:R-:W-:Y:S01]  /*4cd40*/  VIADD R2, R5, 0xa9 ;  /* 0x000000a905027836 */ /* 0x000fe20000000000 */
[----:B------:R-:W-:-:S03]  /*4cd50*/  IADD3 R6, P4, PT, R10, R3, RZ ;  /* 0x000000030a067210 */ /* 0x000fc60007f9e0ff */
[----:B------:R4:W-:Y:S01]  /*4cd60*/  @P5 STG.E.U8 desc[UR8][R8.64], R11 ;  /* 0x0000000b08005986 */ /* 0x0009e2000c101108 */
[----:B------:R-:W-:Y:S01]  /*4cd70*/  ISETP.LT.AND P5, PT, R2, UR12, !P0 ;  /* 0x0000000c02007c0c */ /* 0x000fe2000c7a1270 */
[----:B------:R-:W-:Y:S01]  /*4cd80*/  VIADD R2, R5, 0xaa ;  /* 0x000000aa05027836 */ /* 0x000fe20000000000 */
[C---:B------:R-:W-:Y:S01]  /*4cd90*/  LEA.HI.X.SX32 R7, R10.reuse, R28, 0x1, P4 ;  /* 0x0000001c0a077211 */ /* 0x040fe200020f0eff */
[----:B---3--:R-:W-:Y:S01]  /*4cda0*/  VIADD R10, R10, UR4 ;  /* 0x000000040a0a7c36 */ /* 0x008fe20008000000 */
[----:B------:R-:W3:Y:S04]  /*4cdb0*/  LDCU UR12, c[0x0][0x39c] ;  /* 0x00007380ff0c77ac */ /* 0x000ee80008000800 */
[----:B------:R-:W-:Y:S01]  /*4cdc0*/  IADD3 R4, P4, PT, R10, R3, RZ ;  /* 0x000000030a047210 */ /* 0x000fe20007f9e0ff */
[----:B------:R-:W0:Y:S01]  /*4cdd0*/  LDCU UR4, c[0x0][0x3b8] ;  /* 0x00007700ff0477ac */ /* 0x000e220008000800 */
[----:B------:R-:W-:-:S05]  /*4cde0*/  PRMT R29, R15, 0x7770, RZ ;  /* 0x000077700f1d7816 */ /* 0x000fca00000000ff */
[----:B------:R0:W-:Y:S01]  /*4cdf0*/  @P3 STG.E.U8 desc[UR8][R6.64], R29 ;  /* 0x0000001d06003986 */ /* 0x0001e2000c101108 */
[----:B-1----:R-:W-:Y:S01]  /*4ce00*/  ISETP.LT.AND P3, PT, R2, UR10, !P0 ;  /* 0x0000000a02007c0c */ /* 0x002fe2000c761270 */
[----:B------:R-:W1:Y:S01]  /*4ce10*/  LDCU UR10, c[0x0][0x39c] ;  /* 0x00007380ff0a77ac */ /* 0x000e620008000800 */
[C---:B--2---:R-:W-:Y:S01]  /*4ce20*/  VIADD R2, R10.reuse, UR5 ;  /* 0x000000050a027c36 */ /* 0x044fe20008000000 */
[----:B----4-:R-:W-:Y:S01]  /*4ce30*/  PRMT R11, R15, 0x7771, RZ ;  /* 0x000077710f0b7816 */ /* 0x010fe200000000ff */
        /* <DEDUP_REMOVED lines=8> */
[----:B------:R-:W4:Y:S01]  /*4cec0*/  LDCU UR11, c[0x0][0x39c] ;  /* 0x00007380ff0b77ac */ /* 0x000f220008000800 */
[C---:B------:R-:W-:Y:S01]  /*4ced0*/  LEA.HI.X.SX32 R9, R2.reuse, R28, 0x1, P4 ;  /* 0x0000001c02097211 */ /* 0x040fe200020f0eff */
[----:B------:R-:W-:Y:S01]  /*4cee0*/  VIADD R2, R2, UR6 ;  /* 0x0000000602027c36 */ /* 0x000fe20008000000 */
[C---:B------:R-:W-:Y:S01]  /*4cef0*/  PRMT R29, R16.reuse, 0x7771, RZ ;  /* 0x00007771101d7816 */ /* 0x040fe200000000ff */
[----:B------:R-:W2:Y:S01]  /*4cf00*/  LDCU UR6, c[0x0][0x3b8] ;  /* 0x00007700ff0677ac */ /* 0x000ea20008000800 */
[----:B0-----:R-:W-:-:S05]  /*4cf10*/  PRMT R11, R16, 0x7770, RZ ;  /* 0x00007770100b7816 */ /* 0x001fca00000000ff */
[----:B------:R0:W-:Y:S01]  /*4cf20*/  @P2 STG.E.U8 desc[UR8][R8.64], R11 ;  /* 0x0000000b08002986 */ /* 0x0001e2000c101108 */
[----:B-1----:R-:W-:Y:S01]  /*4cf30*/  ISETP.LT.AND P2, PT, R7, UR10, !P0 ;  /* 0x0000000a07007c0c */ /* 0x002fe2000c741270 */
[----:B------:R-:W1:Y:S01]  /*4cf40*/  LDCU UR10, c[0x0][0x39c] ;  /* 0x00007380ff0a77ac */ /* 0x000e620008000800 */
[C---:B------:R-:W-:Y:S01]  /*4cf50*/  VIADD R10, R2.reuse, UR7 ;  /* 0x00000007020a7c36 */ /* 0x040fe20008000000 */
[----:B------:R-:W1:Y:S01]  /*4cf60*/  LDCU UR7, c[0x0][0x3b8] ;  /* 0x00007700ff0777ac */ /* 0x000e620008000800 */
[----:B0-----:R-:W-:Y:S01]  /*4cf70*/  IMAD.MOV.U32 R9, RZ, RZ, R6 ;  /* 0x000000ffff097224 */ /* 0x001fe200078e0006 */
[----:B------:R-:W-:-:S04]  /*4cf80*/  IADD3 R6, P4, PT, R2, R3, RZ ;  /* 0x0000000302067210 */ /* 0x000fc80007f9e0ff */
[-C--:B------:R-:W-:Y:S01]  /*4cf90*/  LEA.HI.X.SX32 R7, R2, R28.reuse, 0x1, P4 ;  /* 0x0000001c02077211 */ /* 0x080fe200020f0eff */
[----:B------:R-:W-:Y:S01]  /*4cfa0*/  VIADD R2, R9, 0xad ;  /* 0x000000ad09027836 */ /* 0x000fe20000000000 */
[-C--:B------:R-:W-:Y:S02]  /*4cfb0*/  IADD3 R4, P4, PT, R10, R3.reuse, RZ ;  /* 0x000000030a047210 */ /* 0x080fe40007f9e0ff */
[----:B------:R-:W-:Y:S01]  /*4cfc0*/  PRMT R11, R17, 0x7770, RZ ;  /* 0x00007770110b7816 */ /* 0x000fe200000000ff */
[----:B------:R0:W-:Y:S01]  /*4cfd0*/  @P5 STG.E.U8 desc[UR8][R6.64], R29 ;  /* 0x0000001d06005986 */ /* 0x0001e2000c101108 */
[----:B---3--:R-:W-:Y:S01]  /*4cfe0*/  ISETP.LT.AND P5, PT, R2, UR12, !P0 ;  /* 0x0000000c02007c0c */ /* 0x008fe2000c7a1270 */
[----:B------:R-:W-:Y:S01]  /*4cff0*/  VIADD R2, R9, 0xae ;  /* 0x000000ae09027836 */ /* 0x000fe20000000000 */
[CC--:B------:R-:W-:Y:S01]  /*4d000*/  LEA.HI.X.SX32 R5, R10.reuse, R28.reuse, 0x1, P4 ;  /* 0x0000001c0a057211 */ /* 0x0c0fe200020f0eff */
[----:B------:R-:W-:Y:S01]  /*4d010*/  VIADD R10, R10, UR4 ;  /* 0x000000040a0a7c36 */ /* 0x000fe20008000000 */
[----:B------:R-:W3:Y:S03]  /*4d020*/  LDCU UR4, c[0x0][0x3b8] ;  /* 0x00007700ff0477ac */ /* 0x000ee60008000800 */
[----:B------:R4:W-:Y:S01]  /*4d030*/  @P3 STG.E.U8 desc[UR8][R4.64], R11 ;  /* 0x0000000b04003986 */ /* 0x0009e2000c101108 */
[----:B-1----:R-:W-:Y:S01]  /*4d040*/  ISETP.LT.AND P3, PT, R2, UR10, !P0 ;  /* 0x0000000a02007c0c */ /* 0x002fe2000c761270 */
[----:B------:R-:W1:Y:S01]  /*4d050*/  LDCU UR10, c[0x0][0x39c] ;  /* 0x00007380ff0a77ac */ /* 0x000e620008000800 */
[C---:B------:R-:W-:Y:S01]  /*4d060*/  IADD3 R8, P4, PT, R10.reuse, R3, RZ ;  /* 0x000000030a087210 */ /* 0x040fe20007f9e0ff */
[C---:B--2---:R-:W-:Y:S01]  /*4d070*/  VIADD R2, R10.reuse, UR5 ;  /* 0x000000050a027c36 */ /* 0x044fe20008000000 */
[----:B0-----:R-:W-:Y:S01]  /*4d080*/  PRMT R29, R17, 0x7771, RZ ;  /* 0x00007771111d7816 */ /* 0x001fe200000000ff */
[----:B------:R-:W0:Y:S01]  /*4d090*/  LDCU UR12, c[0x0][0x39c] ;  /* 0x00007380ff0c77ac */ /* 0x000e220008000800 */
[----:B------:R-:W2:Y:S01]  /*4d0a0*/  LDCU UR5, c[0x0][0x3b8] ;  /* 0x00007700ff0577ac */ /* 0x000ea20008000800 */
[----:B----4-:R-:W-:Y:S01]  /*4d0b0*/  IMAD.MOV.U32 R4, RZ, RZ, R9 ;  /* 0x000000ffff047224 */ /* 0x010fe200078e0009 */
[----:B------:R-:W-:-:S03]  /*4d0c0*/  LEA.HI.X.SX32 R9, R10, R28, 0x1, P4 ;  /* 0x0000001c0a097211 */ /* 0x000fc600020f0eff */
[----:B------:R-:W-:Y:S01]  /*4d0d0*/  VIADD R7, R4, 0xaf ;  /* 0x000000af04077836 */ /* 0x000fe20000000000 */
[-C--:B------:R-:W-:Y:S01]  /*4d0e0*/  IADD3 R6, P4, PT, R2, R3.reuse, RZ ;  /* 0x0000000302067210 */ /* 0x080fe20007f9e0ff */
[----:B------:R4:W-:Y:S01]  /*4d0f0*/  @P6 STG.E.U8 desc[UR8][R8.64], R29 ;  /* 0x0000001d08006986 */ /* 0x0009e2000c101108 */
[----:B------:R-:W-:Y:S02]  /*4d100*/  PRMT R11, R18, 0x7770, RZ ;  /* 0x00007770120b7816 */ /* 0x000fe400000000ff */
[----:B------:R-:W-:Y:S01]  /*4d110*/  ISETP.LT.AND P6, PT, R7, UR11, !P0 ;  /* 0x0000000b07007c0c */ /* 0x000fe2000c7c1270 */
[----:B------:R-:W-:Y:S01]  /*4d120*/  VIADD R5, R4, 0xb0 ;  /* 0x000000b004057836 */ /* 0x000fe20000000000 */
[C---:B------:R-:W-:Y:S01]  /*4d130*/  LEA.HI.X.SX32 R7, R2.reuse, R28, 0x1, P4 ;  /* 0x0000001c02077211 */ /* 0x040fe200020f0eff */
[----:B------:R-:W-:Y:S01]  /*4d140*/  VIADD R2, R2, UR6 ;  /* 0x0000000602027c36 */ /* 0x000fe20008000000 */
[----:B------:R-:W0:Y:S03]  /*4d150*/  LDCU UR11, c[0x0][0x39c] ;  /* 0x00007380ff0b77ac */ /* 0x000e260008000800 */
[----:B------:R2:W-:Y:S01]  /*4d160*/  @P2 STG.E.U8 desc[UR8][R6.64], R11 ;  /* 0x0000000b06002986 */ /* 0x0005e2000c101108 */
[----:B-1----:R-:W-:Y:S01]  /*4d170*/  ISETP.LT.AND P2, PT, R5, UR10, !P0 ;  /* 0x0000000a05007c0c */ /* 0x002fe2000c741270 */
[----:B------:R-:W1:Y:S01]  /*4d180*/  LDCU UR10, c[0x0][0x39c] ;  /* 0x00007380ff0a77ac */ /* 0x000e620008000800 */
[----:B------:R-:W-:Y:S01]  /*4d190*/  VIADD R10, R2, UR7 ;  /* 0x00000007020a7c36 */ /* 0x000fe20008000000 */
[----:B----4-:R-:W-:Y:S01]  /*4d1a0*/  PRMT R29, R18, 0x7771, RZ ;  /* 0x00007771121d7816 */ /* 0x010fe200000000ff */
[----:B------:R-:W4:Y:S01]  /*4d1b0*/  LDCU UR6, c[0x0][0x3b8] ;  /* 0x00007700ff0677ac */ /* 0x000f220008000800 */
[----:B------:R-:W0:Y:S01]  /*4d1c0*/  LDCU UR7, c[0x0][0x3b8] ;  /* 0x00007700ff0777ac */ /* 0x000e220008000800 */
[----:B--2---:R-:W-:Y:S01]  /*4d1d0*/  IMAD.MOV.U32 R7, RZ, RZ, R4 ;  /* 0x000000ffff077224 */ /* 0x004fe200078e0004 */
[----:B------:R-:W-:-:S04]  /*4d1e0*/  IADD3 R4, P4, PT, R2, R3, RZ ;  /* 0x0000000302047210 */ /* 0x000fc80007f9e0ff */
[-C--:B------:R-:W-:Y:S01]  /*4d1f0*/  LEA.HI.X.SX32 R5, R2, R28.reuse, 0x1, P4 ;  /* 0x0000001c02057211 */ /* 0x080fe200020f0eff */
[----:B------:R-:W-:Y:S01]  /*4d200*/  VIADD R2, R7, 0xb1 ;  /* 0x000000b107027836 */ /* 0x000fe20000000000 */
[CC--:B------:R-:W-:Y:S02]  /*4d210*/  IADD3 R8, P4, PT, R10.reuse, R3.reuse, RZ ;  /* 0x000000030a087210 */ /* 0x0c0fe40007f9e0ff */
[----:B------:R-:W-:Y:S01]  /*4d220*/  PRMT R11, R19, 0x7770, RZ ;  /* 0x00007770130b7816 */ /* 0x000fe200000000ff */
[----:B------:R2:W-:Y:S01]  /*4d230*/  @P5 STG.E.U8 desc[UR8][R4.64], R29 ;  /* 0x0000001d04005986 */ /* 0x0005e2000c101108 */
[C---:B------:R-:W-:Y:S01]  /*4d240*/  LEA.HI.X.SX32 R9, R10.reuse, R28, 0x1, P4 ;  /* 0x0000001c0a097211 */ /* 0x040fe200020f0eff */
[----:B---3--:R-:W-:Y:S01]  /*4d250*/  VIADD R10, R10, UR4 ;  /* 0x000000040a0a7c36 */ /* 0x008fe20008000000 */
[----:B0-----:R-:W-:Y:S01]  /*4d260*/  ISETP.LT.AND P5, PT, R2, UR12, !P0 ;  /* 0x0000000c02007c0c */ /* 0x001fe2000c7a1270 */
[----:B------:R-:W-:Y:S01]  /*4d270*/  VIADD R2, R7, 0xb2 ;  /* 0x000000b207027836 */ /* 0x000fe20000000000 */
[----:B------:R-:W0:Y:S01]  /*4d280*/  LDCU UR12, c[0x0][0x39c] ;  /* 0x00007380ff0c77ac */ /* 0x000e220008000800 */
[----:B------:R3:W-:Y:S01]  /*4d290*/  @P3 STG.E.U8 desc[UR8][R8.64], R11 ;  /* 0x0000000b08003986 */ /* 0x0007e2000c101108 */
[----:B------:R-:W-:-:S02]  /*4d2a0*/  IADD3 R6, P4, PT, R10, R3, RZ ;  /* 0x000000030a067210 */ /* 0x000fc40007f9e0ff */
[----:B-1----:R-:W-:Y:S01]  /*4d2b0*/  ISETP.LT.AND P3, PT, R2, UR10, !P0 ;  /* 0x0000000a02007c0c */ /* 0x002fe2000c761270 */
[----:B------:R-:W1:Y:S01]  /*4d2c0*/  LDCU UR10, c[0x0][0x39c] ;  /* 0x00007380ff0a77ac */ /* 0x000e620008000800 */
[C---:B------:R-:W-:Y:S01]  /*4d2d0*/  VIADD R2, R10.reuse, UR5 ;  /* 0x000000050a027c36 */ /* 0x040fe20008000000 */
[----:B--2---:R-:W-:Y:S01]  /*4d2e0*/  PRMT R29, R19, 0x7771, RZ ;  /* 0x00007771131d7816 */ /* 0x004fe200000000ff */
[----:B------:R-:W2:Y:S01]  /*4d2f0*/  LDCU UR4, c[0x0][0x3b8] ;  /* 0x00007700ff0477ac */ /* 0x000ea20008000800 */
[----:B---3--:R-:W-:Y:S01]  /*4d300*/  IMAD.MOV.U32 R9, RZ, RZ, R7 ;  /* 0x000000ffff097224 */ /* 0x008fe200078e0007 */
[-C--:B------:R-:W-:Y:S01]  /*4d310*/  LEA.HI.X.SX32 R7, R10, R28.reuse, 0x1, P4 ;  /* 0x0000001c0a077211 */ /* 0x080fe200020f0eff */
[----:B------:R-:W3:Y:S02]  /*4d320*/  LDCU UR5, c[0x0][0x3b8] ;  /* 0x00007700ff0577ac */ /* 0x000ee40008000800 */
[----:B------:R-:W-:Y:S01]  /*4d330*/  VIADD R5, R9, 0xb3 ;  /* 0x000000b309057836 */ /* 0x000fe20000000000 */
[C---:B------:R-:W-:Y:S01]  /*4d340*/  IADD3 R4, P4, PT, R2.reuse, R3, RZ ;  /* 0x0000000302047210 */ /* 0x040fe20007f9e0ff */
[----:B------:R0:W-:Y:S03]  /*4d350*/  @P6 STG.E.U8 desc[UR8][R6.64], R29 ;  /* 0x0000001d06006986 */ /* 0x0001e6000c101108 */
[----:B------:R-:W-:Y:S01]  /*4d360*/  ISETP.LT.AND P6, PT, R5, UR11, !P0 ;  /* 0x0000000b05007c0c */ /* 0x000fe2000c7c1270 */
[----:B------:R-:W2:Y:S01]  /*4d370*/  LDCU UR11, c[0x0][0x39c] ;  /* 0x00007380ff0b77ac */ /* 0x000ea20008000800 */
[C---:B------:R-:W-:Y:S01]  /*4d380*/  LEA.HI.X.SX32 R5, R2.reuse, R28, 0x1, P4 ;  /* 0x0000001c02057211 */ /* 0x040fe200020f0eff */
[----:B----4-:R-:W-:Y:S01]  /*4d390*/  VIADD R2, R2, UR6 ;  /* 0x0000000602027c36 */ /* 0x010fe20008000000 */
[----:B------:R-:W-:Y:S01]  /*4d3a0*/  PRMT R11, R12, 0x7772, RZ ;  /* 0x000077720c0b7816 */ /* 0x000fe200000000ff */
[----:B------:R-:W4:Y:S01]  /*4d3b0*/  LDCU UR6, c[0x0][0x3b8] ;  /* 0x00007700ff0677ac */ /* 0x000f220008000800 */
[----:B0-----:R-:W-:-:S02]  /*4d3c0*/  IMAD.MOV.U32 R7, RZ, RZ, R9 ;  /* 0x000000ffff077224 */ /* 0x001fc400078e0009 */
[----:B------:R-:W-:Y:S02]  /*4d3d0*/  IADD3 R8, P4, PT, R2, R3, RZ ;  /* 0x0000000302087210 */ /* 0x000fe40007f9e0ff */
[----:B------:R-:W-:Y:S01]  /*4d3e0*/  VIADD R9, R7, 0xb4 ;  /* 0x000000b407097836 */ /* 0x000fe20000000000 */
[----:B------:R-:W-:Y:S01]  /*4d3f0*/  @P2 STG.E.U8 desc[UR8][R4.64], R11 ;  /* 0x0000000b04002986 */ /* 0x000fe2000c101108 */
[----:B------:R-:W-:-:S03]  /*4d400*/  PRMT R29, R12, 0x7773, RZ ;  /* 0x000077730c1d7816 */ /* 0x000fc600000000ff */
[----:B-1----:R-:W-:Y:S01]  /*4d410*/  ISETP.LT.AND P2, PT, R9, UR10, !P0 ;  /* 0x0000000a09007c0c */ /* 0x002fe2000c741270 */
[----:B------:R-:W0:Y:S01]  /*4d420*/  LDCU UR10, c[0x0][0x39c] ;  /* 0x00007380ff0a77ac */ /* 0x000e220008000800 */
[----:B------:R-:W-:-:S05]  /*4d430*/  LEA.HI.X.SX32 R9, R2, R28, 0x1, P4 ;  /* 0x0000001c02097211 */ /* 0x000fca00020f0eff */
[----:B------:R1:W-:Y:S04]  /*4d440*/  @P5 STG.E.U8 desc[UR8][R8.64], R29 ;  /* 0x0000001d08005986 */ /* 0x0003e8000c101108 */
[----:B-1----:R-:W3:Y:S01]  /*4d450*/  LDL.LU R29, [R1+0x420] ;  /* 0x00042000011d7983 */ /* 0x002ee20000300800 */
[----:B------:R-:W-:Y:S01]  /*4d460*/  VIADD R10, R2, UR7 ;  /* 0x00000007020a7c36 */ /* 0x000fe20008000000 */
[----:B------:R-:W-:Y:S01]  /*4d470*/  PRMT R11, R13, 0x7772, RZ ;  /* 0x000077720d0b7816 */ /* 0x000fe200000000ff */
[----:B------:R-:W-:Y:S01]  /*4d480*/  VIADD R2, R7, 0xb5 ;  /* 0x000000b507027836 */ /* 0x000fe20000000000 */
[----:B------:R-:W1:Y:S02]  /*4d490*/  LDCU UR7, c[0x0][0x3b8] ;  /* 0x00007700ff0777ac */ /* 0x000e640008000800 */
[----:B------:R-:W-:-:S02]  /*4d4a0*/  IADD3 R6, P4, PT, R10, R3, RZ ;  /* 0x000000030a067210 */ /* 0x000fc40007f9e0ff */
[----:B------:R-:W-:Y:S01]  /*4d4b0*/  ISETP.LT.AND P5, PT, R2, UR12, !P0 ;  /* 0x0000000c02007c0c */ /* 0x000fe2000c7a1270 */
[----:B------:R-:W0:Y:S01]  /*4d4c0*/  LDCU UR12, c[0x0][0x39c] ;  /* 0x00007380ff0c77ac */ /* 0x000e220008000800 */
[C---:B------:R-:W-:Y:S01]  /*4d4d0*/  LEA.HI.X.SX32 R7, R10.reuse, R28, 0x1, P4 ;  /* 0x0000001c0a077211 */ /* 0x040fe200020f0eff */
[----:B--2---:R-:W-:Y:S01]  /*4d4e0*/  VIADD R10, R10, UR4 ;  /* 0x000000040a0a7c36 */ /* 0x004fe20008000000 */
[----:B------:R-:W-:Y:S01]  /*4d4f0*/  PRMT R13, R13, 0x7773, RZ ;  /* 0x000077730d0d7816 */ /* 0x000fe200000000ff */
[----:B------:R-:W2:Y:S02]  /*4d500*/  LDCU UR4, c[0x0][0x3b8] ;  /* 0x00007700ff0477ac */ /* 0x000ea40008000800 */
[----:B------:R0:W-:Y:S01]  /*4d510*/  @P3 STG.E.U8 desc[UR8][R6.64], R11 ;  /* 0x0000000b06003986 */ /* 0x0001e2000c101108 */
[----:B------:R-:W-:-:S04]  /*4d520*/  IADD3 R4, P4, PT, R10, R3, RZ ;  /* 0x000000030a047210 */ /* 0x000fc80007f9e0ff */
[----:B------:R-:W-:-:S05]  /*4d530*/  LEA.HI.X.SX32 R5, R10, R28, 0x1, P4 ;  /* 0x0000001c0a057211 */ /* 0x000fca00020f0eff */
[----:B------:R1:W-:Y:S01]  /*4d540*/  @P6 STG.E.U8 desc[UR8][R4.64], R13 ;  /* 0x0000000d04006986 */ /* 0x0003e2000c101108 */
[C---:B0-----:R-:W-:Y:S02]  /*4d550*/  PRMT R11, R14.reuse, 0x7772, RZ ;  /* 0x000077720e0b7816 */ /* 0x041fe400000000ff */
[----:B-1----:R-:W-:Y:S01]  /*4d560*/  PRMT R13, R14, 0x7773, RZ ;  /* 0x000077730e0d7816 */ /* 0x002fe200000000ff */
[----:B---3--:R-:W-:-:S05]  /*4d570*/  VIADD R2, R29, 0xb6 ;  /* 0x000000b61d027836 */ /* 0x008fca0000000000 */
[----:B------:R-:W-:Y:S01]  /*4d580*/  ISETP.LT.AND P3, PT, R2, UR10, !P0 ;  /* 0x0000000a02007c0c */ /* 0x000fe2000c761270 */
[----:B------:R-:W0:Y:S01]  /*4d590*/  LDCU UR10, c[0x0][0x39c] ;  /* 0x00007380ff0a77ac */ /* 0x000e220008000800 */
[----:B------:R-:W-:Y:S02]  /*4d5a0*/  VIADD R2, R10, UR5 ;  /* 0x000000050a027c36 */ /* 0x000fe40008000000 */
[----:B------:R-:W-:Y:S01]  /*4d5b0*/  VIADD R9, R29, 0xb7 ;  /* 0x000000b71d097836 */ /* 0x000fe20000000000 */
[----:B------:R-:W1:Y:S02]  /*4d5c0*/  LDCU UR5, c[0x0][0x3b8] ;  /* 0x00007700ff0577ac */ /* 0x000e640008000800 */
[CC--:B------:R-:W-:Y:S02]  /*4d5d0*/  IADD3 R8, P4, PT, R2.reuse, R3.reuse, RZ ;  /* 0x0000000302087210 */ /* 0x0c0fe40007f9e0ff */
[----:B------:R-:W-:Y:S01]  /*4d5e0*/  ISETP.LT.AND P6, PT, R9, UR11, !P0 ;  /* 0x0000000b09007c0c */ /* 0x000fe2000c7c1270 */
[----:B------:R-:W-:Y:S01]  /*4d5f0*/  VIADD R7, R29, 0xb8 ;  /* 0x000000b81d077836 */ /* 0x000fe20000000000 */
[CC--:B------:R-:W-:Y:S01]  /*4d600*/  LEA.HI.X.SX32 R9, R2.reuse, R28.reuse, 0x1, P4 ;  /* 0x0000001c02097211 */ /* 0x0c0fe200020f0eff */
[----:B----4-:R-:W-:Y:S01]  /*4d610*/  VIADD R2, R2, UR6 ;  /* 0x0000000602027c36 */ /* 0x010fe20008000000 */
[----:B------:R-:W3:Y:S03]  /*4d620*/  LDCU UR11, c[0x0][0x39c] ;  /* 0x00007380ff0b77ac */ /* 0x000ee60008000800 */
[----:B------:R4:W-:Y:S01]  /*4d630*/  @P2 STG.E.U8 desc[UR8][R8.64], R11 ;  /* 0x0000000b08002986 */ /* 0x0009e2000c101108 */
[----:B------:R-:W1:Y:S01]  /*4d640*/  LDCU UR6, c[0x0][0x3b8] ;  /* 0x00007700ff0677ac */ /* 0x000e620008000800 */
[----:B0-----:R-:W-:Y:S01]  /*4d650*/  ISETP.LT.AND P2, PT, R7, UR10, !P0 ;  /* 0x0000000a07007c0c */ /* 0x001fe2000c741270 */
[----:B------:R-:W0:Y:S01]  /*4d660*/  LDCU UR10, c[0x0][0x39c] ;  /* 0x00007380ff0a77ac */ /* 0x000e220008000800 */
[CC--:B------:R-:W-:Y:S01]  /*4d670*/  IADD3 R6, P4, PT, R2.reuse, R3.reuse, RZ ;  /* 0x0000000302067210 */ /* 0x0c0fe20007f9e0ff */
[C---:B------:R-:W-:Y:S01]  /*4d680*/  VIADD R10, R2.reuse, UR7 ;  /* 0x00000007020a7c36 */ /* 0x040fe20008000000 */
[----:B------:R-:W1:Y:S02]  /*4d690*/  LDCU UR7, c[0x0][0x3b8] ;  /* 0x00007700ff0777ac */ /* 0x000e640008000800 */
[----:B------:R-:W-:Y:S01]  /*4d6a0*/  LEA.HI.X.SX32 R7, R2, R28, 0x1, P4 ;  /* 0x0000001c02077211 */ /* 0x000fe200020f0eff */
[----:B------:R-:W-:Y:S01]  /*4d6b0*/  VIADD R2, R29, 0xb9 ;  /* 0x000000b91d027836 */ /* 0x000fe20000000000 */
[----:B------:R-:W-:-:S02]  /*4d6c0*/  IADD3 R4, P4, PT, R10, R3, RZ ;  /* 0x000000030a047210 */ /* 0x000fc40007f9e0ff */
[----:B----4-:R-:W-:Y:S01]  /*4d6d0*/  PRMT R11, R15, 0x7772, RZ ;  /* 0x000077720f0b7816 */ /* 0x010fe200000000ff */
[----:B------:R4:W-:Y:S01]  /*4d6e0*/  @P5 STG.E.U8 desc[UR8][R6.64], R13 ;  /* 0x0000000d06005986 */ /* 0x0009e2000c101108 */
[----:B------:R-:W-:Y:S01]  /*4d6f0*/  ISETP.LT.AND P5, PT, R2, UR12, !P0 ;  /* 0x0000000c02007c0c */ /* 0x000fe2000c7a1270 */
[----:B------:R-:W-:Y:S01]  /*4d700*/  VIADD R2, R29, 0xba ;  /* 0x000000ba1d027836 */ /* 0x000fe20000000000 */
[C---:B------:R-:W-:Y:S01]  /*4d710*/  LEA.HI.X.SX32 R5, R10.reuse, R28, 0x1, P4 ;  /* 0x0000001c0a057211 */ /* 0x040fe200020f0eff */
[----:B--2---:R-:W-:Y:S01]  /*4d720*/  VIADD R10, R10, UR4 ;  /* 0x000000040a0a7c36 */ /* 0x004fe20008000000 */
[----:B------:R-:W-:Y:S01]  /*4d730*/  PRMT R15, R15, 0x7773, RZ ;  /* 0x000077730f0f7816 */ /* 0x000fe200000000ff */
[----:B------:R-:W2:Y:S02]  /*4d740*/  LDCU UR12, c[0x0][0x39c] ;  /* 0x00007380ff0c77ac */ /* 0x000ea40008000800 */
[----:B------:R3:W-:Y:S01]  /*4d750*/  @P3 STG.E.U8 desc[UR8][R4.64], R11 ;  /* 0x0000000b04003986 */ /* 0x0007e2000c101108 */
[----:B0-----:R-:W-:Y:S01]  /*4d760*/  ISETP.LT.AND P3, PT, R2, UR10, !P0 ;  /* 0x0000000a02007c0c */ /* 0x001fe2000c761270 */
[----:B------:R-:W0:Y:S01]  /*4d770*/  LDCU UR10, c[0x0][0x39c] ;  /* 0x00007380ff0a77ac */ /* 0x000e220008000800 */
[C---:B------:R-:W-:Y:S01]  /*4d780*/  IADD3 R8, P4, PT, R10.reuse, R3, RZ ;  /* 0x000000030a087210 */ /* 0x040fe20007f9e0ff */
[----:B-1----:R-:W-:-:S02]  /*4d790*/  VIADD R2, R10, UR5 ;  /* 0x000000050a027c36 */ /* 0x002fc40008000000 */
[----:B----4-:R-:W-:Y:S01]  /*4d7a0*/  VIADD R7, R29, 0xbb ;  /* 0x000000bb1d077836 */ /* 0x010fe20000000000 */
[----:B------:R-:W-:Y:S01]  /*4d7b0*/  LEA.HI.X.SX32 R9, R10, R28, 0x1, P4 ;  /* 0x0000001c0a097211 */ /* 0x000fe200020f0eff */
[----:B------:R-:W1:Y:S01]  /*4d7c0*/  LDCU UR4, c[0x0][0x3b8] ;  /* 0x00007700ff0477ac */ /* 0x000e620008000800 */
[----:B------:R-:W-:-:S03]  /*4d7d0*/  IADD3 R6, P4, PT, R2, R3, RZ ;  /* 0x0000000302067210 */ /* 0x000fc60007f9e0ff */
[----:B------:R4:W-:Y:S01]  /*4d7e0*/  @P6 STG.E.U8 desc[UR8][R8.64], R15 ;  /* 0x0000000f08006986 */ /* 0x0009e2000c101108 */
[----:B---3--:R-:W-:Y:S01]  /*4d7f0*/  ISETP.LT.AND P6, PT, R7, UR11, !P0 ;  /* 0x0000000b07007c0c */ /* 0x008fe2000c7c1270 */
[----:B------:R-:W-:Y:S01]  /*4d800*/  VIADD R4, R29, 0xbc ;  /* 0x000000bc1d047836 */ /* 0x000fe20000000000 */
[-C--:B------:R-:W-:Y:S02]  /*4d810*/  LEA.HI.X.SX32 R7, R2, R28.reuse, 0x1, P4 ;  /* 0x0000001c02077211 */ /* 0x080fe400020f0eff */
[----:B------:R-:W-:Y:S01]  /*4d820*/  PRMT R5, R16, 0x7772, RZ ;  /* 0x0000777210057816 */ /* 0x000fe200000000ff */
[----:B------:R-:W-:Y:S01]  /*4d830*/  VIADD R2, R2, UR6 ;  /* 0x0000000602027c36 */ /* 0x000fe20008000000 */
[----:B------:R-:W3:Y:S03]  /*4d840*/  LDCU UR5, c[0x0][0x3b8] ;  /* 0x00007700ff0577ac */ /* 0x000ee60008000800 */
[----:B------:R1:W-:Y:S01]  /*4d850*/  @P2 STG.E.U8 desc[UR8][R6.64], R5 ;  /* 0x0000000506002986 */ /* 0x0003e2000c101108 */
[----:B0-----:R-:W-:Y:S01]  /*4d860*/  ISETP.LT.AND P2, PT, R4, UR10, !P0 ;  /* 0x0000000a04007c0c */ /* 0x001fe2000c741270 */
[----:B------:R-:W0:Y:S01]  /*4d870*/  LDCU UR10, c[0x0][0x39c] ;  /* 0x00007380ff0a77ac */ /* 0x000e220008000800 */
[C---:B------:R-:W-:Y:S01]  /*4d880*/  IADD3 R10, P4, PT, R2.reuse, R3, RZ ;  /* 0x00000003020a7210 */ /* 0x040fe20007f9e0ff */
[----:B------:R-:W-:Y:S01]  /*4d890*/  VIADD R4, R2, UR7 ;  /* 0x0000000702047c36 */ /* 0x000fe20008000000 */
[----:B----4-:R-:W-:Y:S01]  /*4d8a0*/  PRMT R15, R16, 0x7773, RZ ;  /* 0x00007773100f7816 */ /* 0x010fe200000000ff */
[----:B------:R-:W4:Y:S01]  /*4d8b0*/  LDCU UR11, c[0x0][0x39c] ;  /* 0x00007380ff0b77ac */ /* 0x000f220008000800 */
[----:B------:R-:W-:-:S02]  /*4d8c0*/  LEA.HI.X.SX32 R11, R2, R28, 0x1, P4 ;  /* 0x0000001c020b7211 */ /* 0x000fc400020f0eff */
[CC--:B------:R-:W-:Y:S01]  /*4d8d0*/  IADD3 R8, P4, PT, R4.reuse, R3.reuse, RZ ;  /* 0x0000000304087210 */ /* 0x0c0fe20007f9e0ff */
[----:B------:R-:W-:Y:S01]  /*4d8e0*/  VIADD R2, R29, 0xbd ;  /* 0x000000bd1d027836 */ /* 0x000fe20000000000 */
[----:B------:R-:W-:Y:S01]  /*4d8f0*/  PRMT R13, R17, 0x7772, RZ ;  /* 0x00007772110d7816 */ /* 0x000fe200000000ff */
[----:B-1----:R-:W-:Y:S01]  /*4d900*/  VIADD R5, R29, 0xbe ;  /* 0x000000be1d057836 */ /* 0x002fe20000000000 */
[----:B------:R-:W-:Y:S01]  /*4d910*/  LEA.HI.X.SX32 R9, R4, R28, 0x1, P4 ;  /* 0x0000001c04097211 */ /* 0x000fe200020f0eff */
[----:B------:R3:W-:Y:S01]  /*4d920*/  @P5 STG.E.U8 desc[UR8][R10.64], R15 ;  /* 0x0000000f0a005986 */ /* 0x0007e2000c101108 */
[----:B--2---:R-:W-:Y:S01]  /*4d930*/  ISETP.LT.AND P5, PT, R2, UR12, !P0 ;  /* 0x0000000c02007c0c */ /* 0x004fe2000c7a1270 */
[----:B------:R-:W1:Y:S01]  /*4d940*/  LDCU UR6, c[0x0][0x3b8] ;  /* 0x00007700ff0677ac */ /* 0x000e620008000800 */
[----:B------:R-:W-:Y:S01]  /*4d950*/  VIADD R2, R4, UR4 ;  /* 0x0000000404027c36 */ /* 0x000fe20008000000 */
[----:B------:R2:W-:Y:S01]  /*4d960*/  @P3 STG.E.U8 desc[UR8][R8.64], R13 ;  /* 0x0000000d08003986 */ /* 0x0005e2000c101108 */
[----:B0-----:R-:W-:Y:S01]  /*4d970*/  ISETP.LT.AND P3, PT, R5, UR10, !P0 ;  /* 0x0000000a05007c0c */ /* 0x001fe2000c761270 */
[----:B------:R-:W0:Y:S02]  /*4d980*/  LDCU UR10, c[0x0][0x39c] ;  /* 0x00007380ff0a77ac */ /* 0x000e240008000800 */
[C---:B------:R-:W-:Y:S01]  /*4d990*/  IADD3 R4, P4, PT, R2.reuse, R3, RZ ;  /* 0x0000000302047210 */ /* 0x040fe20007f9e0ff */
[----:B------:R-:W0:Y:S01]  /*4d9a0*/  LDCU UR7, c[0x0][0x3b8] ;  /* 0x00007700ff0777ac */ /* 0x000e220008000800 */
[----:B---3--:R-:W-:-:S02]  /*4d9b0*/  VIADD R10, R2, UR5 ;  /* 0x00000005020a7c36 */ /* 0x008fc40008000000 */
[-C--:B------:R-:W-:Y:S01]  /*4d9c0*/  LEA.HI.X.SX32 R5, R2, R28.reuse, 0x1, P4 ;  /* 0x0000001c02057211 */ /* 0x080fe200020f0eff */
[----:B------:R-:W-:Y:S01]  /*4d9d0*/  VIADD R2, R29, 0xbf ;  /* 0x000000bf1d027836 */ /* 0x000fe20000000000 */
[----:B------:R-:W-:Y:S01]  /*4d9e0*/  PRMT R17, R17, 0x7773, RZ ;  /* 0x0000777311117816 */ /* 0x000fe200000000ff */
[----:B------:R-:W3:Y:S01]  /*4d9f0*/  LDCU UR12, c[0x0][0x39c] ;  /* 0x00007380ff0c77ac */ /* 0x000ee20008000800 */
[-C--:B------:R-:W-:Y:S02]  /*4da00*/  IADD3 R6, P4, PT, R10, R3.reuse, RZ ;  /* 0x000000030a067210 */ /* 0x080fe40007f9e0ff */
[----:B------:R-:W-:Y:S01]  /*4da10*/  PRMT R11, R18, 0x7772, RZ ;  /* 0x00007772120b7816 */ /* 0x000fe200000000ff */
[----:B------:R3:W-:Y:S01]  /*4da20*/  @P6 STG.E.U8 desc[UR8][R4.64], R17 ;  /* 0x0000001104006986 */ /* 0x0007e2000c101108 */
[----:B----4-:R-:W-:Y:S01]  /*4da30*/  ISETP.LT.AND P6, PT, R2, UR11, !P0 ;  /* 0x0000000b02007c0c */ /* 0x010fe2000c7c1270 */
[C---:B------:R-:W-:Y:S01]  /*4da40*/  VIADD R2, R29.reuse, 0xc0 ;  /* 0x000000c01d027836 */ /* 0x040fe20000000000 */
[CC--:B------:R-:W-:Y:S01]  /*4da50*/  LEA.HI.X.SX32 R7, R10.reuse, R28.reuse, 0x1, P4 ;  /* 0x0000001c0a077211 */ /* 0x0c0fe200020f0eff */
[----:B-1----:R-:W-:Y:S01]  /*4da60*/  VIADD R10, R10, UR6 ;  /* 0x000000060a0a7c36 */ /* 0x002fe20008000000 */
[----:B------:R-:W1:Y:S03]  /*4da70*/  LDCU UR4, c[0x0][0x3b8] ;  /* 0x00007700ff0477ac */ /* 0x000e660008000800 */
[----:B------:R4:W-:Y:S01]  /*4da80*/  @P2 STG.E.U8 desc[UR8][R6.64], R11 ;  /* 0x0000000b06002986 */ /* 0x0009e2000c101108 */
[----:B0-----:R-:W-:Y:S01]  /*4da90*/  ISETP.LT.AND P2, PT, R2, UR10, !P0 ;  /* 0x0000000a02007c0c */ /* 0x001fe2000c741270 */
[----:B------:R-:W0:Y:S01]  /*4daa0*/  LDCU UR10, c[0x0][0x39c] ;  /* 0x00007380ff0a77ac */ /* 0x000e220008000800 */
[CC--:B--2---:R-:W-:Y:S01]  /*4dab0*/  IADD3 R8, P4, PT, R10.reuse, R3.reuse, RZ ;  /* 0x000000030a087210 */ /* 0x0c4fe20007f9e0ff */
[----:B------:R-:W-:Y:S01]  /*4dac0*/  VIADD R2, R10, UR7 ;  /* 0x000000070a027c36 */ /* 0x000fe20008000000 */
[----:B------:R-:W-:Y:S01]  /*4dad0*/  PRMT R13, R18, 0x7773, RZ ;  /* 0x00007773120d7816 */ /* 0x000fe200000000ff */
[----:B------:R-:W2:Y:S01]  /*4dae0*/  LDCU UR5, c[0x0][0x3b8] ;  /* 0x00007700ff0577ac */ /* 0x000ea20008000800 */
[-C--:B------:R-:W-:Y:S01]  /*4daf0*/  LEA.HI.X.SX32 R9, R10, R28.reuse, 0x1, P4 ;  /* 0x0000001c0a097211 */ /* 0x080fe200020f0eff */
[----:B---3--:R-:W-:Y:S01]  /*4db00*/  VIADD R5, R29, 0xc1 ;  /* 0x000000c11d057836 */ /* 0x008fe20000000000 */
[CC--:B------:R-:W-:Y:S01]  /*4db10*/  IADD3 R4, P4, PT, R2.reuse, R3.reuse, RZ ;  /* 0x0000000302047210 */ /* 0x0c0fe20007f9e0ff */
[----:B------:R-:W3:Y:S02]  /*4db20*/  LDCU UR11, c[0x0][0x39c] ;  /* 0x00007380ff0b77ac */ /* 0x000ee40008000800 */
[----:B------:R2:W-:Y:S01]  /*4db30*/  @P5 STG.E.U8 desc[UR8][R8.64], R13 ;  /* 0x0000000d08005986 */ /* 0x0005e2000c101108 */
[----:B------:R-:W-:Y:S01]  /*4db40*/  ISETP.LT.AND P5, PT, R5, UR12, !P0 ;  /* 0x0000000c05007c0c */ /* 0x000fe2000c7a1270 */
[----:B----4-:R-:W-:Y:S01]  /*4db50*/  VIADD R7, R29, 0xc2 ;  /* 0x000000c21d077836 */ /* 0x010fe20000000000 */
[CC--:B------:R-:W-:Y:S01]  /*4db60*/  LEA.HI.X.SX32 R5, R2.reuse, R28.reuse, 0x1, P4 ;  /* 0x0000001c02057211 */ /* 0x0c0fe200020f0eff */
[----:B------:R-:W4:Y:S01]  /*4db70*/  LDCU UR6, c[0x0][0x3b8] ;  /* 0x00007700ff0677ac */ /* 0x000f220008000800 */
[----:B------:R-:W-:Y:S01]  /*4db80*/  PRMT R11, R19, 0x7772, RZ ;  /* 0x00007772130b7816 */ /* 0x000fe200000000ff */
[----:B-1----:R-:W-:Y:S01]  /*4db90*/  VIADD R2, R2, UR4 ;  /* 0x0000000402027c36 */ /* 0x002fe20008000000 */
[----:B------:R-:W1:Y:S03]  /*4dba0*/  LDCU UR7, c[0x0][0x3b8] ;  /* 0x00007700ff0777ac */ /* 0x000e660008000800 */
[----:B------:R1:W-:Y:S01]  /*4dbb0*/  @P3 STG.E.U8 desc[UR8][R4.64], R11 ;  /* 0x0000000b04003986 */ /* 0x0003e2000c101108 */
[----:B0-----:R-:W-:Y:S01]  /*4dbc0*/  ISETP.LT.AND P3, PT, R7, UR10, !P0 ;  /* 0x0000000a07007c0c */ /* 0x001fe2000c761270 */
[----:B------:R-:W0:Y:S01]  /*4dbd0*/  LDCU UR10, c[0x0][0x39c] ;  /* 0x00007380ff0a77ac */ /* 0x000e220008000800 */
[CC--:B------:R-:W-:Y:S01]  /*4dbe0*/  IADD3 R6, P4, PT, R2.reuse, R3.reuse, RZ ;  /* 0x0000000302067210 */ /* 0x0c0fe20007f9e0ff */
[C---:B--2---:R-:W-:Y:S01]  /*4dbf0*/  VIADD R10, R2.reuse, UR5 ;  /* 0x00000005020a7c36 */ /* 0x044fe20008000000 */
[----:B------:R-:W-:Y:S01]  /*4dc00*/  PRMT R19, R19, 0x7773, RZ ;  /* 0x0000777313137816 */ /* 0x000fe200000000ff */
[----:B------:R-:W2:Y:S01]  /*4dc10*/  LDCU UR12, c[0x0][0x39c] ;  /* 0x00007380ff0c77ac */ /* 0x000ea20008000800 */
[-C--:B------:R-:W-:Y:S01]  /*4dc20*/  LEA.HI.X.SX32 R7, R2, R28.reuse, 0x1, P4 ;  /* 0x0000001c02077211 */ /* 0x080fe200020f0eff */
[C---:B------:R-:W-:Y:S01]  /*4dc30*/  VIADD R2, R29.reuse, 0xc3 ;  /* 0x000000c31d027836 */ /* 0x040fe20000000000 */
[-C--:B------:R-:W-:Y:S01]  /*4dc40*/  IADD3 R8, P4, PT, R10, R3.reuse, RZ ;  /* 0x000000030a087210 */ /* 0x080fe20007f9e0ff */
[----:B------:R-:W2:Y:S01]  /*4dc50*/  LDCU UR4, c[0x0][0x3b8] ;  /* 0x00007700ff0477ac */ /* 0x000ea20008000800 */
[----:B------:R-:W-:Y:S01]  /*4dc60*/  PRMT R13, R20, 0x7770, RZ ;  /* 0x00007770140d7816 */ /* 0x000fe200000000ff */
[----:B------:R1:W-:Y:S01]  /*4dc70*/  @P6 STG.E.U8 desc[UR8][R6.64], R19 ;  /* 0x0000001306006986 */ /* 0x0003e2000c101108 */
[----:B---3--:R-:W-:Y:S01]  /*4dc80*/  ISETP.LT.AND P6, PT, R2, UR11, !P0 ;  /* 0x0000000b02007c0c */ /* 0x008fe2000c7c1270 */
[C---:B------:R-:W-:Y:S01]  /*4dc90*/  VIADD R2, R29.reuse, 0xc4 ;  /* 0x000000c41d027836 */ /* 0x040fe20000000000 */
[CC--:B------:R-:W-:Y:S01]  /*4dca0*/  LEA.HI.X.SX32 R9, R10.reuse, R28.reuse, 0x1, P4 ;  /* 0x0000001c0a097211 */ /* 0x0c0fe200020f0eff */
[----:B----4-:R-:W-:Y:S01]  /*4dcb0*/  VIADD R10, R10, UR6 ;  /* 0x000000060a0a7c36 */ /* 0x010fe20008000000 */
[----:B------:R-:W3:Y:S03]  /*4dcc0*/  LDCU UR5, c[0x0][0x3b8] ;  /* 0x00007700ff0577ac */ /* 0x000ee60008000800 */
[----:B------:R4:W-:Y:S01]  /*4dcd0*/  @P2 STG.E.U8 desc[UR8][R8.64], R13 ;  /* 0x0000000d08002986 */ /* 0x0009e2000c101108 */
[----:B0-----:R-:W-:Y:S01]  /*4dce0*/  ISETP.LT.AND P2, PT, R2, UR10, !P0 ;  /* 0x0000000a02007c0c */ /* 0x001fe2000c741270 */
[----:B------:R-:W0:Y:S01]  /*4dcf0*/  LDCU UR10, c[0x0][0x39c] ;  /* 0x00007380ff0a77ac */ /* 0x000e220008000800 */
[CC--:B-1----:R-:W-:Y:S01]  /*4dd00*/  IADD3 R4, P4, PT, R10.reuse, R3.reuse, RZ ;  /* 0x000000030a047210 */ /* 0x0c2fe20007f9e0ff */
[----:B------:R-:W-:Y:S01]  /*4dd10*/  VIADD R2, R10, UR7 ;  /* 0x000000070a027c36 */ /* 0x000fe20008000000 */
[----:B------:R-:W-:Y:S01]  /*4dd20*/  PRMT R11, R20, 0x7771, RZ ;  /* 0x00007771140b7816 */ /* 0x000fe200000000ff */
[----:B------:R-:W-:Y:S01]  /*4dd30*/  VIADD R7, R29, 0xc5 ;  /* 0x000000c51d077836 */ /* 0x000fe20000000000 */
[----:B------:R-:W-:Y:S01]  /*4dd40*/  LEA.HI.X.SX32 R5, R10, R28, 0x1, P4 ;  /* 0x0000001c0a057211 */ /* 0x000fe200020f0eff */
[----:B------:R-:W1:Y:S01]  /*4dd50*/  LDCU UR11, c[0x0][0x39c] ;  /* 0x00007380ff0b77ac */ /* 0x000e620008000800 */
[----:B------:R-:W-:-:S03]  /*4dd60*/  IADD3 R6, P4, PT, R2, R3, RZ ;  /* 0x0000000302067210 */ /* 0x000fc60007f9e0ff */
[----:B------:R1:W-:Y:S01]  /*4dd70*/  @P5 STG.E.U8 desc[UR8][R4.64], R11 ;  /* 0x0000000b04005986 */ /* 0x0003e2000c101108 */
[----:B--2---:R-:W-:Y:S01]  /*4dd80*/  ISETP.LT.AND P5, PT, R7, UR12, !P0 ;  /* 0x0000000c07007c0c */ /* 0x004fe2000c7a1270 */
[----:B----4-:R-:W-:Y:S01]  /*4dd90*/  VIADD R9, R29, 0xc6 ;  /* 0x000000c61d097836 */ /* 0x010fe20000000000 */
[CC--:B------:R-:W-:Y:S01]  /*4dda0*/  LEA.HI.X.SX32 R7, R2.reuse, R28.reuse, 0x1, P4 ;  /* 0x0000001c02077211 */ /* 0x0c0fe200020f0eff */
[----:B------:R-:W2:Y:S01]  /*4ddb0*/  LDCU UR6, c[0x0][0x3b8] ;  /* 0x00007700ff0677ac */ /* 0x000ea20008000800 */
[----:B------:R-:W-:Y:S01]  /*4ddc0*/  PRMT R13, R21, 0x7770, RZ ;  /* 0x00007770150d7816 */ /* 0x000fe200000000ff */
[----:B------:R-:W-:Y:S01]  /*4ddd0*/  VIADD R2, R2, UR4 ;  /* 0x0000000402027c36 */ /* 0x000fe20008000000 */
[----:B------:R-:W4:Y:S03]  /*4dde0*/  LDCU UR7, c[0x0][0x3b8] ;  /* 0x00007700ff0777ac */ /* 0x000f260008000800 */
[----:B------:R2:W-:Y:S01]  /*4ddf0*/  @P3 STG.E.U8 desc[UR8][R6.64], R13 ;  /* 0x0000000d06003986 */ /* 0x0005e2000c101108 */
[----:B0-----:R-:W-:Y:S01]  /*4de00*/  ISETP.LT.AND P3, PT, R9, UR10, !P0 ;  /* 0x0000000a09007c0c */ /* 0x001fe2000c761270 */
[----:B------:R-:W0:Y:S01]  /*4de10*/  LDCU UR10, c[0x0][0x39c] ;  /* 0x00007380ff0a77ac */ /* 0x000e220008000800 */
[CC--:B------:R-:W-:Y:S01]  /*4de20*/  IADD3 R8, P4, PT, R2.reuse, R3.reuse, RZ ;  /* 0x0000000302087210 */ /* 0x0c0fe20007f9e0ff */
[C---:B---3--:R-:W-:Y:S01]  /*4de30*/  VIADD R10, R2.reuse, UR5 ;  /* 0x00000005020a7c36 */ /* 0x048fe20008000000 */
[----:B-1----:R-:W-:Y:S01]  /*4de40*/  PRMT R11, R21, 0x7771, RZ ;  /* 0x00007771150b7816 */ /* 0x002fe200000000ff */
[----:B------:R-:W1:Y:S01]  /*4de50*/  LDCU UR12, c[0x0][0x39c] ;  /* 0x00007380ff0c77ac */ /* 0x000e620008000800 */
[-C--:B------:R-:W-:Y:S01]  /*4de60*/  LEA.HI.X.SX32 R9, R2, R28.reuse, 0x1, P4 ;  /* 0x0000001c02097211 */ /* 0x080fe200020f0eff */
[C---:B------:R-:W-:Y:S01]  /*4de70*/  VIADD R2, R29.reuse, 0xc7 ;  /* 0x000000c71d027836 */ /* 0x040fe20000000000 */
[----:B------:R-:W-:Y:S01]  /*4de80*/  IADD3 R4, P4, PT, R10, R3, RZ ;  /* 0x000000030a047210 */ /* 0x000fe20007f9e0ff */
[----:B------:R-:W3:Y:S02]  /*4de90*/  LDCU UR4, c[0x0][0x3b8] ;  /* 0x00007700ff0477ac */ /* 0x000ee40008000800 */
[----:B------:R1:W-:Y:S01]  /*4dea0*/  @P6 STG.E.U8 desc[UR8][R8.64], R11 ;  /* 0x0000000b08006986 */ /* 0x0003e2000c101108 */
[----:B------:R-:W-:Y:S01]  /*4deb0*/  ISETP.LT.AND P6, PT, R2, UR11, !P0 ;  /* 0x0000000b02007c0c */ /* 0x000fe2000c7c1270 */
[----:B------:R-:W-:Y:S01]  /*4dec0*/  VIADD R2, R29, 0xc8 ;  /* 0x000000c81d027836 */ /* 0x000fe20000000000 */
[----:B------:R-:W-:-:S02]  /*4ded0*/  LEA.HI.X.SX32 R5, R10, R28, 0x1, P4 ;  /* 0x0000001c0a057211 */ /* 0x000fc400020f0eff */
[----:B--2---:R-:W-:Y:S01]  /*4dee0*/  PRMT R13, R22, 0x7770, RZ ;  /* 0x00007770160d7816 */ /* 0x004fe200000000ff */
[----:B------:R-:W-:Y:S01]  /*4def0*/  VIADD R10, R10, UR6 ;  /* 0x000000060a0a7c36 */ /* 0x000fe20008000000 */
[----:B------:R-:W2:Y:S03]  /*4df00*/  LDCU UR5, c[0x0][0x3b8] ;  /* 0x00007700ff0577ac */ /* 0x000ea60008000800 */
[----:B------:R3:W-:Y:S01]  /*4df10*/  @P2 STG.E.U8 desc[UR8][R4.64], R13 ;  /* 0x0000000d04002986 */ /* 0x0007e2000c101108 */
[----:B0-----:R-:W-:Y:S01]  /*4df20*/  ISETP.LT.AND P2, PT, R2, UR10, !P0 ;  /* 0x0000000a02007c0c */ /* 0x001fe2000c741270 */
[----:B------:R-:W0:Y:S01]  /*4df30*/  LDCU UR10, c[0x0][0x39c] ;  /* 0x00007380ff0a77ac */ /* 0x000e220008000800 */
[CC--:B------:R-:W-:Y:S01]  /*4df40*/  IADD3 R6, P4, PT, R10.reuse, R3.reuse, RZ ;  /* 0x000000030a067210 */ /* 0x0c0fe20007f9e0ff */
[----:B----4-:R-:W-:Y:S01]  /*4df50*/  VIADD R2, R10, UR7 ;  /* 0x000000070a027c36 */ /* 0x010fe20008000000 */
[----:B-1----:R-:W-:Y:S01]  /*4df60*/  PRMT R11, R22, 0x7771, RZ ;  /* 0x00007771160b7816 */ /* 0x002fe200000000ff */
[----:B------:R-:W-:Y:S01]  /*4df70*/  VIADD R9, R29, 0xc9 ;  /* 0x000000c91d097836 */ /* 0x000fe20000000000 */
[----:B------:R-:W-:Y:S01]  /*4df80*/  LEA.HI.X.SX32 R7, R10, R28, 0x1, P4 ;  /* 0x0000001c0a077211 */ /* 0x000fe200020f0eff */
[----:B------:R-:W1:Y:S01]  /*4df90*/  LDCU UR11, c[0x0][0x39c] ;  /* 0x00007380ff0b77ac */ /* 0x000e620008000800 */
[----:B------:R-:W-:-:S03]  /*4dfa0*/  IADD3 R8, P4, PT, R2, R3, RZ ;  /* 0x0000000302087210 */ /* 0x000fc60007f9e0ff */
[----:B------:R4:W-:Y:S01]  /*4dfb0*/  @P5 STG.E.U8 desc[UR8][R6.64], R11 ;  /* 0x0000000b06005986 */ /* 0x0009e2000c101108 */
[----:B------:R-:W-:Y:S01]  /*4dfc0*/  ISETP.LT.AND P5, PT, R9, UR12, !P0 ;  /* 0x0000000c09007c0c */ /* 0x000fe2000c7a1270 */
[----:B---3--:R-:W-:Y:S01]  /*4dfd0*/  VIADD R5, R29, 0xca ;  /* 0x000000ca1d057836 */ /* 0x008fe20000000000 */
[CC--:B------:R-:W-:Y:S01]  /*4dfe0*/  LEA.HI.X.SX32 R9, R2.reuse, R28.reuse, 0x1, P4 ;  /* 0x0000001c02097211 */ /* 0x0c0fe200020f0eff */
[----:B------:R-:W3:Y:S01]  /*4dff0*/  LDCU UR6, c[0x0][0x3b8] ;  /* 0x00007700ff0677ac */ /* 0x000ee20008000800 */
[----:B------:R-:W-:Y:S01]  /*4e000*/  PRMT R13, R23, 0x7770, RZ ;  /* 0x00007770170d7816 */ /* 0x000fe200000000ff */
[----:B------:R-:W-:Y:S01]  /*4e010*/  VIADD R2, R2, UR4 ;  /* 0x0000000402027c36 */ /* 0x000fe20008000000 */
[----:B------:R-:W3:Y:S03]  /*4e020*/  LDCU UR7, c[0x0][0x3b8] ;  /* 0x00007700ff0777ac */ /* 0x000ee60008000800 */
[----:B------:R1:W-:Y:S01]  /*4e030*/  @P3 STG.E.U8 desc[UR8][R8.64], R13 ;  /* 0x0000000d08003986 */ /* 0x0003e2000c101108 */
[----:B0-----:R-:W-:Y:S01]  /*4e040*/  ISETP.LT.AND P3, PT, R5, UR10, !P0 ;  /* 0x0000000a05007c0c */ /* 0x001fe2000c761270 */
[----:B------:R-:W0:Y:S01]  /*4e050*/  LDCU UR10, c[0x0][0x39c] ;  /* 0x00007380ff0a77ac */ /* 0x000e220008000800 */
[CC--:B------:R-:W-:Y:S01]  /*4e060*/  IADD3 R4, P4, PT, R2.reuse, R3.reuse, RZ ;  /* 0x0000000302047210 */ /* 0x0c0fe20007f9e0ff */
[C---:B--2---:R-:W-:Y:S01]  /*4e070*/  VIADD R10, R2.reuse, UR5 ;  /* 0x00000005020a7c36 */ /* 0x044fe20008000000 */
[----:B----4-:R-:W-:Y:S01]  /*4e080*/  PRMT R11, R23, 0x7771, RZ ;  /* 0x00007771170b7816 */ /* 0x010fe200000000ff */
[----:B------:R-:W2:Y:S01]  /*4e090*/  LDCU UR12, c[0x0][0x39c] ;  /* 0x00007380ff0c77ac */ /* 0x000ea20008000800 */
[-C--:B------:R-:W-:Y:S01]  /*4e0a0*/  LEA.HI.X.SX32 R5, R2, R28.reuse, 0x1, P4 ;  /* 0x0000001c02057211 */ /* 0x080fe200020f0eff */
[C---:B------:R-:W-:Y:S01]  /*4e0b0*/  VIADD R2, R29.reuse, 0xcb ;  /* 0x000000cb1d027836 */ /* 0x040fe20000000000 */
[-C--:B------:R-:W-:Y:S01]  /*4e0c0*/  IADD3 R6, P4, PT, R10, R3.reuse, RZ ;  /* 0x000000030a067210 */ /* 0x080fe20007f9e0ff */
[----:B------:R-:W4:Y:S01]  /*4e0d0*/  LDCU UR4, c[0x0][0x3b8] ;  /* 0x00007700ff0477ac */ /* 0x000f220008000800 */
[----:B------:R-:W-:Y:S01]  /*4e0e0*/  PRMT R15, R24, 0x7770, RZ ;  /* 0x00007770180f7816 */ /* 0x000fe200000000ff */
[----:B------:R2:W-:Y:S01]  /*4e0f0*/  @P6 STG.E.U8 desc[UR8][R4.64], R11 ;  /* 0x0000000b04006986 */ /* 0x0005e2000c101108 */
[----:B-1----:R-:W-:Y:S01]  /*4e100*/  ISETP.LT.AND P6, PT, R2, UR11, !P0 ;  /* 0x0000000b02007c0c */ /* 0x002fe2000c7c1270 */
[C---:B------:R-:W-:Y:S01]  /*4e110*/  VIADD R2, R29.reuse, 0xcc ;  /* 0x000000cc1d027836 */ /* 0x040fe20000000000 */
[CC--:B------:R-:W-:Y:S01]  /*4e120*/  LEA.HI.X.SX32 R7, R10.reuse, R28.reuse, 0x1, P4 ;  /* 0x0000001c0a077211 */ /* 0x0c0fe200020f0eff */
[----:B---3--:R-:W-:Y:S01]  /*4e130*/  VIADD R10, R10, UR6 ;  /* 0x000000060a0a7c36 */ /* 0x008fe20008000000 */
[----:B------:R-:W1:Y:S03]  /*4e140*/  LDCU UR5, c[0x0][0x3b8] ;  /* 0x00007700ff0577ac */ /* 0x000e660008000800 */
[----:B------:R3:W-:Y:S01]  /*4e150*/  @P2 STG.E.U8 desc[UR8][R6.64], R15 ;  /* 0x0000000f06002986 */ /* 0x0007e2000c101108 */
[----:B0-----:R-:W-:Y:S01]  /*4e160*/  ISETP.LT.AND P2, PT, R2, UR10, !P0 ;  /* 0x0000000a02007c0c */ /* 0x001fe2000c741270 */
[----:B------:R-:W0:Y:S01]  /*4e170*/  LDCU UR10, c[0x0][0x39c] ;  /* 0x00007380ff0a77ac */ /* 0x000e220008000800 */
[CC--:B------:R-:W-:Y:S01]  /*4e180*/  IADD3 R8, P4, PT, R10.reuse, R3.reuse, RZ ;  /* 0x000000030a087210 */ /* 0x0c0fe20007f9e0ff */
[----:B------:R-:W-:Y:S01]  /*4e190*/  VIADD R2, R10, UR7 ;  /* 0x000000070a027c36 */ /* 0x000fe20008000000 */
[----:B------:R-:W-:Y:S01]  /*4e1a0*/  PRMT R13, R24, 0x7771, RZ ;  /* 0x00007771180d7816 */ /* 0x000fe200000000ff */
[----:B--2---:R-:W-:Y:S01]  /*4e1b0*/  VIADD R5, R29, 0xcd ;  /* 0x000000cd1d057836 */ /* 0x004fe20000000000 */
[----:B------:R-:W-:Y:S01]  /*4e1c0*/  LEA.HI.X.SX32 R9, R10, R28, 0x1, P4 ;  /* 0x0000001c0a097211 */ /* 0x000fe200020f0eff */
[----:B------:R-:W2:Y:S01]  /*4e1d0*/  LDCU UR11, c[0x0][0x39c] ;  /* 0x00007380ff0b77ac */ /* 0x000ea20008000800 */
[----:B------:R-:W-:-:S03]  /*4e1e0*/  IADD3 R4, P4, PT, R2, R3, RZ ;  /* 0x0000000302047210 */ /* 0x000fc60007f9e0ff */
[----:B------:R1:W-:Y:S01]  /*4e1f0*/  @P5 STG.E.U8 desc[UR8][R8.64], R13 ;  /* 0x0000000d08005986 */ /* 0x0003e2000c101108 */
[----:B------:R-:W-:Y:S01]  /*4e200*/  ISETP.LT.AND P5, PT, R5, UR12, !P0 ;  /* 0x0000000c05007c0c */ /* 0x000fe2000c7a1270 */
[----:B---3--:R-:W-:Y:S01]  /*4e210*/  VIADD R7, R29, 0xce ;  /* 0x000000ce1d077836 */ /* 0x008fe20000000000 */
[CC--:B------:R-:W-:Y:S01]  /*4e220*/  LEA.HI.X.SX32 R5, R2.reuse, R28.reuse, 0x1, P4 ;  /* 0x0000001c02057211 */ /* 0x0c0fe200020f0eff */
[----:B------:R-:W3:Y:S01]  /*4e230*/  LDCU UR6, c[0x0][0x3b8] ;  /* 0x00007700ff0677ac */ /* 0x000ee20008000800 */
[----:B------:R-:W-:Y:S01]  /*4e240*/  PRMT R11, R25, 0x7770, RZ ;  /* 0x00007770190b7816 */ /* 0x000fe200000000ff */
[----:B----4-:R-:W-:Y:S01]  /*4e250*/  VIADD R2, R2, UR4 ;  /* 0x0000000402027c36 */ /* 0x010fe20008000000 */
[----:B------:R-:W4:Y:S03]  /*4e260*/  LDCU UR7, c[0x0][0x3b8] ;  /* 0x00007700ff0777ac */ /* 0x000f260008000800 */
[----:B------:R2:W-:Y:S01]  /*4e270*/  @P3 STG.E.U8 desc[UR8][R4.64], R11 ;  /* 0x0000000b04003986 */ /* 0x0005e2000c101108 */
[----:B0-----:R-:W-:Y:S01]  /*4e280*/  ISETP.LT.AND P3, PT, R7, UR10, !P0 ;  /* 0x0000000a07007c0c */ /* 0x001fe2000c761270 */
[----:B------:R-:W0:Y:S01]  /*4e290*/  LDCU UR10, c[0x0][0x39c] ;  /* 0x00007380ff0a77ac */ /* 0x000e220008000800 */
[CC--:B------:R-:W-:Y:S01]  /*4e2a0*/  IADD3 R6, P4, PT, R2.reuse, R3.reuse, RZ ;  /* 0x0000000302067210 */ /* 0x0c0fe20007f9e0ff */
[C---:B-1----:R-:W-:Y:S01]  /*4e2b0*/  VIADD R10, R2.reuse, UR5 ;  /* 0x00000005020a7c36 */ /* 0x042fe20008000000 */
[----:B------:R-:W-:Y:S01]  /*4e2c0*/  PRMT R13, R25, 0x7771, RZ ;  /* 0x00007771190d7816 */ /* 0x000fe200000000ff */
[----:B------:R-:W1:Y:S01]  /*4e2d0*/  LDCU UR12, c[0x0][0x39c] ;  /* 0x00007380ff0c77ac */ /* 0x000e620008000800 */
[-C--:B------:R-:W-:Y:S01]  /*4e2e0*/  LEA.HI.X.SX32 R7, R2, R28.reuse, 0x1, P4 ;  /* 0x0000001c02077211 */ /* 0x080fe200020f0eff */
[C---:B------:R-:W-:Y:S01]  /*4e2f0*/  VIADD R2, R29.reuse, 0xcf ;  /* 0x000000cf1d027836 */ /* 0x040fe20000000000 */
[----:B------:R-:W-:Y:S01]  /*4e300*/  IADD3 R8, P4, PT, R10, R3, RZ ;  /* 0x000000030a087210 */ /* 0x000fe20007f9e0ff */
[----:B------:R-:W1:Y:S02]  /*4e310*/  LDCU UR4, c[0x0][0x3b8] ;  /* 0x00007700ff0477ac */ /* 0x000e640008000800 */
[----:B------:R4:W-:Y:S01]  /*4e320*/  @P6 STG.E.U8 desc[UR8][R6.64], R13 ;  /* 0x0000000d06006986 */ /* 0x0009e2000c101108 */
[----:B--2---:R-:W-:Y:S01]  /*4e330*/  ISETP.LT.AND P6, PT, R2, UR11, !P0 ;  /* 0x0000000b02007c0c */ /* 0x004fe2000c7c1270 */
[----:B------:R-:W-:Y:S01]  /*4e340*/  VIADD R2, R29, 0xd0 ;  /* 0x000000d01d027836 */ /* 0x000fe20000000000 */
[----:B------:R-:W-:-:S02]  /*4e350*/  LEA.HI.X.SX32 R9, R10, R28, 0x1, P4 ;  /* 0x0000001c0a097211 */ /* 0x000fc400020f0eff */
[----:B------:R-:W-:Y:S01]  /*4e360*/  PRMT R11, R26, 0x7770, RZ ;  /* 0x000077701a0b7816 */ /* 0x000fe200000000ff */
[----:B---3--:R-:W-:Y:S01]  /*4e370*/  VIADD R10, R10, UR6 ;  /* 0x000000060a0a7c36 */ /* 0x008fe20008000000 */
[----:B------:R-:W2:Y:S03]  /*4e380*/  LDCU UR5, c[0x0][0x3b8] ;  /* 0x00007700ff0577ac */ /* 0x000ea60008000800 */
[----:B------:R3:W-:Y:S01]  /*4e390*/  @P2 STG.E.U8 desc[UR8][R8.64], R11 ;  /* 0x0000000b08002986 */ /* 0x0007e2000c101108 */
[----:B0-----:R-:W-:Y:S01]  /*4e3a0*/  ISETP.LT.AND P2, PT, R2, UR10, !P0 ;  /* 0x0000000a02007c0c */ /* 0x001fe2000c741270 */
[----:B------:R-:W0:Y:S01]  /*4e3b0*/  LDCU UR10, c[0x0][0x39c] ;  /* 0x00007380ff0a77ac */ /* 0x000e220008000800 */
[CC--:B------:R-:W-:Y:S01]  /*4e3c0*/  IADD3 R4, P4, PT, R10.reuse, R3.reuse, RZ ;  /* 0x000000030a047210 */ /* 0x0c0fe20007f9e0ff */
[----:B----4-:R-:W-:Y:S01]  /*4e3d0*/  VIADD R2, R10, UR7 ;  /* 0x000000070a027c36 */ /* 0x010fe20008000000 */
[----:B------:R-:W-:Y:S01]  /*4e3e0*/  PRMT R13, R26, 0x7771, RZ ;  /* 0x000077711a0d7816 */ /* 0x000fe200000000ff */
[----:B------:R-:W-:Y:S01]  /*4e3f0*/  VIADD R7, R29, 0xd1 ;  /* 0x000000d11d077836 */ /* 0x000fe20000000000 */
[----:B------:R-:W-:Y:S01]  /*4e400*/  LEA.HI.X.SX32 R5, R10, R28, 0x1, P4 ;  /* 0x0000001c0a057211 */ /* 0x000fe200020f0eff */
[----:B------:R-:W4:Y:S01]  /*4e410*/  LDCU UR11, c[0x0][0x39c] ;  /* 0x00007380ff0b77ac */ /* 0x000f220008000800 */
[----:B------:R-:W-:-:S03]  /*4e420*/  IADD3 R6, P4, PT, R2, R3, RZ ;  /* 0x0000000302067210 */ /* 0x000fc60007f9e0ff */
[----:B------:R2:W-:Y:S01]  /*4e430*/  @P5 STG.E.U8 desc[UR8][R4.64], R13 ;  /* 0x0000000d04005986 */ /* 0x0005e2000c101108 */
[----:B-1----:R-:W-:Y:S01]  /*4e440*/  ISETP.LT.AND P5, PT, R7, UR12, !P0 ;  /* 0x0000000c07007c0c */ /* 0x002fe2000c7a1270 */
[----:B---3--:R-:W-:Y:S01]  /*4e450*/  VIADD R9, R29, 0xd2 ;  /* 0x000000d21d097836 */ /* 0x008fe20000000000 */
[CC--:B------:R-:W-:Y:S01]  /*4e460*/  LEA.HI.X.SX32 R7, R2.reuse, R28.reuse, 0x1, P4 ;  /* 0x0000001c02077211 */ /* 0x0c0fe200020f0eff */
[----:B------:R-:W1:Y:S01]  /*4e470*/  LDCU UR6, c[0x0][0x3b8] ;  /* 0x00007700ff0677ac */ /* 0x000e620008000800 */
        /* <DEDUP_REMOVED lines=12> */
[----:B------:R-:W-:Y:S01]  /*4e540*/  IADD3 R4, P4, PT, R10, R3, RZ ;  /* 0x000000030a047210 */ /* 0x000fe20007f9e0ff */
[----:B------:R-:W2:Y:S02]  /*4e550*/  LDCU UR4, c[0x0][0x3b8] ;  /* 0x00007700ff0477ac */ /* 0x000ea40008000800 */
[----:B------:R3:W-:Y:S01]  /*4e560*/  @P6 STG.E.U8 desc[UR8][R8.64], R13 ;  /* 0x0000000d08006986 */ /* 0x0007e2000c101108 */
[----:B----4-:R-:W-:Y:S01]  /*4e570*/  ISETP.LT.AND P6, PT, R2, UR11, !P0 ;  /* 0x0000000b02007c0c */ /* 0x010fe2000c7c1270 */
[----:B------:R-:W-:Y:S01]  /*4e580*/  VIADD R2, R29, 0xd4 ;  /* 0x000000d41d027836 */ /* 0x000fe20000000000 */
[----:B------:R-:W-:-:S02]  /*4e590*/  LEA.HI.X.SX32 R5, R10, R28, 0x1, P4 ;  /* 0x0000001c0a057211 */ /* 0x000fc400020f0eff */
[----:B-1----:R-:W-:Y:S01]  /*4e5a0*/  PRMT R11, R20, 0x7772, RZ ;  /* 0x00007772140b7816 */ /* 0x002fe200000000ff */
[----:B------:R-:W-:Y:S01]  /*4e5b0*/  VIADD R10, R10, UR6 ;  /* 0x000000060a0a7c36 */ /* 0x000fe20008000000 */
[----:B------:R-:W1:Y:S03]  /*4e5c0*/  LDCU UR5, c[0x0][0x3b8] ;  /* 0x00007700ff0577ac */ /* 0x000e660008000800 */
[----:B------:R4:W-:Y:S01]  /*4e5d0*/  @P2 STG.E.U8 desc[UR8][R4.64], R11 ;  /* 0x0000000b04002986 */ /* 0x0009e2000c101108 */
[----:B0-----:R-:W-:Y:S01]  /*4e5e0*/  ISETP.LT.AND P2, PT, R2, UR10, !P0 ;  /* 0x0000000a02007c0c */ /* 0x001fe2000c741270 */
[----:B------:R-:W0:Y:S01]  /*4e5f0*/  LDCU UR10, c[0x0][0x39c] ;  /* 0x00007380ff0a77ac */ /* 0x000e220008000800 */
[CC--:B------:R-:W-:Y:S01]  /*4e600*/  IADD3 R6, P4, PT, R10.reuse, R3.reuse, RZ ;  /* 0x000000030a067210 */ /* 0x0c0fe20007f9e0ff */
[----:B---3--:R-:W-:Y:S01]  /*4e610*/  VIADD R2, R10, UR7 ;  /* 0x000000070a027c36 */ /* 0x008fe20008000000 */
[----:B------:R-:W-:Y:S01]  /*4e620*/  PRMT R13, R20, 0x7773, RZ ;  /* 0x00007773140d7816 */ /* 0x000fe200000000ff */
[----:B------:R-:W-:Y:S01]  /*4e630*/  VIADD R9, R29, 0xd5 ;  /* 0x000000d51d097836 */ /* 0x000fe20000000000 */
[----:B------:R-:W-:Y:S01]  /*4e640*/  LEA.HI.X.SX32 R7, R10, R28, 0x1, P4 ;  /* 0x0000001c0a077211 */ /* 0x000fe200020f0eff */
[----:B------:R-:W3:Y:S01]  /*4e650*/  LDCU UR11, c[0x0][0x39c] ;  /* 0x00007380ff0b77ac */ /* 0x000ee20008000800 */
        /* <DEDUP_REMOVED lines=21> */
[----:B---3--:R-:W-:Y:S01]  /*4e7b0*/  ISETP.LT.AND P6, PT, R2, UR11, !P0 ;  /* 0x0000000b02007c0c */ /* 0x008fe2000c7c1270 */
        /* <DEDUP_REMOVED lines=10> */
[----:B------:R-:W-:Y:S01]  /*4e860*/  PRMT R13, R22, 0x7773, RZ ;  /* 0x00007773160d7816 */ /* 0x000fe200000000ff */
[----:B-1----:R-:W-:Y:S01]  /*4e870*/  VIADD R5, R29, 0xd9 ;  /* 0x000000d91d057836 */ /* 0x002fe20000000000 */
[----:B------:R-:W-:Y:S01]  /*4e880*/  LEA.HI.X.SX32 R9, R10, R28, 0x1, P4 ;  /* 0x0000001c0a097211 */ /* 0x000fe200020f0eff */
[----:B------:R-:W1:Y:S01]  /*4e890*/  LDCU UR6, c[0x0][0x3b8] ;  /* 0x00007700ff0677ac */ /* 0x000e620008000800 */
[----:B------:R-:W-:-:S03]  /*4e8a0*/  IADD3 R4, P4, PT, R2, R3, RZ ;  /* 0x0000000302047210 */ /* 0x000fc60007f9e0ff */
[----:B------:R4:W-:Y:S01]  /*4e8b0*/  @P5 STG.E.U8 desc[UR8][R8.64], R13 ;  /* 0x0000000d08005986 */ /* 0x0009e2000c101108 */
[----:B------:R-:W-:Y:S01]  /*4e8c0*/  ISETP.LT.AND P5, PT, R5, UR12, !P0 ;  /* 0x0000000c05007c0c */ /* 0x000fe2000c7a1270 */
[----:B------:R-:W1:Y:S01]  /*4e8d0*/  LDCU UR11, c[0x0][0x39c] ;  /* 0x00007380ff0b77ac */ /* 0x000e620008000800 */
[CC--:B------:R-:W-:Y:S01]  /*4e8e0*/  LEA.HI.X.SX32 R5, R2.reuse, R28.reuse, 0x1, P4 ;  /* 0x0000001c02057211 */ /* 0x0c0fe200020f0eff */
[----:B---3--:R-:W-:Y:S01]  /*4e8f0*/  VIADD R7, R29, 0xda ;  /* 0x000000da1d077836 */ /* 0x008fe20000000000 */
        /* <DEDUP_REMOVED lines=12> */
[CC--:B----4-:R-:W-:Y:S01]  /*4e9c0*/  IADD3 R8, P4, PT, R10.reuse, R3.reuse, RZ ;  /* 0x000000030a087210 */ /* 0x0d0fe20007f9e0ff */
[----:B------:R-:W4:Y:S02]  /*4e9d0*/  LDCU UR4, c[0x0][0x3b8] ;  /* 0x00007700ff0477ac */ /* 0x000f240008000800 */
[----:B------:R2:W-:Y:S01]  /*4e9e0*/  @P6 STG.E.U8 desc[UR8][R6.64], R23 ;  /* 0x0000001706006986 */ /* 0x0005e2000c101108 */
[C---:B------:R-:W-:Y:S01]  /*4e9f0*/  LEA.HI.X.SX32 R9, R10.reuse, R28, 0x1, P4 ;  /* 0x0000001c0a097211 */ /* 0x040fe200020f0eff */
[----:B-1----:R-:W-:Y:S01]  /*4ea00*/  VIADD R10, R10, UR6 ;  /* 0x000000060a0a7c36 */ /* 0x002fe20008000000 */
[----:B------:R-:W-:Y:S01]  /*4ea10*/  ISETP.LT.AND P6, PT, R2, UR11, !P0 ;  /* 0x0000000b02007c0c */ /* 0x000fe2000c7c1270 */
[----:B------:R-:W-:Y:S01]  /*4ea20*/  VIADD R2, R29, 0xdc ;  /* 0x000000dc1d027836 */ /* 0x000fe20000000000 */
[----:B------:R-:W-:Y:S01]  /*4ea30*/  PRMT R11, R24, 0x7772, RZ ;  /* 0x00007772180b7816 */ /* 0x000fe200000000ff */
[----:B------:R-:W1:Y:S01]  /*4ea40*/  LDCU UR5, c[0x0][0x3b8] ;  /* 0x00007700ff0577ac */ /* 0x000e620008000800 */
[----:B------:R-:W-:-:S03]  /*4ea50*/  IADD3 R4, P4, PT, R10, R3, RZ ;  /* 0x000000030a047210 */ /* 0x000fc60007f9e0ff */
[----:B------:R1:W-:Y:S01]  /*4ea60*/  @P2 STG.E.U8 desc[UR8][R8.64], R11 ;  /* 0x0000000b08002986 */ /* 0x0003e2000c101108 */
[----:B0-----:R-:W-:Y:S01]  /*4ea70*/  ISETP.LT.AND P2, PT, R2, UR10, !P0 ;  /* 0x0000000a02007c0c */ /* 0x001fe2000c741270 */
[----:B------:R-:W0:Y:S01]  /*4ea80*/  LDCU UR10, c[0x0][0x39c] ;  /* 0x00007380ff0a77ac */ /* 0x000e220008000800 */
[C---:B---3--:R-:W-:Y:S01]  /*4ea90*/  VIADD R2, R10.reuse, UR7 ;  /* 0x000000070a027c36 */ /* 0x048fe20008000000 */
[----:B------:R-:W-:Y:S01]  /*4eaa0*/  LEA.HI.X.SX32 R5, R10, R28, 0x1, P4 ;  /* 0x0000001c0a057211 */ /* 0x000fe200020f0eff */
[----:B--2---:R-:W-:Y:S01]  /*4eab0*/  VIADD R7, R29, 0xdd ;  /* 0x000000dd1d077836 */ /* 0x004fe20000000000 */
[----:B------:R-:W-:Y:S01]  /*4eac0*/  PRMT R13, R24, 0x7773, RZ ;  /* 0x00007773180d7816 */ /* 0x000fe200000000ff */
[----:B------:R-:W2:Y:S01]  /*4ead0*/  LDCU UR11, c[0x0][0x39c] ;  /* 0x00007380ff0b77ac */ /* 0x000ea20008000800 */
[----:B------:R-:W-:-:S03]  /*4eae0*/  IADD3 R6, P4, PT, R2, R3, RZ ;  /* 0x0000000302067210 */ /* 0x000fc60007f9e0ff */
[----:B------:R3:W-:Y:S01]  /*4eaf0*/  @P5 STG.E.U8 desc[UR8][R4.64], R13 ;  /* 0x0000000d04005986 */ /* 0x0007e2000c101108 */
[----:B------:R-:W2:Y:S01]  /*4eb00*/  LDCU UR6, c[0x0][0x3b8] ;  /* 0x00007700ff0677ac */ /* 0x000ea20008000800 */
[----:B------:R-:W-:Y:S02]  /*4eb10*/  ISETP.LT.AND P5, PT, R7, UR12, !P0 ;  /* 0x0000000c07007c0c */ /* 0x000fe4000c7a1270 */
[CC--:B------:R-:W-:Y:S01]  /*4eb20*/  LEA.HI.X.SX32 R7, R2.reuse, R28.reuse, 0x1, P4 ;  /* 0x0000001c02077211 */ /* 0x0c0fe200020f0eff */
[----:B----4-:R-:W-:Y:S01]  /*4eb30*/  VIADD R2, R2, UR4 ;  /* 0x0000000402027c36 */ /* 0x010fe20008000000 */
[----:B-1----:R-:W-:Y:S01]  /*4eb40*/  PRMT R9, R25, 0x7772, RZ ;  /* 0x0000777219097816 */ /* 0x002fe200000000ff */
[C---:B------:R-:W-:Y:S01]  /*4eb50*/  VIADD R8, R29.reuse, 0xde ;  /* 0x000000de1d087836 */ /* 0x040fe20000000000 */
[----:B------:R-:W1:Y:S02]  /*4eb60*/  LDCU UR7, c[0x0][0x3b8] ;  /* 0x00007700ff0777ac */ /* 0x000e640008000800 */
[-C--:B------:R-:W-:Y:S01]  /*4eb70*/  IADD3 R10, P4, PT, R2, R3.reuse, RZ ;  /* 0x00000003020a7210 */ /* 0x080fe20007f9e0ff */
[----:B------:R4:W-:Y:S01]  /*4eb80*/  @P3 STG.E.U8 desc[UR8][R6.64], R9 ;  /* 0x0000000906003986 */ /* 0x0009e2000c101108 */
[----:B---3--:R-:W-:Y:S01]  /*4eb90*/  VIADD R4, R29, 0xdf ;  /* 0x000000df1d047836 */ /* 0x008fe20000000000 */
[----:B0-----:R-:W-:Y:S01]  /*4eba0*/  ISETP.LT.AND P3, PT, R8, UR10, !P0 ;  /* 0x0000000a08007c0c */ /* 0x001fe2000c761270 */
[----:B------:R-:W0:Y:S01]  /*4ebb0*/  LDCU UR10, c[0x0][0x39c] ;  /* 0x00007380ff0a77ac */ /* 0x000e220008000800 */
[C---:B------:R-:W-:Y:S01]  /*4ebc0*/  LEA.HI.X.SX32 R11, R2.reuse, R28, 0x1, P4 ;  /* 0x0000001c020b7211 */ /* 0x040fe200020f0eff */
[----:B------:R-:W-:Y:S01]  /*4ebd0*/  VIADD R2, R2, UR5 ;  /* 0x0000000502027c36 */ /* 0x000fe20008000000 */
[----:B------:R-:W-:Y:S01]  /*4ebe0*/  PRMT R25, R25, 0x7773, RZ ;  /* 0x0000777319197816 */ /* 0x000fe200000000ff */
[----:B------:R-:W3:Y:S01]  /*4ebf0*/  LDCU UR4, c[0x0][0x3b8] ;  /* 0x00007700ff0477ac */ /* 0x000ee20008000800 */
[----:B--2---:R-:W-:Y:S01]  /*4ec00*/  ISETP.LT.AND P4, PT, R4, UR11, !P0 ;  /* 0x0000000b04007c0c */ /* 0x004fe2000c781270 */
[C---:B------:R-:W-:Y:S01]  /*4ec10*/  VIADD R14, R2.reuse, UR6 ;  /* 0x00000006020e7c36 */ /* 0x040fe20008000000 */
[----:B------:R-:W2:Y:S01]  /*4ec20*/  LDS.128 R4, [R0] ;  /* 0x0000000000047984 */ /* 0x000ea20000000c00 */
[----:B------:R-:W1:Y:S03]  /*4ec30*/  LDCU UR11, c[0x0][0x39c] ;  /* 0x00007380ff0b77ac */ /* 0x000e660008000800 */
[----:B------:R0:W-:Y:S01]  /*4ec40*/  @P6 STG.E.U8 desc[UR8][R10.64], R25 ;  /* 0x000000190a006986 */ /* 0x0001e2000c101108 */
[----:B------:R-:W-:Y:S01]  /*4ec50*/  IADD3 R12, P6, PT, R2, R3, RZ ;  /* 0x00000003020c7210 */ /* 0x000fe20007fde0ff */
[----:B------:R-:W3:Y:S01]  /*4ec60*/  LDCU UR12, c[0x0][0x39c] ;  /* 0x00007380ff0c77ac */ /* 0x000ee20008000800 */
[----:B------:R-:W-:-:S02]  /*4ec70*/  PRMT R19, R26, 0x7772, RZ ;  /* 0x000077721a137816 */ /* 0x000fc400000000ff */
[-C--:B------:R-:W-:Y:S01]  /*4ec80*/  LEA.HI.X.SX32 R13, R2, R28.reuse, 0x1, P6 ;  /* 0x0000001c020d7211 */ /* 0x080fe200030f0eff */
[----:B------:R-:W2:Y:S01]  /*4ec90*/  LDCU UR5, c[0x0][0x3b8] ;  /* 0x00007700ff0577ac */ /* 0x000ea20008000800 */
[-C--:B------:R-:W-:Y:S01]  /*4eca0*/  IADD3 R8, P6, PT, R14, R3.reuse, RZ ;  /* 0x000000030e087210 */ /* 0x080fe20007fde0ff */
[C---:B------:R-:W-:Y:S01]  /*4ecb0*/  VIADD R2, R29.reuse, 0xe0 ;  /* 0x000000e01d027836 */ /* 0x040fe20000000000 */
[----:B------:R-:W-:Y:S01]  /*4ecc0*/  PRMT R17, R26, 0x7773, RZ ;  /* 0x000077731a117816 */ /* 0x000fe200000000ff */
[----:B------:R-:W2:Y:S01]  /*4ecd0*/  LDCU UR6, c[0x0][0x3b8] ;  /* 0x00007700ff0677ac */ /* 0x000ea20008000800 */
[----:B----4-:R-:W-:Y:S01]  /*4ece0*/  LEA.HI.X.SX32 R9, R14, R28, 0x1, P6 ;  /* 0x0000001c0e097211 */ /* 0x010fe200030f0eff */
[----:B0-----:R-:W-:Y:S01]  /*4ecf0*/  VIADD R10, R29, 0xe1 ;  /* 0x000000e11d0a7836 */ /* 0x001fe20000000000 */
[----:B------:R3:W-:Y:S01]  /*4ed00*/  @P2 STG.E.U8 desc[UR8][R12.64], R19 ;  /* 0x000000130c002986 */ /* 0x0007e2000c101108 */
[----:B------:R-:W-:Y:S01]  /*4ed10*/  ISETP.LT.AND P2, PT, R2, UR10, !P0 ;  /* 0x0000000a02007c0c */ /* 0x000fe2000c741270 */
[----:B-1----:R-:W-:Y:S01]  /*4ed20*/  VIADD R2, R14, UR7 ;  /* 0x000000070e027c36 */ /* 0x002fe20008000000 */
[----:B------:R-:W0:Y:S01]  /*4ed30*/  LDCU UR10, c[0x0][0x3b8] ;  /* 0x00007700ff0a77ac */ /* 0x000e220008000800 */
[----:B------:R1:W-:Y:S01]  /*4ed40*/  @P5 STG.E.U8 desc[UR8][R8.64], R17 ;  /* 0x0000001108005986 */ /* 0x0003e2000c101108 */
[----:B------:R-:W-:Y:S01]  /*4ed50*/  ISETP.LT.AND P5, PT, R10, UR11, !P0 ;  /* 0x0000000b0a007c0c */ /* 0x000fe2000c7a1270 */
[----:B------:R-:W4:Y:S01]  /*4ed60*/  LDCU UR11, c[0x0][0x39c] ;  /* 0x00007380ff0b77ac */ /* 0x000f220008000800 */
[C---:B------:R-:W-:Y:S01]  /*4ed70*/  IADD3 R14, P6, PT, R2.reuse, R3, RZ ;  /* 0x00000003020e7210 */ /* 0x040fe20007fde0ff */
[----:B------:R-:W0:Y:S01]  /*4ed80*/  LDCU UR7, c[0x0][0x3b8] ;  /* 0x00007700ff0777ac */ /* 0x000e220008000800 */
[----:B---3--:R-:W-:-:S02]  /*4ed90*/  VIADD R12, R2, UR4 ;  /* 0x00000004020c7c36 */ /* 0x008fc40008000000 */
[-C--:B------:R-:W-:Y:S01]  /*4eda0*/  LEA.HI.X.SX32 R15, R2, R28.reuse, 0x1, P6 ;  /* 0x0000001c020f7211 */ /* 0x080fe200030f0eff */
[----:B------:R-:W-:Y:S01]  /*4edb0*/  VIADD R2, R29, 0xe2 ;  /* 0x000000e21d027836 */ /* 0x000fe20000000000 */
[C---:B------:R-:W-:Y:S01]  /*4edc0*/  PRMT R13, R27.reuse, 0x7772, RZ ;  /* 0x000077721b0d7816 */ /* 0x040fe200000000ff */
[----:B------:R-:W3:Y:S01]  /*4edd0*/  LDCU UR4, c[0x0][0x3b8] ;  /* 0x00007700ff0477ac */ /* 0x000ee20008000800 */
[-C--:B------:R-:W-:Y:S02]  /*4ede0*/  IADD3 R10, P6, PT, R12, R3.reuse, RZ ;  /* 0x000000030c0a7210 */ /* 0x080fe40007fde0ff */
[----:B------:R-:W-:Y:S01]  /*4edf0*/  PRMT R27, R27, 0x7773, RZ ;  /* 0x000077731b1b7816 */ /* 0x000fe200000000ff */
[----:B------:R0:W-:Y:S01]  /*4ee00*/  @P3 STG.E.U8 desc[UR8][R14.64], R13 ;  /* 0x0000000d0e003986 */ /* 0x0001e2000c101108 */
[----:B------:R-:W-:Y:S01]  /*4ee10*/  ISETP.LT.AND P3, PT, R2, UR12, !P0 ;  /* 0x0000000c02007c0c */ /* 0x000fe2000c761270 */
[C---:B------:R-:W-:Y:S01]  /*4ee20*/  VIADD R2, R29.reuse, 0xe3 ;  /* 0x000000e31d027836 */ /* 0x040fe20000000000 */
[CC--:B------:R-:W-:Y:S01]  /*4ee30*/  LEA.HI.X.SX32 R11, R12.reuse, R28.reuse, 0x1, P6 ;  /* 0x0000001c0c0b7211 */ /* 0x0c0fe200030f0eff */
[----:B--2---:R-:W-:Y:S01]  /*4ee40*/  VIADD R12, R12, UR5 ;  /* 0x000000050c0c7c36 */ /* 0x004fe20008000000 */
[----:B------:R-:W2:Y:S03]  /*4ee50*/  LDCU UR12, c[0x0][0x39c] ;  /* 0x00007380ff0c77ac */ /* 0x000ea60008000800 */
[----:B------:R3:W-:Y:S01]  /*4ee60*/  @P4 STG.E.U8 desc[UR8][R10.64], R27 ;  /* 0x0000001b0a004986 */ /* 0x0007e2000c101108 */
[----:B----4-:R-:W-:Y:S01]  /*4ee70*/  ISETP.LT.AND P4, PT, R2, UR11, !P0 ;  /* 0x0000000b02007c0c */ /* 0x010fe2000c781270 */
[----:B------:R-:W4:Y:S01]  /*4ee80*/  LDCU UR11, c[0x0][0x39c] ;  /* 0x00007380ff0b77ac */ /* 0x000f220008000800 */
[CC--:B-1----:R-:W-:Y:S01]  /*4ee90*/  IADD3 R8, P6, PT, R12.reuse, R3.reuse, RZ ;  /* 0x000000030c087210 */ /* 0x0c2fe20007fde0ff */
[----:B------:R-:W-:Y:S01]  /*4eea0*/  VIADD R2, R12, UR6 ;  /* 0x000000060c027c36 */ /* 0x000fe20008000000 */
[----:B0-----:R-:W-:Y:S01]  /*4eeb0*/  PRMT R15, R4, 0x7770, RZ ;  /* 0x00007770040f7816 */ /* 0x001fe200000000ff */
[----:B------:R-:W-:Y:S01]  /*4eec0*/  VIADD R13, R29, 0xe4 ;  /* 0x000000e41d0d7836 */ /* 0x000fe20000000000 */
[----:B------:R-:W-:Y:S01]  /*4eed0*/  LEA.HI.X.SX32 R9, R12, R28, 0x1, P6 ;  /* 0x0000001c0c097211 */ /* 0x000fe200030f0eff */
[----:B------:R-:W0:Y:S01]  /*4eee0*/  LDCU UR5, c[0x0][0x3b8] ;  /* 0x00007700ff0577ac */ /* 0x000e220008000800 */
[----:B------:R-:W-:-:S03]  /*4eef0*/  IADD3 R12, P6, PT, R2, R3, RZ ;  /* 0x00000003020c7210 */ /* 0x000fc60007fde0ff */
[----:B------:R1:W-:Y:S01]  /*4ef00*/  @P2 STG.E.U8 desc[UR8][R8.64], R15 ;  /* 0x0000000f08002986 */ /* 0x0003e2000c101108 */
[----:B------:R-:W-:Y:S01]  /*4ef10*/  ISETP.LT.AND P2, PT, R13, UR13, !P0 ;  /* 0x0000000d0d007c0c */ /* 0x000fe2000c741270 */
[----:B---3--:R-:W-:Y:S01]  /*4ef20*/  VIADD R11, R29, 0xe5 ;  /* 0x000000e51d0b7836 */ /* 0x008fe20000000000 */
[-C--:B------:R-:W-:Y:S02]  /*4ef30*/  LEA.HI.X.SX32 R13, R2, R28.reuse, 0x1, P6 ;  /* 0x0000001c020d7211 */ /* 0x080fe400030f0eff */
[----:B------:R-:W-:Y:S01]  /*4ef40*/  PRMT R17, R4, 0x7771, RZ ;  /* 0x0000777104117816 */ /* 0x000fe200000000ff */
[----:B------:R-:W-:Y:S01]  /*4ef50*/  VIADD R2, R2, UR10 ;  /* 0x0000000a02027c36 */ /* 0x000fe20008000000 */
[----:B------:R-:W3:Y:S03]  /*4ef60*/  LDCU UR6, c[0x0][0x3b8] ;  /* 0x00007700ff0677ac */ /* 0x000ee60008000800 */
[----:B------:R0:W-:Y:S01]  /*4ef70*/  @P5 STG.E.U8 desc[UR8][R12.64], R17 ;  /* 0x000000110c005986 */ /* 0x0001e2000c101108 */
[----:B----4-:R-:W-:Y:S01]  /*4ef80*/  ISETP.LT.AND P5, PT, R11, UR11, !P0 ;  /* 0x0000000b0b007c0c */ /* 0x010fe2000c7a1270 */
[----:B------:R-:W4:Y:S01]  /*4ef90*/  LDCU UR11, c[0x0][0x39c] ;  /* 0x00007380ff0b77ac */ /* 0x000f220008000800 */
[CC--:B------:R-:W-:Y:S01]  /*4efa0*/  IADD3 R10, P6, PT, R2.reuse, R3.reuse, RZ ;  /* 0x00000003020a7210 */ /* 0x0c0fe20007fde0ff */
[C---:B-1----:R-:W-:Y:S01]  /*4efb0*/  VIADD R8, R2.reuse, UR4 ;  /* 0x0000000402087c36 */ /* 0x042fe20008000000 */
[----:B------:R-:W-:Y:S01]  /*4efc0*/  PRMT R9, R5, 0x7770, RZ ;  /* 0x0000777005097816 */ /* 0x000fe200000000ff */
[----:B------:R-:W1:Y:S01]  /*4efd0*/  LDCU UR13, c[0x0][0x39c] ;  /* 0x00007380ff0d77ac */ /* 0x000e620008000800 */
[-C--:B------:R-:W-:Y:S01]  /*4efe0*/  LEA.HI.X.SX32 R11, R2, R28.reuse, 0x1, P6 ;  /* 0x0000001c020b7211 */ /* 0x080fe200030f0eff */
[C---:B------:R-:W-:Y:S01]  /*4eff0*/  VIADD R2, R29.reuse, 0xe6 ;  /* 0x000000e61d027836 */ /* 0x040fe20000000000 */
[-C--:B------:R-:W-:Y:S01]  /*4f000*/  IADD3 R14, P6, PT, R8, R3.reuse, RZ ;  /* 0x00000003080e7210 */ /* 0x080fe20007fde0ff */
[----:B------:R-:W1:Y:S02]  /*4f010*/  LDCU UR4, c[0x0][0x3b8] ;  /* 0x00007700ff0477ac */ /* 0x000e640008000800 */
[----:B------:R-:W-:Y:S01]  /*4f020*/  @P3 STG.E.U8 desc[UR8][R10.64], R9 ;  /* 0x000000090a003986 */ /* 0x000fe2000c101108 */
[----:B--2---:R-:W-:Y:S01]  /*4f030*/  ISETP.LT.AND P3, PT, R2, UR12, !P0 ;  /* 0x0000000c02007c0c */ /* 0x004fe2000c761270 */
[C---:B------:R-:W-:Y:S01]  /*4f040*/  VIADD R2, R8.reuse, UR7 ;  /* 0x0000000708027c36 */ /* 0x040fe20008000000 */
[-C--:B------:R-:W-:Y:S01]  /*4f050*/  LEA.HI.X.SX32 R15, R8, R28.reuse, 0x1, P6 ;  /* 0x0000001c080f7211 */ /* 0x080fe200030f0eff */
[----:B------:R-:W-:Y:S01]  /*4f060*/  VIADD R8, R29, 0xe7 ;  /* 0x000000e71d087836 */ /* 0x000fe20000000000 */
[----:B0-----:R-:W-:Y:S01]  /*4f070*/  PRMT R13, R5, 0x7771, RZ ;  /* 0x00007771050d7816 */ /* 0x001fe200000000ff */
[----:B------:R-:W0:Y:S04]  /*4f080*/  LDCU UR12, c[0x0][0x39c] ;  /* 0x00007380ff0c77ac */ /* 0x000e280008000800 */
[----:B------:R2:W-:Y:S01]  /*4f090*/  @P4 STG.E.U8 desc[UR8][R14.64], R13 ;  /* 0x0000000d0e004986 */ /* 0x0005e2000c101108 */
[----:B----4-:R-:W-:Y:S01]  /*4f0a0*/  ISETP.LT.AND P4, PT, R8, UR11, !P0 ;  /* 0x0000000b08007c0c */ /* 0x010fe2000c781270 */
[----:B------:R-:W4:Y:S02]  /*4f0b0*/  LDCU UR11, c[0x0][0x39c] ;  /* 0x00007380ff0b77ac */ /* 0x000f240008000800 */
[----:B------:R0:W4:Y:S01]  /*4f0c0*/  LDS.128 R8, [R0+0x400] ;  /* 0x0004000000087984 */ /* 0x0001220000000c00 */
[CC--:B------:R-:W-:Y:S01]  /*4f0d0*/  IADD3 R16, P6, PT, R2.reuse, R3.reuse, RZ ;  /* 0x0000000302107210 */ /* 0x0c0fe20007fde0ff */
[----:B------:R-:W4:Y:S03]  /*4f0e0*/  LDCU UR10, c[0x0][0x3b8] ;  /* 0x00007700ff0a77ac */ /* 0x000f260008000800 */
[CC--:B------:R-:W-:Y:S01]  /*4f0f0*/  LEA.HI.X.SX32 R17, R2.reuse, R28.reuse, 0x1, P6 ;  /* 0x0000001c02117211 */ /* 0x0c0fe200030f0eff */
[----:B------:R-:W-:Y:S01]  /*4f100*/  VIADD R2, R2, UR5 ;  /* 0x0000000502027c36 */ /* 0x000fe20008000000 */
[C---:B------:R-:W-:Y:S01]  /*4f110*/  PRMT R19, R6.reuse, 0x7770, RZ ;  /* 0x0000777006137816 */ /* 0x040fe200000000ff */
[C---:B------:R-:W-:Y:S01]  /*4f120*/  VIADD R12, R29.reuse, 0xe8 ;  /* 0x000000e81d0c7836 */ /* 0x040fe20000000000 */
[----:B------:R-:W-:Y:S01]  /*4f130*/  PRMT R21, R6, 0x7771, RZ ;  /* 0x0000777106157816 */ /* 0x000fe200000000ff */
[C---:B---3--:R-:W-:Y:S01]  /*4f140*/  VIADD R18, R2.reuse, UR6 ;  /* 0x0000000602127c36 */ /* 0x048fe20008000000 */
[-C--:B--2---:R-:W-:Y:S01]  /*4f150*/  IADD3 R14, P6, PT, R2, R3.reuse, RZ ;  /* 0x00000003020e7210 */ /* 0x084fe20007fde0ff */
[----:B------:R2:W-:Y:S01]  /*4f160*/  @P2 STG.E.U8 desc[UR8][R16.64], R19 ;  /* 0x0000001310002986 */ /* 0x0005e2000c101108 */
[----:B-1----:R-:W-:Y:S01]  /*4f170*/  ISETP.LT.AND P2, PT, R12, UR13, !P0 ;  /* 0x0000000d0c007c0c */ /* 0x002fe2000c741270 */
[----:B0-----:R-:W-:Y:S01]  /*4f180*/  VIADD R0, R29, 0xe9 ;  /* 0x000000e91d007836 */ /* 0x001fe20000000000 */
[----:B------:R-:W-:Y:S01]  /*4f190*/  LEA.HI.X.SX32 R15, R2, R28, 0x1, P6 ;  /* 0x0000001c020f7211 */ /* 0x000fe200030f0eff */
[----:B------:R-:W0:Y:S01]  /*4f1a0*/  LDCU UR13, c[0x0][0x39c] ;  /* 0x00007380ff0d77ac */ /* 0x000e220008000800 */
[----:B------:R-:W-:-:S03]  /*4f1b0*/  IADD3 R12, P6, PT, R18, R3, RZ ;  /* 0x00000003120c7210 */ /* 0x000fc60007fde0ff */
[----:B------:R1:W-:Y:S01]  /*4f1c0*/  @P5 STG.E.U8 desc[UR8][R14.64], R21 ;  /* 0x000000150e005986 */ /* 0x0003e2000c101108 */
[----:B----4-:R-:W-:Y:S01]  /*4f1d0*/  ISETP.LT.AND P5, PT, R0, UR11, !P0 ;  /* 0x0000000b00007c0c */ /* 0x010fe2000c7a1270 */
[----:B------:R-:W-:Y:S01]  /*4f1e0*/  VIADD R0, R29, 0xea ;  /* 0x000000ea1d007836 */ /* 0x000fe20000000000 */
[C---:B------:R-:W-:Y:S01]  /*4f1f0*/  LEA.HI.X.SX32 R13, R18.reuse, R28, 0x1, P6 ;  /* 0x0000001c120d7211 */ /* 0x040fe200030f0eff */
[----:B------:R-:W-:Y:S01]  /*4f200*/  VIADD R18, R18, UR4 ;  /* 0x0000000412127c36 */ /* 0x000fe20008000000 */
[----:B--2---:R-:W-:Y:S01]  /*4f210*/  PRMT R19, R7, 0x7770, RZ ;  /* 0x0000777007137816 */ /* 0x004fe200000000ff */
[----:B------:R-:W2:Y:S01]  /*4f220*/  LDCU UR7, c[0x0][0x3b8] ;  /* 0x00007700ff0777ac */ /* 0x000ea20008000800 */
[----:B------:R-:W3:Y:S03]  /*4f230*/  LDCU UR11, c[0x0][0x39c] ;  /* 0x00007380ff0b77ac */ /* 0x000ee60008000800 */
[----:B------:R4:W-:Y:S01]  /*4f240*/  @P3 STG.E.U8 desc[UR8][R12.64], R19 ;  /* 0x000000130c003986 */ /* 0x0009e2000c101108 */
[----:B------:R-:W-:-:S02]  /*4f250*/  IADD3 R16, P6, PT, R18, R3, RZ ;  /* 0x0000000312107210 */ /* 0x000fc40007fde0ff */
[----:B------:R-:W-:Y:S01]  /*4f260*/  ISETP.LT.AND P3, PT, R0, UR12, !P0 ;  /* 0x0000000c00007c0c */ /* 0x000fe2000c761270 */
[C---:B------:R-:W-:Y:S01]  /*4f270*/  VIADD R0, R18.reuse, UR10 ;  /* 0x0000000a12007c36 */ /* 0x040fe20008000000 */
[----:B------:R-:W4:Y:S01]  /*4f280*/  LDCU UR5, c[0x0][0x3b8] ;  /* 0x00007700ff0577ac */ /* 0x000f220008000800 */
[-C--:B------:R-:W-:Y:S01]  /*4f290*/  LEA.HI.X.SX32 R17, R18, R28.reuse, 0x1, P6 ;  /* 0x0000001c12117211 */ /* 0x080fe200030f0eff */
[----:B------:R-:W-:Y:S01]  /*4f2a0*/  VIADD R2, R29, 0xeb ;  /* 0x000000eb1d027836 */ /* 0x000fe20000000000 */
[----:B-1----:R-:W-:Y:S01]  /*4f2b0*/  PRMT R21, R7, 0x7771, RZ ;  /* 0x0000777107157816 */ /* 0x002fe200000000ff */
[----:B------:R-:W1:Y:S01]  /*4f2c0*/  LDCU UR12, c[0x0][0x39c] ;  /* 0x00007380ff0c77ac */ /* 0x000e620008000800 */
[-C--:B------:R-:W-:Y:S02]  /*4f2d0*/  IADD3 R14, P6, PT, R0, R3.reuse, RZ ;  /* 0x00000003000e7210 */ /* 0x080fe40007fde0ff */
[----:B------:R-:W-:Y:S01]  /*4f2e0*/  PRMT R23, R8, 0x7770, RZ ;  /* 0x0000777008177816 */ /* 0x000fe200000000ff */
[----:B------:R1:W-:Y:S01]  /*4f2f0*/  @P4 STG.E.U8 desc[UR8][R16.64], R21 ;  /* 0x0000001510004986 */ /* 0x0003e2000c101108 */
[----:B0-----:R-:W-:Y:S01]  /*4f300*/  ISETP.LT.AND P4, PT, R2, UR13, !P0 ;  /* 0x0000000d02007c0c */ /* 0x001fe2000c781270 */
[C---:B------:R-:W-:Y:S01]  /*4f310*/  VIADD R2, R29.reuse, 0xec ;  /* 0x000000ec1d027836 */ /* 0x040fe20000000000 */
[CC--:B------:R-:W-:Y:S01]  /*4f320*/  LEA.HI.X.SX32 R15, R0.reuse, R28.reuse, 0x1, P6 ;  /* 0x0000001c000f7211 */ /* 0x0c0fe200030f0eff */
[----:B--2---:R-:W-:Y:S01]  /*4f330*/  VIADD R0, R0, UR7 ;  /* 0x0000000700007c36 */ /* 0x004fe20008000000 */
[----:B------:R-:W0:Y:S03]  /*4f340*/  LDCU UR6, c[0x0][0x3b8] ;  /* 0x00007700ff0677ac */ /* 0x000e260008000800 */
[----:B------:R2:W-:Y:S01]  /*4f350*/  @P2 STG.E.U8 desc[UR8][R14.64], R23 ;  /* 0x000000170e002986 */ /* 0x0005e2000c101108 */
[----:B---3--:R-:W-:Y:S01]  /*4f360*/  ISETP.LT.AND P2, PT, R2, UR11, !P0 ;  /* 0x0000000b02007c0c */ /* 0x008fe2000c741270 */
[----:B------:R-:W3:Y:S01]  /*4f370*/  LDCU UR11, c[0x0][0x39c] ;  /* 0x00007380ff0b77ac */ /* 0x000ee20008000800 */
[CC--:B------:R-:W-:Y:S01]  /*4f380*/  IADD3 R18, P6, PT, R0.reuse, R3.reuse, RZ ;  /* 0x0000000300127210 */ /* 0x0c0fe20007fde0ff */
[C---:B----4-:R-:W-:Y:S01]  /*4f390*/  VIADD R2, R0.reuse, UR5 ;  /* 0x0000000500027c36 */ /* 0x050fe20008000000 */
[----:B------:R-:W4:Y:S02]  /*4f3a0*/  LDCU UR4, c[0x0][0x3b8] ;  /* 0x00007700ff0477ac */ /* 0x000f240008000800 */
[----:B------:R-:W-:Y:S01]  /*4f3b0*/  LEA.HI.X.SX32 R19, R0, R28, 0x1, P6 ;  /* 0x0000001c00137211 */ /* 0x000fe200030f0eff */
[----:B------:R-:W-:Y:S01]  /*4f3c0*/  VIADD R0, R29, 0xed ;  /* 0x000000ed1d007836 */ /* 0x000fe20000000000 */
[----:B-1----:R-:W-:Y:S01]  /*4f3d0*/  PRMT R21, R8, 0x7771, RZ ;  /* 0x0000777108157816 */ /* 0x002fe200000000ff */
[----:B------:R-:W1:Y:S01]  /*4f3e0*/  LDCU UR13, c[0x0][0x39c] ;  /* 0x00007380ff0d77ac */ /* 0x000e620008000800 */
[----:B------:R-:W-:-:S02]  /*4f3f0*/  IADD3 R12, P6, PT, R2, R3, RZ ;  /* 0x00000003020c7210 */ /* 0x000fc40007fde0ff */
[----:B--2---:R-:W-:Y:S01]  /*4f400*/  PRMT R23, R9, 0x7770, RZ ;  /* 0x0000777009177816 */ /* 0x004fe200000000ff */
[----:B------:R2:W-:Y:S01]  /*4f410*/  @P5 STG.E.U8 desc[UR8][R18.64], R21 ;  /* 0x0000001512005986 */ /* 0x0005e2000c101108 */
[----:B------:R-:W-:Y:S01]  /*4f420*/  ISETP.LT.AND P5, PT, R0, UR12, !P0 ;  /* 0x0000000c00007c0c */ /* 0x000fe2000c7a1270 */
[C---:B------:R-:W-:Y:S01]  /*4f430*/  VIADD R0, R29.reuse, 0xee ;  /* 0x000000ee1d007836 */ /* 0x040fe20000000000 */
[CC--:B------:R-:W-:Y:S01]  /*4f440*/  LEA.HI.X.SX32 R13, R2.reuse, R28.reuse, 0x1, P6 ;  /* 0x0000001c020d7211 */ /* 0x0c0fe200030f0eff */
[----:B0-----:R-:W-:Y:S01]  /*4f450*/  VIADD R2, R2, UR6 ;  /* 0x0000000602027c36 */ /* 0x001fe20008000000 */
        /* <DEDUP_REMOVED lines=9> */
[----:B--2---:R-:W-:Y:S01]  /*4f4f0*/  PRMT R21, R9, 0x7771, RZ ;  /* 0x0000777109157816 */ /* 0x004fe200000000ff */
[----:B------:R-:W2:Y:S01]  /*4f500*/  LDCU UR12, c[0x0][0x39c] ;  /* 0x00007380ff0c77ac */ /* 0x000ea20008000800 */
[----:B------:R-:W-:-:S02]  /*4f510*/  IADD3 R14, P6, PT, R0, R3, RZ ;  /* 0x00000003000e7210 */ /* 0x000fc40007fde0ff */
[----:B-1----:R-:W-:Y:S01]  /*4f520*/  PRMT R23, R10, 0x7770, RZ ;  /* 0x000077700a177816 */ /* 0x002fe200000000ff */
        /* <DEDUP_REMOVED lines=20> */
[----:B------:R-:W-:Y:S01]  /*4f670*/  VIADD R0, R29, 0xf2 ;  /* 0x000000f21d007836 */ /* 0x000fe20000000000 */
        /* <DEDUP_REMOVED lines=8> */
[----:B--2---:R-:W-:Y:S01]  /*4f700*/  PRMT R21, R11, 0x7771, RZ ;  /* 0x000077710b157816 */ /* 0x004fe200000000ff */
[----:B------:R-:W2:Y:S01]  /*4f710*/  LDCU UR5, c[0x0][0x3b8] ;  /* 0x00007700ff0577ac */ /* 0x000ea20008000800 */
[-C--:B------:R-:W-:Y:S01]  /*4f720*/  LEA.HI.X.SX32 R17, R2, R28.reuse, 0x1, P6 ;  /* 0x0000001c02117211 */ /* 0x080fe200030f0eff */
[C---:B------:R-:W-:Y:S01]  /*4f730*/  VIADD R2, R29.reuse, 0xf3 ;  /* 0x000000f31d027836 */ /* 0x040fe20000000000 */
[-C--:B------:R-:W-:Y:S01]  /*4f740*/  IADD3 R14, P6, PT, R0, R3.reuse, RZ ;  /* 0x00000003000e7210 */ /* 0x080fe20007fde0ff */
[----:B------:R-:W4:Y:S02]  /*4f750*/  LDCU UR12, c[0x0][0x39c] ;  /* 0x00007380ff0c77ac */ /* 0x000f240008000800 */
[----:B------:R2:W-:Y:S01]  /*4f760*/  @P4 STG.E.U8 desc[UR8][R16.64], R21 ;  /* 0x0000001510004986 */ /* 0x0005e2000c101108 */
[----:B-1----:R-:W-:Y:S01]  /*4f770*/  ISETP.LT.AND P4, PT, R2, UR13, !P0 ;  /* 0x0000000d02007c0c */ /* 0x002fe2000c781270 */
[C---:B------:R-:W-:Y:S01]  /*4f780*/  VIADD R2, R29.reuse, 0xf4 ;  /* 0x000000f41d027836 */ /* 0x040fe20000000000 */
[-C--:B------:R-:W-:Y:S01]  /*4f790*/  LEA.HI.X.SX32 R15, R0, R28.reuse, 0x1, P6 ;  /* 0x0000001c000f7211 */ /* 0x080fe200030f0eff */
[----:B------:R-:W1:Y:S01]  /*4f7a0*/  LDCU UR10, c[0x0][0x3b8] ;  /* 0x00007700ff0a77ac */ /* 0x000e620008000800 */
[----:B0-----:R-:W-:Y:S01]  /*4f7b0*/  PRMT R23, R4, 0x7772, RZ ;  /* 0x0000777204177816 */ /* 0x001fe200000000ff */
[----:B------:R-:W-:Y:S01]  /*4f7c0*/  VIADD R0, R0, UR6 ;  /* 0x0000000600007c36 */ /* 0x000fe20008000000 */
[----:B------:R-:W0:Y:S03]  /*4f7d0*/  LDCU UR4, c[0x0][0x3b8] ;  /* 0x00007700ff0477ac */ /* 0x000e260008000800 */
[----:B------:R0:W-:Y:S01]  /*4f7e0*/  @P2 STG.E.U8 desc[UR8][R14.64], R23 ;  /* 0x000000170e002986 */ /* 0x0001e2000c101108 */
[----:B---3--:R-:W-:Y:S01]  /*4f7f0*/  ISETP.LT.AND P2, PT, R2, UR11, !P0 ;  /* 0x0000000b02007c0c */ /* 0x008fe2000c741270 */
[----:B------:R-:W3:Y:S01]  /*4f800*/  LDCU UR11, c[0x0][0x39c] ;  /* 0x00007380ff0b77ac */ /* 0x000ee20008000800 */
[CC--:B------:R-:W-:Y:S01]  /*4f810*/  IADD3 R18, P6, PT, R0.reuse, R3.reuse, RZ ;  /* 0x0000000300127210 */ /* 0x0c0fe20007fde0ff */
[----:B--2---:R-:W-:Y:S01]  /*4f820*/  VIADD R2, R0, UR5 ;  /* 0x0000000500027c36 */ /* 0x004fe20008000000 */
        /* <DEDUP_REMOVED lines=9> */
[C---:B------:R-:W-:Y:S01]  /*4f8c0*/  LEA.HI.X.SX32 R13, R2.reuse, R28, 0x1, P6 ;  /* 0x0000001c020d7211 */ /* 0x040fe200030f0eff */
[----:B-1----:R-:W-:Y:S01]  /*4f8d0*/  VIADD R2, R2, UR10 ;  /* 0x0000000a02027c36 */ /* 0x002fe20008000000 */
[----:B------:R-:W-:Y:S01]  /*4f8e0*/  PRMT R17, R5, 0x7772, RZ ;  /* 0x0000777205117816 */ /* 0x000fe200000000ff */
[----:B------:R-:W1:Y:S01]  /*4f8f0*/  LDCU UR5, c[0x0][0x3b8] ;  /* 0x00007700ff0577ac */ /* 0x000e620008000800 */
[----:B---3--:R-:W-:Y:S01]  /*4f900*/  ISETP.LT.AND P6, PT, R0, UR11, !P0 ;  /* 0x0000000b00007c0c */ /* 0x008fe2000c7c1270 */
[----:B0-----:R-:W-:-:S02]  /*4f910*/  VIADD R0, R2, UR4 ;  /* 0x0000000402007c36 */ /* 0x001fc40008000000 */
[----:B------:R0:W-:Y:S01]  /*4f920*/  @P3 STG.E.U8 desc[UR8][R12.64], R17 ;  /* 0x000000110c003986 */ /* 0x0001e2000c101108 */
[CC--:B------:R-:W-:Y:S01]  /*4f930*/  IADD3 R14, P3, PT, R2.reuse, R3.reuse, RZ ;  /* 0x00000003020e7210 */ /* 0x0c0fe20007f7e0ff */
[----:B------:R-:W3:Y:S03]  /*4f940*/  LDCU UR11, c[0x0][0x39c] ;  /* 0x00007380ff0b77ac */ /* 0x000ee60008000800 */
[-C--:B------:R-:W-:Y:S01]  /*4f950*/  LEA.HI.X.SX32 R15, R2, R28.reuse, 0x1, P3 ;  /* 0x0000001c020f7211 */ /* 0x080fe200018f0eff */
[----:B------:R-:W4:Y:S01]  /*4f960*/  LDCU UR12, c[0x0][0x39c] ;  /* 0x00007380ff0c77ac */ /* 0x000f220008000800 */
[CC--:B------:R-:W-:Y:S01]  /*4f970*/  IADD3 R4, P3, PT, R0.reuse, R3.reuse, RZ ;  /* 0x0000000300047210 */ /* 0x0c0fe20007f7e0ff */
[----:B------:R-:W-:Y:S01]  /*4f980*/  VIADD R2, R29, 0xf7 ;  /* 0x000000f71d027836 */ /* 0x000fe20000000000 */
[----:B--2---:R-:W-:Y:S01]  /*4f990*/  PRMT R19, R5, 0x7773, RZ ;  /* 0x0000777305137816 */ /* 0x004fe200000000ff */
[----:B------:R-:W2:Y:S01]  /*4f9a0*/  LDCU UR6, c[0x0][0x3b8] ;  /* 0x00007700ff0677ac */ /* 0x000ea20008000800 */
[CC--:B------:R-:W-:Y:S01]  /*4f9b0*/  LEA.HI.X.SX32 R5, R0.reuse, R28.reuse, 0x1, P3 ;  /* 0x0000001c00057211 */ /* 0x0c0fe200018f0eff */
[----:B------:R-:W-:Y:S01]  /*4f9c0*/  VIADD R0, R0, UR7 ;  /* 0x0000000700007c36 */ /* 0x000fe20008000000 */
[----:B0-----:R-:W-:Y:S01]  /*4f9d0*/  PRMT R17, R6, 0x7772, RZ ;  /* 0x0000777206117816 */ /* 0x001fe200000000ff */
[----:B------:R0:W-:Y:S01]  /*4f9e0*/  @P4 STG.E.U8 desc[UR8][R14.64], R19 ;  /* 0x000000130e004986 */ /* 0x0001e2000c101108 */
[----:B------:R-:W2:Y:S01]  /*4f9f0*/  LDCU UR4, c[0x0][0x3b8] ;  /* 0x00007700ff0477ac */ /* 0x000ea20008000800 */
[----:B------:R-:W-:Y:S01]  /*4fa00*/  ISETP.LT.AND P4, PT, R2, UR13, !P0 ;  /* 0x0000000d02007c0c */ /* 0x000fe2000c781270 */
[C---:B------:R-:W-:Y:S01]  /*4fa10*/  VIADD R2, R29.reuse, 0xf8 ;  /* 0x000000f81d027836 */ /* 0x040fe20000000000 */
[----:B------:R2:W-:Y:S01]  /*4fa20*/  @P2 STG.E.U8 desc[UR8][R4.64], R17 ;  /* 0x0000001104002986 */ /* 0x0005e2000c101108 */
[----:B------:R-:W-:Y:S01]  /*4fa30*/  IADD3 R12, P2, PT, R0, R3, RZ ;  /* 0x00000003000c7210 */ /* 0x000fe20007f5e0ff */
[----:B------:R-:W2:Y:S02]  /*4fa40*/  LDCU UR10, c[0x0][0x3b8] ;  /* 0x00007700ff0a77ac */ /* 0x000ea40008000800 */
[----:B---3--:R-:W-:Y:S01]  /*4fa50*/  ISETP.LT.AND P3, PT, R2, UR11, !P0 ;  /* 0x0000000b02007c0c */ /* 0x008fe2000c761270 */
[----:B------:R-:W-:Y:S01]  /*4fa60*/  VIADD R2, R29, 0xf9 ;  /* 0x000000f91d027836 */ /* 0x000fe20000000000 */
[C---:B------:R-:W-:Y:S01]  /*4fa70*/  LEA.HI.X.SX32 R13, R0.reuse, R28, 0x1, P2 ;  /* 0x0000001c000d7211 */ /* 0x040fe200010f0eff */
[----:B-1----:R-:W-:Y:S01]  /*4fa80*/  VIADD R0, R0, UR5 ;  /* 0x0000000500007c36 */ /* 0x002fe20008000000 */
[----:B0-----:R-:W-:Y:S01]  /*4fa90*/  PRMT R19, R6, 0x7773, RZ ;  /* 0x0000777306137816 */ /* 0x001fe200000000ff */
[----:B------:R-:W0:Y:S01]  /*4faa0*/  LDCU UR7, c[0x0][0x3b8] ;  /* 0x00007700ff0777ac */ /* 0x000e220008000800 */
[----:B----4-:R-:W-:Y:S01]  /*4fab0*/  ISETP.LT.AND P2, PT, R2, UR12, !P0 ;  /* 0x0000000c02007c0c */ /* 0x010fe2000c741270 */
[----:B--2---:R-:W-:-:S02]  /*4fac0*/  VIADD R2, R0, UR6 ;  /* 0x0000000600027c36 */ /* 0x004fc40008000000 */
[----:B------:R1:W-:Y:S01]  /*4fad0*/  @P5 STG.E.U8 desc[UR8][R12.64], R19 ;  /* 0x000000130c005986 */ /* 0x0003e2000c101108 */
[CC--:B------:R-:W-:Y:S01]  /*4fae0*/  IADD3 R4, P5, PT, R0.reuse, R3.reuse, RZ ;  /* 0x0000000300047210 */ /* 0x0c0fe20007fbe0ff */
[----:B------:R-:W2:Y:S01]  /*4faf0*/  LDCU UR12, c[0x0][0x39c] ;  /* 0x00007380ff0c77ac */ /* 0x000ea20008000800 */
[----:B------:R-:W-:Y:S02]  /*4fb00*/  PRMT R17, R7, 0x7772, RZ ;  /* 0x0000777207117816 */ /* 0x000fe400000000ff */
[----:B------:R-:W-:Y:S01]  /*4fb10*/  LEA.HI.X.SX32 R5, R0, R28, 0x1, P5 ;  /* 0x0000001c00057211 */ /* 0x000fe200028f0eff */
[C---:B------:R-:W-:Y:S01]  /*4fb20*/  VIADD R0, R2.reuse, UR4 ;  /* 0x0000000402007c36 */ /* 0x040fe20008000000 */
[----:B------:R-:W3:Y:S01]  /*4fb30*/  LDCU UR11, c[0x0][0x3b8] ;  /* 0x00007700ff0b77ac */ /* 0x000ee20008000800 */
[-C--:B------:R-:W-:Y:S02]  /*4fb40*/  IADD3 R6, P5, PT, R2, R3.reuse, RZ ;  /* 0x0000000302067210 */ /* 0x080fe40007fbe0ff */
[----:B------:R4:W-:Y:S01]  /*4fb50*/  @P6 STG.E.U8 desc[UR8][R4.64], R17 ;  /* 0x0000001104006986 */ /* 0x0009e2000c101108 */
[----:B------:R-:W3:Y:S01]  /*4fb60*/  LDCU UR4, c[0x0][0x3b8] ;  /* 0x00007700ff0477ac */ /* 0x000ee20008000800 */
[----:B-1----:R-:W-:-:S02]  /*4fb70*/  IADD3 R12, P6, PT, R0, R3, RZ ;  /* 0x00000003000c7210 */ /* 0x002fc40007fde0ff */
[----:B------:R-:W-:Y:S01]  /*4fb80*/  PRMT R15, R7, 0x7773, RZ ;  /* 0x00007773070f7816 */ /* 0x000fe200000000ff */
[----:B------:R-:W1:Y:S01]  /*4fb90*/  LDCU UR5, c[0x0][0x3b8] ;  /* 0x00007700ff0577ac */ /* 0x000e620008000800 */
[-C--:B------:R-:W-:Y:S01]  /*4fba0*/  LEA.HI.X.SX32 R7, R2, R28.reuse, 0x1, P5 ;  /* 0x0000001c02077211 */ /* 0x080fe200028f0eff */
[C---:B------:R-:W-:Y:S01]  /*4fbb0*/  VIADD R2, R29.reuse, 0xfb ;  /* 0x000000fb1d027836 */ /* 0x040fe20000000000 */
[CC--:B------:R-:W-:Y:S01]  /*4fbc0*/  LEA.HI.X.SX32 R13, R0.reuse, R28.reuse, 0x1, P6 ;  /* 0x0000001c000d7211 */ /* 0x0c0fe200030f0eff */
[----:B------:R-:W-:Y:S01]  /*4fbd0*/  VIADD R0, R0, UR10 ;  /* 0x0000000a00007c36 */ /* 0x000fe20008000000 */
[----:B------:R-:W1:Y:S01]  /*4fbe0*/  LDCU UR6, c[0x0][0x3b8] ;  /* 0x00007700ff0677ac */ /* 0x000e620008000800 */
[----:B------:R3:W-:Y:S01]  /*4fbf0*/  @P4 STG.E.U8 desc[UR8][R6.64], R15 ;  /* 0x0000000f06004986 */ /* 0x0007e2000c101108 */
[----:B--2---:R-:W-:Y:S01]  /*4fc00*/  ISETP.LT.AND P4, PT, R2, UR12, !P0 ;  /* 0x0000000c02007c0c */ /* 0x004fe2000c781270 */
[C---:B0-----:R-:W-:Y:S01]  /*4fc10*/  VIADD R2, R0.reuse, UR7 ;  /* 0x0000000700027c36 */ /* 0x041fe20008000000 */
[-C--:B------:R-:W-:Y:S01]  /*4fc20*/  IADD3 R16, P6, PT, R0, R3.reuse, RZ ;  /* 0x0000000300107210 */ /* 0x080fe20007fde0ff */
[----:B------:R-:W0:Y:S01]  /*4fc30*/  LDCU UR13, c[0x0][0x39c] ;  /* 0x00007380ff0d77ac */ /* 0x000e220008000800 */
[----:B------:R-:W-:Y:S01]  /*4fc40*/  PRMT R21, R8, 0x7772, RZ ;  /* 0x0000777208157816 */ /* 0x000fe200000000ff */
[----:B----4-:R-:W-:Y:S01]  /*4fc50*/  VIADD R4, R29, 0xfc ;  /* 0x000000fc1d047836 */ /* 0x010fe20000000000 */
[----:B------:R-:W-:Y:S01]  /*4fc60*/  LEA.HI.X.SX32 R17, R0, R28, 0x1, P6 ;  /* 0x0000001c00117211 */ /* 0x000fe200030f0eff */
[----:B------:R-:W2:Y:S01]  /*4fc70*/  LDCU UR7, c[0x0][0x3b8] ;  /* 0x00007700ff0777ac */ /* 0x000ea20008000800 */
[----:B---3--:R-:W-:Y:S01]  /*4fc80*/  VIADD R0, R2, UR11 ;  /* 0x0000000b02007c36 */ /* 0x008fe20008000000 */
[----:B------:R3:W-:Y:S01]  /*4fc90*/  @P3 STG.E.U8 desc[UR8][R12.64], R21 ;  /* 0x000000150c003986 */ /* 0x0007e2000c101108 */
[----:B------:R-:W-:Y:S01]  /*4fca0*/  ISETP.LT.AND P3, PT, R4, UR14, !P0 ;  /* 0x0000000e04007c0c */ /* 0x000fe2000c761270 */
[----:B------:R-:W4:Y:S01]  /*4fcb0*/  LDCU UR12, c[0x0][0x39c] ;  /* 0x00007380ff0c77ac */ /* 0x000f220008000800 */
[----:B------:R-:W-:Y:S01]  /*4fcc0*/  VIADD R7, R0, UR4 ;  /* 0x0000000400077c36 */ /* 0x000fe20008000000 */
[----:B------:R-:W-:Y:S01]  /*4fcd0*/  PRMT R19, R8, 0x7773, RZ ;  /* 0x0000777308137816 */ /* 0x000fe200000000ff */
[----:B------:R-:W4:Y:S01]  /*4fce0*/  LDCU UR10, c[0x0][0x39c] ;  /* 0x00007380ff0a77ac */ /* 0x000f220008000800 */
[----:B------:R-:W-:Y:S01]  /*4fcf0*/  IADD3 R4, P6, PT, R2, R3, RZ ;  /* 0x0000000302047210 */ /* 0x000fe20007fde0ff */
[----:B-1----:R-:W-:-:S02]  /*4fd00*/  VIADD R8, R7, UR5 ;  /* 0x0000000507087c36 */ /* 0x002fc40008000000 */
[----:B------:R1:W-:Y:S01]  /*4fd10*/  @P2 STG.E.U8 desc[UR8][R16.64], R19 ;  /* 0x0000001310002986 */ /* 0x0003e2000c101108 */
[----:B------:R-:W-:Y:S01]  /*4fd20*/  VIADD R14, R29, 0xfa ;  /* 0x000000fa1d0e7836 */ /* 0x000fe20000000000 */
[-C--:B------:R-:W-:Y:S01]  /*4fd30*/  LEA.HI.X.SX32 R5, R2, R28.reuse, 0x1, P6 ;  /* 0x0000001c02057211 */ /* 0x080fe200030f0eff */
[----:B------:R-:W-:Y:S01]  /*4fd40*/  VIADD R18, R8, UR6 ;  /* 0x0000000608127c36 */ /* 0x000fe20008000000 */
[-C--:B---3--:R-:W-:Y:S02]  /*4fd50*/  IADD3 R12, P2, PT, R0, R3.reuse, RZ ;  /* 0x00000003000c7210 */ /* 0x088fe40007f5e0ff */
[C---:B------:R-:W-:Y:S02]  /*4fd60*/  IADD3 R6, P6, PT, R7.reuse, R3, RZ ;  /* 0x0000000307067210 */ /* 0x040fe40007fde0ff */
[----:B0-----:R-:W-:Y:S02]  /*4fd70*/  ISETP.LT.AND P5, PT, R14, UR13, !P0 ;  /* 0x0000000d0e007c0c */ /* 0x001fe4000c7a1270 */
[-C--:B------:R-:W-:Y:S01]  /*4fd80*/  LEA.HI.X.SX32 R13, R0, R28.reuse, 0x1, P2 ;  /* 0x0000001c000d7211 */ /* 0x080fe200010f0eff */
[----:B--2---:R-:W-:Y:S01]  /*4fd90*/  VIADD R0, R18, UR7 ;  /* 0x0000000712007c36 */ /* 0x004fe20008000000 */
[----:B------:R-:W-:-:S02]  /*4fda0*/  LEA.HI.X.SX32 R7, R7, R28, 0x1, P6 ;  /* 0x0000001c07077211 */ /* 0x000fc400030f0eff */
[-C--:B------:R-:W-:Y:S01]  /*4fdb0*/  IADD3 R14, P6, PT, R8, R3.reuse, RZ ;  /* 0x00000003080e7210 */ /* 0x080fe20007fde0ff */
[C---:B------:R-:W-:Y:S01]  /*4fdc0*/  VIADD R20, R29.reuse, 0xfd ;  /* 0x000000fd1d147836 */ /* 0x040fe20000000000 */
[-C--:B------:R-:W-:Y:S01]  /*4fdd0*/  IADD3 R2, P2, PT, R18, R3.reuse, RZ ;  /* 0x0000000312027210 */ /* 0x080fe20007f5e0ff */
[----:B-1----:R-:W-:Y:S01]  /*4fde0*/  VIADD R17, R29, 0xfe ;  /* 0x000000fe1d117836 */ /* 0x002fe20000000000 */
[-C--:B------:R-:W-:Y:S02]  /*4fdf0*/  LEA.HI.X.SX32 R15, R8, R28.reuse, 0x1, P6 ;  /* 0x0000001c080f7211 */ /* 0x080fe400030f0eff */
[----:B------:R-:W-:Y:S02]  /*4fe00*/  IADD3 R16, P6, PT, R0, R3, RZ ;  /* 0x0000000300107210 */ /* 0x000fe40007fde0ff */
[----:B------:R-:W-:Y:S02]  /*4fe10*/  LEA.HI.X.SX32 R3, R18, R28, 0x1, P2 ;  /* 0x0000001c12037211 */ /* 0x000fe400010f0eff */
[----:B----4-:R-:W-:-:S02]  /*4fe20*/  ISETP.LT.AND P2, PT, R20, UR12, !P0 ;  /* 0x0000000c14007c0c */ /* 0x010fc4000c741270 */
[----:B------:R-:W-:Y:S02]  /*4fe30*/  ISETP.LT.AND P0, PT, R17, UR10, !P0 ;  /* 0x0000000a11007c0c */ /* 0x000fe4000c701270 */
[C---:B------:R-:W-:Y:S02]  /*4fe40*/  PRMT R25, R9.reuse, 0x7772, RZ ;  /* 0x0000777209197816 */ /* 0x040fe400000000ff */
[----:B------:R-:W-:Y:S02]  /*4fe50*/  PRMT R23, R9, 0x7773, RZ ;  /* 0x0000777309177816 */ /* 0x000fe400000000ff */
[C---:B------:R-:W-:Y:S02]  /*4fe60*/  PRMT R21, R10.reuse, 0x7772, RZ ;  /* 0x000077720a157816 */ /* 0x040fe400000000ff */
[----:B------:R-:W-:Y:S02]  /*4fe70*/  PRMT R19, R10, 0x7773, RZ ;  /* 0x000077730a137816 */ /* 0x000fe400000000ff */
[C---:B------:R-:W-:Y:S01]  /*4fe80*/  PRMT R9, R11.reuse, 0x7773, RZ ;  /* 0x000077730b097816 */ /* 0x040fe200000000ff */
[----:B------:R0:W-:Y:S01]  /*4fe90*/  @P5 STG.E.U8 desc[UR8][R4.64], R25 ;  /* 0x0000001904005986 */ /* 0x0001e2000c101108 */
[----:B------:R-:W-:-:S03]  /*4fea0*/  PRMT R11, R11, 0x7772, RZ ;  /* 0x000077720b0b7816 */ /* 0x000fc600000000ff */
[----:B------:R0:W-:Y:S04]  /*4feb0*/  @P4 STG.E.U8 desc[UR8][R12.64], R23 ;  /* 0x000000170c004986 */ /* 0x0001e8000c101108 */
[----:B------:R0:W-:Y:S04]  /*4fec0*/  @P3 STG.E.U8 desc[UR8][R6.64], R21 ;  /* 0x0000001506003986 */ /* 0x0001e8000c101108 */
[----:B------:R0:W-:Y:S01]  /*4fed0*/  @P2 STG.E.U8 desc[UR8][R14.64], R19 ;  /* 0x000000130e002986 */ /* 0x0001e2000c101108 */
[----:B------:R-:W-:-:S03]  /*4fee0*/  LEA.HI.X.SX32 R17, R0, R28, 0x1, P6 ;  /* 0x0000001c00117211 */ /* 0x000fc600030f0eff */
[----:B------:R0:W-:Y:S01]  /*4fef0*/  @P0 STG.E.U8 desc[UR8][R2.64], R11 ;  /* 0x0000000b02000986 */ /* 0x0001e2000c101108 */
[----:B------:R-:W-:Y:S05]  /*4ff00*/  @!P1 EXIT ;  /* 0x000000000000994d */ /* 0x000fea0003800000 */
[----:B------:R-:W-:Y:S01]  /*4ff10*/  STG.E.U8 desc[UR8][R16.64], R9 ;  /* 0x0000000910007986 */ /* 0x000fe2000c101108 */
[----:B------:R-:W-:Y:S05]  /*4ff20*/  EXIT ;  /* 0x000000000000794d */ /* 0x000fea0003800000 */
.L_x_3:
[----:B------:R-:W-:-:S00]  /*4ff30*/  BRA `(.L_x_3) ;  /* 0xfffffffc00fc7947 */ /* 0x000fc0000383ffff */
[----:B------:R-:W-:-:S00]  /*4ff40*/  NOP ;  /* 0x0000000000007918 */ /* 0x000fc00000000000 */
        /* <DEDUP_REMOVED lines=11> */
.L_x_4:


//--------------------- .nv.shared.matmul_kernel  --------------------------
	.section	.nv.shared.matmul_kernel,"aw",@nobits
	.sectionflags	@""
	.align	16
	.zero		1024


//--------------------- .nv.shared.reserved.0     --------------------------
	.section	.nv.shared.reserved.0,"aw",@nobits
	.weak		__nv_reservedSMEM_offset_0_alias
	.size		__nv_reservedSMEM_offset_0_alias, 0, 64
	.other		__nv_reservedSMEM_offset_0_alias,@"STO_CUDA_RESERVED_SHARED STV_DEFAULT"
__nv_reservedSMEM_offset_0_alias:
	.zero		0
	.zero		64


//--------------------- .nv.constant0.matmul_kernel --------------------------
	.section	.nv.constant0.matmul_kernel,"a",@progbits
	.sectionflags	@""
	.align	4
.nv.constant0.matmul_kernel:
	.zero		976


//--------------------- SYMBOLS --------------------------

	.type		.nv.reservedSmem.offset0,@object
	.size		.nv.reservedSmem.offset0,0x4
	.type		.nv.reservedSmem.cap,@object
	.size		.nv.reservedSmem.cap,0x4
